	.target	sm_100a

	.elftype	@"ET_EXEC"


//--------------------- .note.nv.tkinfo           --------------------------
	.section	.note.nv.tkinfo,"",@"SHT_NOTE"
	.sectionflags	@"SHF_NOTE_NV_TKINFO"
	.tkinfo
        /*0018*/ 	.word	0x00000002
        /*0030*/ 	.string	""
        /*0030*/ 	.string	"ptxas"
        /*0030*/ 	.string	"Cuda compilation tools, release 13.0, V13.0.88"
        /*0030*/ 	.string	"Build cuda_13.0.r13.0/compiler.36424714_0"
        /*0030*/ 	.string	"-arch sm_100a -m 64 "



//--------------------- .note.nv.cuinfo           --------------------------
	.section	.note.nv.cuinfo,"",@"SHT_NOTE"
	.sectionflags	@"SHF_NOTE_NV_CUINFO"
        /*0018*/ 	.short	0x0002
        /*001a*/ 	.short	0x0064
        /*001c*/ 	.short	0x0082
	.zero		2


//--------------------- .nv.info                  --------------------------
	.section	.nv.info,"",@"SHT_CUDA_INFO"
	.align	4


	//----- nvinfo : EIATTR_REGCOUNT
	.align		4
        /*0000*/ 	.byte	0x04, 0x2f
        /*0002*/ 	.short	(.L_19 - .L_18)
	.align		4
.L_18:
        /*0004*/ 	.word	index@(_ZN7cutlass13device_kernelINS_4gemm6kernel13GemmUniversalIN4cute5tupleIJiiiiEEENS1_10collective13CollectiveMmaINS1_35MainloopSm100TmaUmmaWarpSpecializedILi52ELi2ELi4ENS5_IJNS4_1CILi4EEESB_NSA_ILi1EEEEEEEENS5_IJNSA_ILi128EEESF_NSA_ILi32EEEEEENS_12float_e5m2_tENS5_IJlSC_lEEESI_SJ_NS4_8TiledMMAINS4_8MMA_AtomIJNS4_10MMA_TraitsINS4_25SM100_MMA_F8F6F4_2x1SM_SSEJSI_SI_fSF_SF_NS4_17integral_constantINS4_4UMMA5MajorELSQ_0EEESR_NSO_INSP_7ScaleInELSS_0EEEST_EEEEEENS4_6LayoutINS5_IJSC_SC_SC_EEENS5_IJNSA_ILi0EEESY_SY_EEEEENS5_IJNS4_10UnderscoreES11_S11_EEEEENS4_28SM100_TMA_2SM_LOAD_MULTICASTENS4_14ComposedLayoutINS4_7SwizzleILi1ELi4ELi3EEENS4_18smem_ptr_flag_bitsILi8EEENSW_INS5_IJNSA_ILi8EEESG_EEENS5_IJSG_SC_EEEEEEEvNS4_8identityES14_S1E_vS1F_EENS_8epilogue10collective18CollectiveEpilogueINS1H_23Sm100TmaWarpSpecializedILi2ELi2ELi32ELb0ELb0EEEJNS5_IJNSA_ILi64EEESF_SG_EEENS5_IJNSW_IS1M_SC_EENSW_INS5_IJSG_NSA_ILi2EEEEEENS5_IJSC_S1M_EEEEEEEESI_SJ_SI_SJ_NS1H_6fusion15FusionCallbacksIS1L_NS1U_17LinearCombinationISI_fSI_fLNS_15FloatRoundStyleE2EEES1N_S1T_JEEENS4_5SM1004TMEM4LOAD26SM100_TMEM_LOAD_32dp32b32xENS4_13SM90_TMA_LOADES1E_NS4_39AutoVectorizingCopyWithAssumedAlignmentILi128EEENS4_14SM90_TMA_STOREES1E_S26_S26_EEEvvEEEEvNT_6ParamsE)
        /*0008*/ 	.word	0x00000074


	//----- nvinfo : EIATTR_FRAME_SIZE
	.align		4
.L_19:
        /*000c*/ 	.byte	0x04, 0x11
        /*000e*/ 	.short	(.L_21 - .L_20)
	.align		4
.L_20:
        /*0010*/ 	.word	index@($__internal_2_$__cuda_sm10x_tcgen05_guardrail_trap_unallocated_columns_being_dealloced)
        /*0014*/ 	.word	0x00000000


	//----- nvinfo : EIATTR_FRAME_SIZE
	.align		4
.L_21:
        /*0018*/ 	.byte	0x04, 0x11
        /*001a*/ 	.short	(.L_23 - .L_22)
	.align		4
.L_22:
        /*001c*/ 	.word	index@($__internal_1_$__cuda_sm10x_tcgen05_guardrail_trap_phase_invalid_during_alloc)
        /*0020*/ 	.word	0x00000000


	//----- nvinfo : EIATTR_FRAME_SIZE
	.align		4
.L_23:
        /*0024*/ 	.byte	0x04, 0x11
        /*0026*/ 	.short	(.L_25 - .L_24)
	.align		4
.L_24:
        /*0028*/ 	.word	index@($__internal_0_$__cuda_sm10x_tcgen05_guardrail_trap_col_being_dealloced_not_returned_by_alloc)
        /*002c*/ 	.word	0x00000000


	//----- nvinfo : EIATTR_FRAME_SIZE
	.align		4
.L_25:
        /*0030*/ 	.byte	0x04, 0x11
        /*0032*/ 	.short	(.L_27 - .L_26)
	.align		4
.L_26:
        /*0034*/ 	.word	index@(_ZN7cutlass13device_kernelINS_4gemm6kernel13GemmUniversalIN4cute5tupleIJiiiiEEENS1_10collective13CollectiveMmaINS1_35MainloopSm100TmaUmmaWarpSpecializedILi52ELi2ELi4ENS5_IJNS4_1CILi4EEESB_NSA_ILi1EEEEEEEENS5_IJNSA_ILi128EEESF_NSA_ILi32EEEEEENS_12float_e5m2_tENS5_IJlSC_lEEESI_SJ_NS4_8TiledMMAINS4_8MMA_AtomIJNS4_10MMA_TraitsINS4_25SM100_MMA_F8F6F4_2x1SM_SSEJSI_SI_fSF_SF_NS4_17integral_constantINS4_4UMMA5MajorELSQ_0EEESR_NSO_INSP_7ScaleInELSS_0EEEST_EEEEEENS4_6LayoutINS5_IJSC_SC_SC_EEENS5_IJNSA_ILi0EEESY_SY_EEEEENS5_IJNS4_10UnderscoreES11_S11_EEEEENS4_28SM100_TMA_2SM_LOAD_MULTICASTENS4_14ComposedLayoutINS4_7SwizzleILi1ELi4ELi3EEENS4_18smem_ptr_flag_bitsILi8EEENSW_INS5_IJNSA_ILi8EEESG_EEENS5_IJSG_SC_EEEEEEEvNS4_8identityES14_S1E_vS1F_EENS_8epilogue10collective18CollectiveEpilogueINS1H_23Sm100TmaWarpSpecializedILi2ELi2ELi32ELb0ELb0EEEJNS5_IJNSA_ILi64EEESF_SG_EEENS5_IJNSW_IS1M_SC_EENSW_INS5_IJSG_NSA_ILi2EEEEEENS5_IJSC_S1M_EEEEEEEESI_SJ_SI_SJ_NS1H_6fusion15FusionCallbacksIS1L_NS1U_17LinearCombinationISI_fSI_fLNS_15FloatRoundStyleE2EEES1N_S1T_JEEENS4_5SM1004TMEM4LOAD26SM100_TMEM_LOAD_32dp32b32xENS4_13SM90_TMA_LOADES1E_NS4_39AutoVectorizingCopyWithAssumedAlignmentILi128EEENS4_14SM90_TMA_STOREES1E_S26_S26_EEEvvEEEEvNT_6ParamsE)
        /*0038*/ 	.word	0x00000000


	//----- nvinfo : EIATTR_MIN_STACK_SIZE
	.align		4
.L_27:
        /*003c*/ 	.byte	0x04, 0x12
        /*003e*/ 	.short	(.L_29 - .L_28)
	.align		4
.L_28:
        /*0040*/ 	.word	index@(_ZN7cutlass13device_kernelINS_4gemm6kernel13GemmUniversalIN4cute5tupleIJiiiiEEENS1_10collective13CollectiveMmaINS1_35MainloopSm100TmaUmmaWarpSpecializedILi52ELi2ELi4ENS5_IJNS4_1CILi4EEESB_NSA_ILi1EEEEEEEENS5_IJNSA_ILi128EEESF_NSA_ILi32EEEEEENS_12float_e5m2_tENS5_IJlSC_lEEESI_SJ_NS4_8TiledMMAINS4_8MMA_AtomIJNS4_10MMA_TraitsINS4_25SM100_MMA_F8F6F4_2x1SM_SSEJSI_SI_fSF_SF_NS4_17integral_constantINS4_4UMMA5MajorELSQ_0EEESR_NSO_INSP_7ScaleInELSS_0EEEST_EEEEEENS4_6LayoutINS5_IJSC_SC_SC_EEENS5_IJNSA_ILi0EEESY_SY_EEEEENS5_IJNS4_10UnderscoreES11_S11_EEEEENS4_28SM100_TMA_2SM_LOAD_MULTICASTENS4_14ComposedLayoutINS4_7SwizzleILi1ELi4ELi3EEENS4_18smem_ptr_flag_bitsILi8EEENSW_INS5_IJNSA_ILi8EEESG_EEENS5_IJSG_SC_EEEEEEEvNS4_8identityES14_S1E_vS1F_EENS_8epilogue10collective18CollectiveEpilogueINS1H_23Sm100TmaWarpSpecializedILi2ELi2ELi32ELb0ELb0EEEJNS5_IJNSA_ILi64EEESF_SG_EEENS5_IJNSW_IS1M_SC_EENSW_INS5_IJSG_NSA_ILi2EEEEEENS5_IJSC_S1M_EEEEEEEESI_SJ_SI_SJ_NS1H_6fusion15FusionCallbacksIS1L_NS1U_17LinearCombinationISI_fSI_fLNS_15FloatRoundStyleE2EEES1N_S1T_JEEENS4_5SM1004TMEM4LOAD26SM100_TMEM_LOAD_32dp32b32xENS4_13SM90_TMA_LOADES1E_NS4_39AutoVectorizingCopyWithAssumedAlignmentILi128EEENS4_14SM90_TMA_STOREES1E_S26_S26_EEEvvEEEEvNT_6ParamsE)
        /*0044*/ 	.word	0x00000000
.L_29:


//--------------------- .nv.compat                --------------------------
	.section	.nv.compat,"",@"SHT_CUDA_COMPAT_INFO"
	.align	4
        /*0000*/ 	.byte	0x02, 0x09, 0x01, 0x00, 0x02, 0x02, 0x02, 0x00, 0x02, 0x05, 0x05, 0x00, 0x03, 0x07, 0x01, 0x01
        /*0010*/ 	.byte	0x02, 0x03, 0x01, 0x00, 0x02, 0x06, 0x01, 0x00, 0x04, 0x0b, 0x08, 0x00, 0x09, 0x00, 0x00, 0x00
        /*0020*/ 	.byte	0x00, 0x00, 0x00, 0x00


//--------------------- .nv.info._ZN7cutlass13device_kernelINS_4gemm6kernel13GemmUniversalIN4cute5tupleIJiiiiEEENS1_10collective13CollectiveMmaINS1_35MainloopSm100TmaUmmaWarpSpecializedILi52ELi2ELi4ENS5_IJNS4_1CILi4EEESB_NSA_ILi1EEEEEEEENS5_IJNSA_ILi128EEESF_NSA_ILi32EEEEEENS_12float_e5m2_tENS5_IJlSC_lEEESI_SJ_NS4_8TiledMMAINS4_8MMA_AtomIJNS4_10MMA_TraitsINS4_25SM100_MMA_F8F6F4_2x1SM_SSEJSI_SI_fSF_SF_NS4_17integral_constantINS4_4UMMA5MajorELSQ_0EEESR_NSO_INSP_7ScaleInELSS_0EEEST_EEEEEENS4_6LayoutINS5_IJSC_SC_SC_EEENS5_IJNSA_ILi0EEESY_SY_EEEEENS5_IJNS4_10UnderscoreES11_S11_EEEEENS4_28SM100_TMA_2SM_LOAD_MULTICASTENS4_14ComposedLayoutINS4_7SwizzleILi1ELi4ELi3EEENS4_18smem_ptr_flag_bitsILi8EEENSW_INS5_IJNSA_ILi8EEESG_EEENS5_IJSG_SC_EEEEEEEvNS4_8identityES14_S1E_vS1F_EENS_8epilogue10collective18CollectiveEpilogueINS1H_23Sm100TmaWarpSpecializedILi2ELi2ELi32ELb0ELb0EEEJNS5_IJNSA_ILi64EEESF_SG_EEENS5_IJNSW_IS1M_SC_EENSW_INS5_IJSG_NSA_ILi2EEEEEENS5_IJSC_S1M_EEEEEEEESI_SJ_SI_SJ_NS1H_6fusion15FusionCallbacksIS1L_NS1U_17LinearCombinationISI_fSI_fLNS_15FloatRoundStyleE2EEES1N_S1T_JEEENS4_5SM1004TMEM4LOAD26SM100_TMEM_LOAD_32dp32b32xENS4_13SM90_TMA_LOADES1E_NS4_39AutoVectorizingCopyWithAssumedAlignmentILi128EEENS4_14SM90_TMA_STOREES1E_S26_S26_EEEvvEEEEvNT_6ParamsE --------------------------
	.section	.nv.info._ZN7cutlass13device_kernelINS_4gemm6kernel13GemmUniversalIN4cute5tupleIJiiiiEEENS1_10collective13CollectiveMmaINS1_35MainloopSm100TmaUmmaWarpSpecializedILi52ELi2ELi4ENS5_IJNS4_1CILi4EEESB_NSA_ILi1EEEEEEEENS5_IJNSA_ILi128EEESF_NSA_ILi32EEEEEENS_12float_e5m2_tENS5_IJlSC_lEEESI_SJ_NS4_8TiledMMAINS4_8MMA_AtomIJNS4_10MMA_TraitsINS4_25SM100_MMA_F8F6F4_2x1SM_SSEJSI_SI_fSF_SF_NS4_17integral_constantINS4_4UMMA5MajorELSQ_0EEESR_NSO_INSP_7ScaleInELSS_0EEEST_EEEEEENS4_6LayoutINS5_IJSC_SC_SC_EEENS5_IJNSA_ILi0EEESY_SY_EEEEENS5_IJNS4_10UnderscoreES11_S11_EEEEENS4_28SM100_TMA_2SM_LOAD_MULTICASTENS4_14ComposedLayoutINS4_7SwizzleILi1ELi4ELi3EEENS4_18smem_ptr_flag_bitsILi8EEENSW_INS5_IJNSA_ILi8EEESG_EEENS5_IJSG_SC_EEEEEEEvNS4_8identityES14_S1E_vS1F_EENS_8epilogue10collective18CollectiveEpilogueINS1H_23Sm100TmaWarpSpecializedILi2ELi2ELi32ELb0ELb0EEEJNS5_IJNSA_ILi64EEESF_SG_EEENS5_IJNSW_IS1M_SC_EENSW_INS5_IJSG_NSA_ILi2EEEEEENS5_IJSC_S1M_EEEEEEEESI_SJ_SI_SJ_NS1H_6fusion15FusionCallbacksIS1L_NS1U_17LinearCombinationISI_fSI_fLNS_15FloatRoundStyleE2EEES1N_S1T_JEEENS4_5SM1004TMEM4LOAD26SM100_TMEM_LOAD_32dp32b32xENS4_13SM90_TMA_LOADES1E_NS4_39AutoVectorizingCopyWithAssumedAlignmentILi128EEENS4_14SM90_TMA_STOREES1E_S26_S26_EEEvvEEEEvNT_6ParamsE,"",@"SHT_CUDA_INFO"
	.sectionflags	@""
	.align	4


	//----- nvinfo : EIATTR_CUDA_API_VERSION
	.align		4
        /*0000*/ 	.byte	0x04, 0x37
        /*0002*/ 	.short	(.L_31 - .L_30)
.L_30:
        /*0004*/ 	.word	0x00000082


	//----- nvinfo : EIATTR_KPARAM_INFO
	.align		4
.L_31:
        /*0008*/ 	.byte	0x04, 0x17
        /*000a*/ 	.short	(.L_33 - .L_32)
.L_32:
        /*000c*/ 	.word	0x00000000
        /*0010*/ 	.short	0x0000
        /*0012*/ 	.short	0x0000
        /*0014*/ 	.byte	0x00, 0xf0, 0x01, 0x20


	//----- nvinfo : EIATTR_AT_ENTRY_FRAGMENTS
	.align		4
.L_33:
        /*0018*/ 	.byte	0x04, 0x4f
        /*001a*/ 	.short	(.L_35 - .L_34)


	//   ....[0]....
.L_34:
        /*001c*/ 	.word	0x00000007


	//----- nvinfo : EIATTR_RESERVED_SMEM_USED
	.align		4
.L_35:
        /*0020*/ 	.byte	0x01, 0x41
	.zero		2


	//----- nvinfo : EIATTR_SPARSE_MMA_MASK
	.align		4
        /*0024*/ 	.byte	0x03, 0x50
        /*0026*/ 	.short	0x0000


	//----- nvinfo : EIATTR_TCGEN05_2CTA_USED
	.align		4
        /*0028*/ 	.byte	0x01, 0x52
	.zero		2


	//----- nvinfo : EIATTR_MAXREG_COUNT
	.align		4
        /*002c*/ 	.byte	0x03, 0x1b
        /*002e*/ 	.short	0x00ff


	//----- nvinfo : EIATTR_NUM_BARRIERS
	.align		4
        /*0030*/ 	.byte	0x02, 0x4c
        /*0032*/ 	.byte	0x07
	.zero		1


	//----- nvinfo : EIATTR_EXTERNS
	.align		4
        /*0034*/ 	.byte	0x04, 0x0f
        /*0036*/ 	.short	(.L_37 - .L_36)


	//   ....[0]....
	.align		4
.L_36:
        /*0038*/ 	.word	index@(__assertfail)


	//----- nvinfo : EIATTR_MERCURY_ISA_VERSION
	.align		4
.L_37:
        /*003c*/ 	.byte	0x03, 0x5f
        /*003e*/ 	.short	0x0101


	//----- nvinfo : EIATTR_INT_WARP_WIDE_INSTR_OFFSETS
	.align		4
        /*0040*/ 	.byte	0x04, 0x31
        /*0042*/ 	.short	(.L_39 - .L_38)


	//   ....[0]....
.L_38:
        /*0044*/ 	.word	0x00001350


	//   ....[1]....
        /*0048*/ 	.word	0x000013f0


	//   ....[2]....
        /*004c*/ 	.word	0x00006510


	//   ....[3]....
        /*0050*/ 	.word	0x00006530


	//   ....[4]....
        /*0054*/ 	.word	0x00006560


	//   ....[5]....
        /*0058*/ 	.word	0x00007080


	//   ....[6]....
        /*005c*/ 	.word	0x00007120


	//   ....[7]....
        /*0060*/ 	.word	0x000071d0


	//   ....[8]....
        /*0064*/ 	.word	0x00007270


	//   ....[9]....
        /*0068*/ 	.word	0x00007360


	//   ....[10]....
        /*006c*/ 	.word	0x00007430


	//----- nvinfo : EIATTR_COOP_GROUP_MASK_REGIDS
	.align		4
.L_39:
        /*0070*/ 	.byte	0x04, 0x29
        /*0072*/ 	.short	(.L_41 - .L_40)


	//   ....[0]....
.L_40:
        /*0074*/ 	.word	0xffffffff


	//   ....[1]....
        /*0078*/ 	.word	0xffffffff


	//   ....[2]....
        /*007c*/ 	.word	0xffffffff


	//   ....[3]....
        /*0080*/ 	.word	0xffffffff


	//   ....[4]....
        /*0084*/ 	.word	0xffffffff


	//   ....[5]....
        /*0088*/ 	.word	0xffffffff


	//   ....[6]....
        /*008c*/ 	.word	0xffffffff


	//   ....[7]....
        /*0090*/ 	.word	0xffffffff


	//   ....[8]....
        /*0094*/ 	.word	0xffffffff


	//   ....[9]....
        /*0098*/ 	.word	0xffffffff


	//   ....[10]....
        /*009c*/ 	.word	0xffffffff


	//   ....[11]....
        /*00a0*/ 	.word	0xffffffff


	//   ....[12]....
        /*00a4*/ 	.word	0xffffffff


	//   ....[13]....
        /*00a8*/ 	.word	0xffffffff


	//----- nvinfo : EIATTR_COOP_GROUP_INSTR_OFFSETS
	.align		4
.L_41:
        /*00ac*/ 	.byte	0x04, 0x28
        /*00ae*/ 	.short	(.L_43 - .L_42)


	//   ....[0]....
.L_42:
        /*00b0*/ 	.word	0x000000b0


	//   ....[1]....
        /*00b4*/ 	.word	0x00000510


	//   ....[2]....
        /*00b8*/ 	.word	0x00000d00


	//   ....[3]....
        /*00bc*/ 	.word	0x00000e50


	//   ....[4]....
        /*00c0*/ 	.word	0x00000f40


	//   ....[5]....
        /*00c4*/ 	.word	0x000010a0


	//   ....[6]....
        /*00c8*/ 	.word	0x00001230


	//   ....[7]....
        /*00cc*/ 	.word	0x00001470


	//   ....[8]....
        /*00d0*/ 	.word	0x00002aa0


	//   ....[9]....
        /*00d4*/ 	.word	0x00005440


	//   ....[10]....
        /*00d8*/ 	.word	0x00005910


	//   ....[11]....
        /*00dc*/ 	.word	0x00005940


	//   ....[12]....
        /*00e0*/ 	.word	0x00006410


	//   ....[13]....
        /*00e4*/ 	.word	0x00006620


	//----- nvinfo : EIATTR_VRC_CTA_INIT_COUNT
	.align		4
.L_43:
        /*00e8*/ 	.byte	0x02, 0x4a
        /*00ea*/ 	.byte	0x80
	.zero		1


	//----- nvinfo : EIATTR_SYSCALL_OFFSETS
	.align		4
        /*00ec*/ 	.byte	0x04, 0x46
        /*00ee*/ 	.short	(.L_45 - .L_44)


	//   ....[0]....
.L_44:
        /*00f0*/ 	.word	0x00007f50


	//   ....[1]....
        /*00f4*/ 	.word	0x00008090


	//   ....[2]....
        /*00f8*/ 	.word	0x00008870


	//   ....[3]....
        /*00fc*/ 	.word	0x00009660


	//----- nvinfo : EIATTR_MBARRIER_INSTR_OFFSETS
	.align		4
.L_45:
        /*0100*/ 	.byte	0x04, 0x39
        /*0102*/ 	.short	(.L_47 - .L_46)


	//   ....[0]....
.L_46:
        /*0104*/ 	.word	0x00000660
        /*0108*/ 	.word	0x000000ff
        /*010c*/ 	.word	0x00000000
        /*0110*/ 	.short	0x0100
        /*0112*/ 	.byte	0x04
	.zero		1


	//   ....[1]....
        /*0114*/ 	.word	0x00000670
        /*0118*/ 	.word	0x000000ff
        /*011c*/ 	.word	0x000001a0
        /*0120*/ 	.short	0x0100
        /*0122*/ 	.byte	0x04
	.zero		1


	//   ....[2]....
        /*0124*/ 	.word	0x00000680
        /*0128*/ 	.word	0x000000ff
        /*012c*/ 	.word	0x00000008
        /*0130*/ 	.short	0x0100
        /*0132*/ 	.byte	0x04
	.zero		1


	//   ....[3]....
        /*0134*/ 	.word	0x00000690
        /*0138*/ 	.word	0x000000ff
        /*013c*/ 	.word	0x000001a8
        /*0140*/ 	.short	0x0100
        /*0142*/ 	.byte	0x04
	.zero		1


	//   ....[4]....
        /*0144*/ 	.word	0x000006a0
        /*0148*/ 	.word	0x000000ff
        /*014c*/ 	.word	0x00000010
        /*0150*/ 	.short	0x0100
        /*0152*/ 	.byte	0x04
	.zero		1


	//   ....[5]....
        /*0154*/ 	.word	0x000006b0
        /*0158*/ 	.word	0x000000ff
        /*015c*/ 	.word	0x000001b0
        /*0160*/ 	.short	0x0100
        /*0162*/ 	.byte	0x04
	.zero		1


	//   ....[6]....
        /*0164*/ 	.word	0x000006c0
        /*0168*/ 	.word	0x000000ff
        /*016c*/ 	.word	0x00000018
        /*0170*/ 	.short	0x0100
        /*0172*/ 	.byte	0x04
	.zero		1


	//   ....[7]....
        /*0174*/ 	.word	0x000006d0
        /*0178*/ 	.word	0x000000ff
        /*017c*/ 	.word	0x000001b8
        /*0180*/ 	.short	0x0100
        /*0182*/ 	.byte	0x04
	.zero		1


	//   ....[8]....
        /*0184*/ 	.word	0x000006e0
        /*0188*/ 	.word	0x000000ff
        /*018c*/ 	.word	0x00000020
        /*0190*/ 	.short	0x0100
        /*0192*/ 	.byte	0x04
	.zero		1


	//   ....[9]....
        /*0194*/ 	.word	0x000006f0
        /*0198*/ 	.word	0x000000ff
        /*019c*/ 	.word	0x000001c0
        /*01a0*/ 	.short	0x0100
        /*01a2*/ 	.byte	0x04
	.zero		1


	//   ....[10]....
        /*01a4*/ 	.word	0x00000700
        /*01a8*/ 	.word	0x000000ff
        /*01ac*/ 	.word	0x00000028
        /*01b0*/ 	.short	0x0100
        /*01b2*/ 	.byte	0x04
	.zero		1


	//   ....[11]....
        /*01b4*/ 	.word	0x00000710
        /*01b8*/ 	.word	0x000000ff
        /*01bc*/ 	.word	0x000001c8
        /*01c0*/ 	.short	0x0100
        /*01c2*/ 	.byte	0x04
	.zero		1


	//   ....[12]....
        /*01c4*/ 	.word	0x00000720
        /*01c8*/ 	.word	0x000000ff
        /*01cc*/ 	.word	0x00000030
        /*01d0*/ 	.short	0x0100
        /*01d2*/ 	.byte	0x04
	.zero		1


	//   ....[13]....
        /*01d4*/ 	.word	0x00000730
        /*01d8*/ 	.word	0x000000ff
        /*01dc*/ 	.word	0x000001d0
        /*01e0*/ 	.short	0x0100
        /*01e2*/ 	.byte	0x04
	.zero		1


	//   ....[14]....
        /*01e4*/ 	.word	0x00000740
        /*01e8*/ 	.word	0x000000ff
        /*01ec*/ 	.word	0x00000038
        /*01f0*/ 	.short	0x0100
        /*01f2*/ 	.byte	0x04
	.zero		1


	//   ....[15]....
        /*01f4*/ 	.word	0x00000750
        /*01f8*/ 	.word	0x000000ff
        /*01fc*/ 	.word	0x000001d8
        /*0200*/ 	.short	0x0100
        /*0202*/ 	.byte	0x04
	.zero		1


	//   ....[16]....
        /*0204*/ 	.word	0x00000760
        /*0208*/ 	.word	0x000000ff
        /*020c*/ 	.word	0x00000040
        /*0210*/ 	.short	0x0100
        /*0212*/ 	.byte	0x04
	.zero		1


	//   ....[17]....
        /*0214*/ 	.word	0x00000770
        /*0218*/ 	.word	0x000000ff
        /*021c*/ 	.word	0x000001e0
        /*0220*/ 	.short	0x0100
        /*0222*/ 	.byte	0x04
	.zero		1


	//   ....[18]....
        /*0224*/ 	.word	0x00000780
        /*0228*/ 	.word	0x000000ff
        /*022c*/ 	.word	0x00000048
        /*0230*/ 	.short	0x0100
        /*0232*/ 	.byte	0x04
	.zero		1


	//   ....[19]....
        /*0234*/ 	.word	0x00000790
        /*0238*/ 	.word	0x000000ff
        /*023c*/ 	.word	0x000001e8
        /*0240*/ 	.short	0x0100
        /*0242*/ 	.byte	0x04
	.zero		1


	//   ....[20]....
        /*0244*/ 	.word	0x000007a0
        /*0248*/ 	.word	0x000000ff
        /*024c*/ 	.word	0x00000050
        /*0250*/ 	.short	0x0100
        /*0252*/ 	.byte	0x04
	.zero		1


	//   ....[21]....
        /*0254*/ 	.word	0x000007b0
        /*0258*/ 	.word	0x000000ff
        /*025c*/ 	.word	0x000001f0
        /*0260*/ 	.short	0x0100
        /*0262*/ 	.byte	0x04
	.zero		1


	//   ....[22]....
        /*0264*/ 	.word	0x000007c0
        /*0268*/ 	.word	0x000000ff
        /*026c*/ 	.word	0x00000058
        /*0270*/ 	.short	0x0100
        /*0272*/ 	.byte	0x04
	.zero		1


	//   ....[23]....
        /*0274*/ 	.word	0x000007d0
        /*0278*/ 	.word	0x000000ff
        /*027c*/ 	.word	0x000001f8
        /*0280*/ 	.short	0x0100
        /*0282*/ 	.byte	0x04
	.zero		1


	//   ....[24]....
        /*0284*/ 	.word	0x000007e0
        /*0288*/ 	.word	0x000000ff
        /*028c*/ 	.word	0x00000060
        /*0290*/ 	.short	0x0100
        /*0292*/ 	.byte	0x04
	.zero		1


	//   ....[25]....
        /*0294*/ 	.word	0x000007f0
        /*0298*/ 	.word	0x000000ff
        /*029c*/ 	.word	0x00000200
        /*02a0*/ 	.short	0x0100
        /*02a2*/ 	.byte	0x04
	.zero		1


	//   ....[26]....
        /*02a4*/ 	.word	0x00000800
        /*02a8*/ 	.word	0x000000ff
        /*02ac*/ 	.word	0x00000068
        /*02b0*/ 	.short	0x0100
        /*02b2*/ 	.byte	0x04
	.zero		1


	//   ....[27]....
        /*02b4*/ 	.word	0x00000810
        /*02b8*/ 	.word	0x000000ff
        /*02bc*/ 	.word	0x00000208
        /*02c0*/ 	.short	0x0100
        /*02c2*/ 	.byte	0x04
	.zero		1


	//   ....[28]....
        /*02c4*/ 	.word	0x00000820
        /*02c8*/ 	.word	0x000000ff
        /*02cc*/ 	.word	0x00000070
        /*02d0*/ 	.short	0x0100
        /*02d2*/ 	.byte	0x04
	.zero		1


	//   ....[29]....
        /*02d4*/ 	.word	0x00000830
        /*02d8*/ 	.word	0x000000ff
        /*02dc*/ 	.word	0x00000210
        /*02e0*/ 	.short	0x0100
        /*02e2*/ 	.byte	0x04
	.zero		1


	//   ....[30]....
        /*02e4*/ 	.word	0x00000840
        /*02e8*/ 	.word	0x000000ff
        /*02ec*/ 	.word	0x00000078
        /*02f0*/ 	.short	0x0100
        /*02f2*/ 	.byte	0x04
	.zero		1


	//   ....[31]....
        /*02f4*/ 	.word	0x00000850
        /*02f8*/ 	.word	0x000000ff
        /*02fc*/ 	.word	0x00000218
        /*0300*/ 	.short	0x0100
        /*0302*/ 	.byte	0x04
	.zero		1


	//   ....[32]....
        /*0304*/ 	.word	0x00000860
        /*0308*/ 	.word	0x000000ff
        /*030c*/ 	.word	0x00000080
        /*0310*/ 	.short	0x0100
        /*0312*/ 	.byte	0x04
	.zero		1


	//   ....[33]....
        /*0314*/ 	.word	0x00000870
        /*0318*/ 	.word	0x000000ff
        /*031c*/ 	.word	0x00000220
        /*0320*/ 	.short	0x0100
        /*0322*/ 	.byte	0x04
	.zero		1


	//   ....[34]....
        /*0324*/ 	.word	0x00000880
        /*0328*/ 	.word	0x000000ff
        /*032c*/ 	.word	0x00000088
        /*0330*/ 	.short	0x0100
        /*0332*/ 	.byte	0x04
	.zero		1


	//   ....[35]....
        /*0334*/ 	.word	0x00000890
        /*0338*/ 	.word	0x000000ff
        /*033c*/ 	.word	0x00000228
        /*0340*/ 	.short	0x0100
        /*0342*/ 	.byte	0x04
	.zero		1


	//   ....[36]....
        /*0344*/ 	.word	0x000008a0
        /*0348*/ 	.word	0x000000ff
        /*034c*/ 	.word	0x00000090
        /*0350*/ 	.short	0x0100
        /*0352*/ 	.byte	0x04
	.zero		1


	//   ....[37]....
        /*0354*/ 	.word	0x000008b0
        /*0358*/ 	.word	0x000000ff
        /*035c*/ 	.word	0x00000230
        /*0360*/ 	.short	0x0100
        /*0362*/ 	.byte	0x04
	.zero		1


	//   ....[38]....
        /*0364*/ 	.word	0x000008c0
        /*0368*/ 	.word	0x000000ff
        /*036c*/ 	.word	0x00000098
        /*0370*/ 	.short	0x0100
        /*0372*/ 	.byte	0x04
	.zero		1


	//   ....[39]....
        /*0374*/ 	.word	0x000008d0
        /*0378*/ 	.word	0x000000ff
        /*037c*/ 	.word	0x00000238
        /*0380*/ 	.short	0x0100
        /*0382*/ 	.byte	0x04
	.zero		1


	//   ....[40]....
        /*0384*/ 	.word	0x000008e0
        /*0388*/ 	.word	0x000000ff
        /*038c*/ 	.word	0x000000a0
        /*0390*/ 	.short	0x0100
        /*0392*/ 	.byte	0x04
	.zero		1


	//   ....[41]....
        /*0394*/ 	.word	0x000008f0
        /*0398*/ 	.word	0x000000ff
        /*039c*/ 	.word	0x00000240
        /*03a0*/ 	.short	0x0100
        /*03a2*/ 	.byte	0x04
	.zero		1


	//   ....[42]....
        /*03a4*/ 	.word	0x00000900
        /*03a8*/ 	.word	0x000000ff
        /*03ac*/ 	.word	0x000000a8
        /*03b0*/ 	.short	0x0100
        /*03b2*/ 	.byte	0x04
	.zero		1


	//   ....[43]....
        /*03b4*/ 	.word	0x00000910
        /*03b8*/ 	.word	0x000000ff
        /*03bc*/ 	.word	0x00000248
        /*03c0*/ 	.short	0x0100
        /*03c2*/ 	.byte	0x04
	.zero		1


	//   ....[44]....
        /*03c4*/ 	.word	0x00000920
        /*03c8*/ 	.word	0x000000ff
        /*03cc*/ 	.word	0x000000b0
        /*03d0*/ 	.short	0x0100
        /*03d2*/ 	.byte	0x04
	.zero		1


	//   ....[45]....
        /*03d4*/ 	.word	0x00000930
        /*03d8*/ 	.word	0x000000ff
        /*03dc*/ 	.word	0x00000250
        /*03e0*/ 	.short	0x0100
        /*03e2*/ 	.byte	0x04
	.zero		1


	//   ....[46]....
        /*03e4*/ 	.word	0x00000940
        /*03e8*/ 	.word	0x000000ff
        /*03ec*/ 	.word	0x000000b8
        /*03f0*/ 	.short	0x0100
        /*03f2*/ 	.byte	0x04
	.zero		1


	//   ....[47]....
        /*03f4*/ 	.word	0x00000950
        /*03f8*/ 	.word	0x000000ff
        /*03fc*/ 	.word	0x00000258
        /*0400*/ 	.short	0x0100
        /*0402*/ 	.byte	0x04
	.zero		1


	//   ....[48]....
        /*0404*/ 	.word	0x00000960
        /*0408*/ 	.word	0x000000ff
        /*040c*/ 	.word	0x000000c0
        /*0410*/ 	.short	0x0100
        /*0412*/ 	.byte	0x04
	.zero		1


	//   ....[49]....
        /*0414*/ 	.word	0x00000970
        /*0418*/ 	.word	0x000000ff
        /*041c*/ 	.word	0x00000260
        /*0420*/ 	.short	0x0100
        /*0422*/ 	.byte	0x04
	.zero		1


	//   ....[50]....
        /*0424*/ 	.word	0x00000980
        /*0428*/ 	.word	0x000000ff
        /*042c*/ 	.word	0x000000c8
        /*0430*/ 	.short	0x0100
        /*0432*/ 	.byte	0x04
	.zero		1


	//   ....[51]....
        /*0434*/ 	.word	0x00000990
        /*0438*/ 	.word	0x000000ff
        /*043c*/ 	.word	0x00000268
        /*0440*/ 	.short	0x0100
        /*0442*/ 	.byte	0x04
	.zero		1


	//   ....[52]....
        /*0444*/ 	.word	0x000009a0
        /*0448*/ 	.word	0x000000ff
        /*044c*/ 	.word	0x000000d0
        /*0450*/ 	.short	0x0100
        /*0452*/ 	.byte	0x04
	.zero		1


	//   ....[53]....
        /*0454*/ 	.word	0x000009b0
        /*0458*/ 	.word	0x000000ff
        /*045c*/ 	.word	0x00000270
        /*0460*/ 	.short	0x0100
        /*0462*/ 	.byte	0x04
	.zero		1


	//   ....[54]....
        /*0464*/ 	.word	0x000009c0
        /*0468*/ 	.word	0x000000ff
        /*046c*/ 	.word	0x000000d8
        /*0470*/ 	.short	0x0100
        /*0472*/ 	.byte	0x04
	.zero		1


	//   ....[55]....
        /*0474*/ 	.word	0x000009d0
        /*0478*/ 	.word	0x000000ff
        /*047c*/ 	.word	0x00000278
        /*0480*/ 	.short	0x0100
        /*0482*/ 	.byte	0x04
	.zero		1


	//   ....[56]....
        /*0484*/ 	.word	0x000009e0
        /*0488*/ 	.word	0x000000ff
        /*048c*/ 	.word	0x000000e0
        /*0490*/ 	.short	0x0100
        /*0492*/ 	.byte	0x04
	.zero		1


	//   ....[57]....
        /*0494*/ 	.word	0x000009f0
        /*0498*/ 	.word	0x000000ff
        /*049c*/ 	.word	0x00000280
        /*04a0*/ 	.short	0x0100
        /*04a2*/ 	.byte	0x04
	.zero		1


	//   ....[58]....
        /*04a4*/ 	.word	0x00000a00
        /*04a8*/ 	.word	0x000000ff
        /*04ac*/ 	.word	0x000000e8
        /*04b0*/ 	.short	0x0100
        /*04b2*/ 	.byte	0x04
	.zero		1


	//   ....[59]....
        /*04b4*/ 	.word	0x00000a10
        /*04b8*/ 	.word	0x000000ff
        /*04bc*/ 	.word	0x00000288
        /*04c0*/ 	.short	0x0100
        /*04c2*/ 	.byte	0x04
	.zero		1


	//   ....[60]....
        /*04c4*/ 	.word	0x00000a20
        /*04c8*/ 	.word	0x000000ff
        /*04cc*/ 	.word	0x000000f0
        /*04d0*/ 	.short	0x0100
        /*04d2*/ 	.byte	0x04
	.zero		1


	//   ....[61]....
        /*04d4*/ 	.word	0x00000a30
        /*04d8*/ 	.word	0x000000ff
        /*04dc*/ 	.word	0x00000290
        /*04e0*/ 	.short	0x0100
        /*04e2*/ 	.byte	0x04
	.zero		1


	//   ....[62]....
        /*04e4*/ 	.word	0x00000a40
        /*04e8*/ 	.word	0x000000ff
        /*04ec*/ 	.word	0x000000f8
        /*04f0*/ 	.short	0x0100
        /*04f2*/ 	.byte	0x04
	.zero		1


	//   ....[63]....
        /*04f4*/ 	.word	0x00000a50
        /*04f8*/ 	.word	0x000000ff
        /*04fc*/ 	.word	0x00000298
        /*0500*/ 	.short	0x0100
        /*0502*/ 	.byte	0x04
	.zero		1


	//   ....[64]....
        /*0504*/ 	.word	0x00000a60
        /*0508*/ 	.word	0x000000ff
        /*050c*/ 	.word	0x00000100
        /*0510*/ 	.short	0x0100
        /*0512*/ 	.byte	0x04
	.zero		1


	//   ....[65]....
        /*0514*/ 	.word	0x00000a70
        /*0518*/ 	.word	0x000000ff
        /*051c*/ 	.word	0x000002a0
        /*0520*/ 	.short	0x0100
        /*0522*/ 	.byte	0x04
	.zero		1


	//   ....[66]....
        /*0524*/ 	.word	0x00000a80
        /*0528*/ 	.word	0x000000ff
        /*052c*/ 	.word	0x00000108
        /*0530*/ 	.short	0x0100
        /*0532*/ 	.byte	0x04
	.zero		1


	//   ....[67]....
        /*0534*/ 	.word	0x00000a90
        /*0538*/ 	.word	0x000000ff
        /*053c*/ 	.word	0x000002a8
        /*0540*/ 	.short	0x0100
        /*0542*/ 	.byte	0x04
	.zero		1


	//   ....[68]....
        /*0544*/ 	.word	0x00000aa0
        /*0548*/ 	.word	0x000000ff
        /*054c*/ 	.word	0x00000110
        /*0550*/ 	.short	0x0100
        /*0552*/ 	.byte	0x04
	.zero		1


	//   ....[69]....
        /*0554*/ 	.word	0x00000ab0
        /*0558*/ 	.word	0x000000ff
        /*055c*/ 	.word	0x000002b0
        /*0560*/ 	.short	0x0100
        /*0562*/ 	.byte	0x04
	.zero		1


	//   ....[70]....
        /*0564*/ 	.word	0x00000ac0
        /*0568*/ 	.word	0x000000ff
        /*056c*/ 	.word	0x00000118
        /*0570*/ 	.short	0x0100
        /*0572*/ 	.byte	0x04
	.zero		1


	//   ....[71]....
        /*0574*/ 	.word	0x00000ad0
        /*0578*/ 	.word	0x000000ff
        /*057c*/ 	.word	0x000002b8
        /*0580*/ 	.short	0x0100
        /*0582*/ 	.byte	0x04
	.zero		1


	//   ....[72]....
        /*0584*/ 	.word	0x00000ae0
        /*0588*/ 	.word	0x000000ff
        /*058c*/ 	.word	0x00000120
        /*0590*/ 	.short	0x0100
        /*0592*/ 	.byte	0x04
	.zero		1


	//   ....[73]....
        /*0594*/ 	.word	0x00000af0
        /*0598*/ 	.word	0x000000ff
        /*059c*/ 	.word	0x000002c0
        /*05a0*/ 	.short	0x0100
        /*05a2*/ 	.byte	0x04
	.zero		1


	//   ....[74]....
        /*05a4*/ 	.word	0x00000b00
        /*05a8*/ 	.word	0x000000ff
        /*05ac*/ 	.word	0x00000128
        /*05b0*/ 	.short	0x0100
        /*05b2*/ 	.byte	0x04
	.zero		1


	//   ....[75]....
        /*05b4*/ 	.word	0x00000b10
        /*05b8*/ 	.word	0x000000ff
        /*05bc*/ 	.word	0x000002c8
        /*05c0*/ 	.short	0x0100
        /*05c2*/ 	.byte	0x04
	.zero		1


	//   ....[76]....
        /*05c4*/ 	.word	0x00000b20
        /*05c8*/ 	.word	0x000000ff
        /*05cc*/ 	.word	0x00000130
        /*05d0*/ 	.short	0x0100
        /*05d2*/ 	.byte	0x04
	.zero		1


	//   ....[77]....
        /*05d4*/ 	.word	0x00000b30
        /*05d8*/ 	.word	0x000000ff
        /*05dc*/ 	.word	0x000002d0
        /*05e0*/ 	.short	0x0100
        /*05e2*/ 	.byte	0x04
	.zero		1


	//   ....[78]....
        /*05e4*/ 	.word	0x00000b40
        /*05e8*/ 	.word	0x000000ff
        /*05ec*/ 	.word	0x00000138
        /*05f0*/ 	.short	0x0100
        /*05f2*/ 	.byte	0x04
	.zero		1


	//   ....[79]....
        /*05f4*/ 	.word	0x00000b50
        /*05f8*/ 	.word	0x000000ff
        /*05fc*/ 	.word	0x000002d8
        /*0600*/ 	.short	0x0100
        /*0602*/ 	.byte	0x04
	.zero		1


	//   ....[80]....
        /*0604*/ 	.word	0x00000b60
        /*0608*/ 	.word	0x000000ff
        /*060c*/ 	.word	0x00000140
        /*0610*/ 	.short	0x0100
        /*0612*/ 	.byte	0x04
	.zero		1


	//   ....[81]....
        /*0614*/ 	.word	0x00000b70
        /*0618*/ 	.word	0x000000ff
        /*061c*/ 	.word	0x000002e0
        /*0620*/ 	.short	0x0100
        /*0622*/ 	.byte	0x04
	.zero		1


	//   ....[82]....
        /*0624*/ 	.word	0x00000b80
        /*0628*/ 	.word	0x000000ff
        /*062c*/ 	.word	0x00000148
        /*0630*/ 	.short	0x0100
        /*0632*/ 	.byte	0x04
	.zero		1


	//   ....[83]....
        /*0634*/ 	.word	0x00000b90
        /*0638*/ 	.word	0x000000ff
        /*063c*/ 	.word	0x000002e8
        /*0640*/ 	.short	0x0100
        /*0642*/ 	.byte	0x04
	.zero		1


	//   ....[84]....
        /*0644*/ 	.word	0x00000ba0
        /*0648*/ 	.word	0x000000ff
        /*064c*/ 	.word	0x00000150
        /*0650*/ 	.short	0x0100
        /*0652*/ 	.byte	0x04
	.zero		1


	//   ....[85]....
        /*0654*/ 	.word	0x00000bb0
        /*0658*/ 	.word	0x000000ff
        /*065c*/ 	.word	0x000002f0
        /*0660*/ 	.short	0x0100
        /*0662*/ 	.byte	0x04
	.zero		1


	//   ....[86]....
        /*0664*/ 	.word	0x00000bc0
        /*0668*/ 	.word	0x000000ff
        /*066c*/ 	.word	0x00000158
        /*0670*/ 	.short	0x0100
        /*0672*/ 	.byte	0x04
	.zero		1


	//   ....[87]....
        /*0674*/ 	.word	0x00000bd0
        /*0678*/ 	.word	0x000000ff
        /*067c*/ 	.word	0x000002f8
        /*0680*/ 	.short	0x0100
        /*0682*/ 	.byte	0x04
	.zero		1


	//   ....[88]....
        /*0684*/ 	.word	0x00000be0
        /*0688*/ 	.word	0x000000ff
        /*068c*/ 	.word	0x00000160
        /*0690*/ 	.short	0x0100
        /*0692*/ 	.byte	0x04
	.zero		1


	//   ....[89]....
        /*0694*/ 	.word	0x00000bf0
        /*0698*/ 	.word	0x000000ff
        /*069c*/ 	.word	0x00000300
        /*06a0*/ 	.short	0x0100
        /*06a2*/ 	.byte	0x04
	.zero		1


	//   ....[90]....
        /*06a4*/ 	.word	0x00000c00
        /*06a8*/ 	.word	0x000000ff
        /*06ac*/ 	.word	0x00000168
        /*06b0*/ 	.short	0x0100
        /*06b2*/ 	.byte	0x04
	.zero		1


	//   ....[91]....
        /*06b4*/ 	.word	0x00000c10
        /*06b8*/ 	.word	0x000000ff
        /*06bc*/ 	.word	0x00000308
        /*06c0*/ 	.short	0x0100
        /*06c2*/ 	.byte	0x04
	.zero		1


	//   ....[92]....
        /*06c4*/ 	.word	0x00000c20
        /*06c8*/ 	.word	0x000000ff
        /*06cc*/ 	.word	0x00000170
        /*06d0*/ 	.short	0x0100
        /*06d2*/ 	.byte	0x04
	.zero		1


	//   ....[93]....
        /*06d4*/ 	.word	0x00000c30
        /*06d8*/ 	.word	0x000000ff
        /*06dc*/ 	.word	0x00000310
        /*06e0*/ 	.short	0x0100
        /*06e2*/ 	.byte	0x04
	.zero		1


	//   ....[94]....
        /*06e4*/ 	.word	0x00000c40
        /*06e8*/ 	.word	0x000000ff
        /*06ec*/ 	.word	0x00000178
        /*06f0*/ 	.short	0x0100
        /*06f2*/ 	.byte	0x04
	.zero		1


	//   ....[95]....
        /*06f4*/ 	.word	0x00000c50
        /*06f8*/ 	.word	0x000000ff
        /*06fc*/ 	.word	0x00000318
        /*0700*/ 	.short	0x0100
        /*0702*/ 	.byte	0x04
	.zero		1


	//   ....[96]....
        /*0704*/ 	.word	0x00000c60
        /*0708*/ 	.word	0x000000ff
        /*070c*/ 	.word	0x00000180
        /*0710*/ 	.short	0x0100
        /*0712*/ 	.byte	0x04
	.zero		1


	//   ....[97]....
        /*0714*/ 	.word	0x00000c70
        /*0718*/ 	.word	0x000000ff
        /*071c*/ 	.word	0x00000320
        /*0720*/ 	.short	0x0100
        /*0722*/ 	.byte	0x04
	.zero		1


	//   ....[98]....
        /*0724*/ 	.word	0x00000c80
        /*0728*/ 	.word	0x000000ff
        /*072c*/ 	.word	0x00000188
        /*0730*/ 	.short	0x0100
        /*0732*/ 	.byte	0x04
	.zero		1


	//   ....[99]....
        /*0734*/ 	.word	0x00000c90
        /*0738*/ 	.word	0x000000ff
        /*073c*/ 	.word	0x00000328
        /*0740*/ 	.short	0x0100
        /*0742*/ 	.byte	0x04
	.zero		1


	//   ....[100]....
        /*0744*/ 	.word	0x00000ca0
        /*0748*/ 	.word	0x000000ff
        /*074c*/ 	.word	0x00000190
        /*0750*/ 	.short	0x0100
        /*0752*/ 	.byte	0x04
	.zero		1


	//   ....[101]....
        /*0754*/ 	.word	0x00000cb0
        /*0758*/ 	.word	0x000000ff
        /*075c*/ 	.word	0x00000330
        /*0760*/ 	.short	0x0100
        /*0762*/ 	.byte	0x04
	.zero		1


	//   ....[102]....
        /*0764*/ 	.word	0x00000cc0
        /*0768*/ 	.word	0x000000ff
        /*076c*/ 	.word	0x00000198
        /*0770*/ 	.short	0x0100
        /*0772*/ 	.byte	0x04
	.zero		1


	//   ....[103]....
        /*0774*/ 	.word	0x00000cd0
        /*0778*/ 	.word	0x000000ff
        /*077c*/ 	.word	0x00000338
        /*0780*/ 	.short	0x0100
        /*0782*/ 	.byte	0x04
	.zero		1


	//   ....[104]....
        /*0784*/ 	.word	0x00000e00
        /*0788*/ 	.word	0x000000ff
        /*078c*/ 	.word	0x00000340
        /*0790*/ 	.short	0x0100
        /*0792*/ 	.byte	0x04
	.zero		1


	//   ....[105]....
        /*0794*/ 	.word	0x00000e10
        /*0798*/ 	.word	0x000000ff
        /*079c*/ 	.word	0x00000350
        /*07a0*/ 	.short	0x0100
        /*07a2*/ 	.byte	0x04
	.zero		1


	//   ....[106]....
        /*07a4*/ 	.word	0x00000e20
        /*07a8*/ 	.word	0x000000ff
        /*07ac*/ 	.word	0x00000348
        /*07b0*/ 	.short	0x0100
        /*07b2*/ 	.byte	0x04
	.zero		1


	//   ....[107]....
        /*07b4*/ 	.word	0x00000e30
        /*07b8*/ 	.word	0x000000ff
        /*07bc*/ 	.word	0x00000358
        /*07c0*/ 	.short	0x0100
        /*07c2*/ 	.byte	0x04
	.zero		1


	//   ....[108]....
        /*07c4*/ 	.word	0x00000f10
        /*07c8*/ 	.word	0x000000ff
        /*07cc*/ 	.word	0x00000360
        /*07d0*/ 	.short	0x0100
        /*07d2*/ 	.byte	0x06
	.zero		1


	//   ....[109]....
        /*07d4*/ 	.word	0x00000f20
        /*07d8*/ 	.word	0x000000ff
        /*07dc*/ 	.word	0x00000368
        /*07e0*/ 	.short	0x0100
        /*07e2*/ 	.byte	0x06
	.zero		1


	//   ....[110]....
        /*07e4*/ 	.word	0x00001050
        /*07e8*/ 	.word	0x000000ff
        /*07ec*/ 	.word	0x00000370
        /*07f0*/ 	.short	0x0100
        /*07f2*/ 	.byte	0x06
	.zero		1


	//   ....[111]....
        /*07f4*/ 	.word	0x00001060
        /*07f8*/ 	.word	0x000000ff
        /*07fc*/ 	.word	0x00000380
        /*0800*/ 	.short	0x0100
        /*0802*/ 	.byte	0x06
	.zero		1


	//   ....[112]....
        /*0804*/ 	.word	0x00001070
        /*0808*/ 	.word	0x000000ff
        /*080c*/ 	.word	0x00000378
        /*0810*/ 	.short	0x0100
        /*0812*/ 	.byte	0x06
	.zero		1


	//   ....[113]....
        /*0814*/ 	.word	0x00001080
        /*0818*/ 	.word	0x000000ff
        /*081c*/ 	.word	0x00000388
        /*0820*/ 	.short	0x0100
        /*0822*/ 	.byte	0x06
	.zero		1


	//   ....[114]....
        /*0824*/ 	.word	0x000011a0
        /*0828*/ 	.word	0x000000ff
        /*082c*/ 	.word	0x00000390
        /*0830*/ 	.short	0x0100
        /*0832*/ 	.byte	0x04
	.zero		1


	//   ....[115]....
        /*0834*/ 	.word	0x000011b0
        /*0838*/ 	.word	0x000000ff
        /*083c*/ 	.word	0x000003b0
        /*0840*/ 	.short	0x0100
        /*0842*/ 	.byte	0x04
	.zero		1


	//   ....[116]....
        /*0844*/ 	.word	0x000011c0
        /*0848*/ 	.word	0x000000ff
        /*084c*/ 	.word	0x00000398
        /*0850*/ 	.short	0x0100
        /*0852*/ 	.byte	0x04
	.zero		1


	//   ....[117]....
        /*0854*/ 	.word	0x000011d0
        /*0858*/ 	.word	0x000000ff
        /*085c*/ 	.word	0x000003b8
        /*0860*/ 	.short	0x0100
        /*0862*/ 	.byte	0x04
	.zero		1


	//   ....[118]....
        /*0864*/ 	.word	0x000011e0
        /*0868*/ 	.word	0x000000ff
        /*086c*/ 	.word	0x000003a0
        /*0870*/ 	.short	0x0100
        /*0872*/ 	.byte	0x04
	.zero		1


	//   ....[119]....
        /*0874*/ 	.word	0x000011f0
        /*0878*/ 	.word	0x000000ff
        /*087c*/ 	.word	0x000003c0
        /*0880*/ 	.short	0x0100
        /*0882*/ 	.byte	0x04
	.zero		1


	//   ....[120]....
        /*0884*/ 	.word	0x00001200
        /*0888*/ 	.word	0x000000ff
        /*088c*/ 	.word	0x000003a8
        /*0890*/ 	.short	0x0100
        /*0892*/ 	.byte	0x04
	.zero		1


	//   ....[121]....
        /*0894*/ 	.word	0x00001210
        /*0898*/ 	.word	0x000000ff
        /*089c*/ 	.word	0x000003c8
        /*08a0*/ 	.short	0x0100
        /*08a2*/ 	.byte	0x04
	.zero		1


	//   ....[122]....
        /*08a4*/ 	.word	0x00001300
        /*08a8*/ 	.word	0x000000ff
        /*08ac*/ 	.word	0x000003d0
        /*08b0*/ 	.short	0x0100
        /*08b2*/ 	.byte	0x04
	.zero		1


	//   ....[123]....
        /*08b4*/ 	.word	0x00001310
        /*08b8*/ 	.word	0x000000ff
        /*08bc*/ 	.word	0x000003e0
        /*08c0*/ 	.short	0x0100
        /*08c2*/ 	.byte	0x04
	.zero		1


	//   ....[124]....
        /*08c4*/ 	.word	0x00001320
        /*08c8*/ 	.word	0x000000ff
        /*08cc*/ 	.word	0x000003d8
        /*08d0*/ 	.short	0x0100
        /*08d2*/ 	.byte	0x04
	.zero		1


	//   ....[125]....
        /*08d4*/ 	.word	0x00001330
        /*08d8*/ 	.word	0x000000ff
        /*08dc*/ 	.word	0x000003e8
        /*08e0*/ 	.short	0x0100
        /*08e2*/ 	.byte	0x04
	.zero		1


	//   ....[126]....
        /*08e4*/ 	.word	0x00001430
        /*08e8*/ 	.word	0x000000ff
        /*08ec*/ 	.word	0x000003f0
        /*08f0*/ 	.short	0x0100
        /*08f2*/ 	.byte	0x06
	.zero		1


	//   ....[127]....
        /*08f4*/ 	.word	0x00002280
        /*08f8*/ 	.word	0x00000003
        /*08fc*/ 	.word	0x000003e0
        /*0900*/ 	.short	0x010a
        /*0902*/ 	.byte	0xff
	.zero		1


	//   ....[128]....
        /*0904*/ 	.word	0x000022b0
        /*0908*/ 	.word	0x00000003
        /*090c*/ 	.word	0x000003d0
        /*0910*/ 	.short	0x0101
        /*0912*/ 	.byte	0xff
	.zero		1


	//   ....[129]....
        /*0914*/ 	.word	0x00002370
        /*0918*/ 	.word	0x000000ff
        /*091c*/ 	.word	0x000001a0
        /*0920*/ 	.short	0x010a
        /*0922*/ 	.byte	0x04
	.zero		1


	//   ....[130]....
        /*0924*/ 	.word	0x00002440
        /*0928*/ 	.word	0x000000ff
        /*092c*/ 	.word	0x000001a0
        /*0930*/ 	.short	0x010a
        /*0932*/ 	.byte	0x21
	.zero		1


	//   ....[131]....
        /*0934*/ 	.word	0x000025f0
        /*0938*/ 	.word	0x000000ff
        /*093c*/ 	.word	0x000001a0
        /*0940*/ 	.short	0x010a
        /*0942*/ 	.byte	0x05
	.zero		1


	//   ....[132]....
        /*0944*/ 	.word	0x00002720
        /*0948*/ 	.word	0x000000ff
        /*094c*/ 	.word	0x00000368
        /*0950*/ 	.short	0x0101
        /*0952*/ 	.byte	0x06
	.zero		1


	//   ....[133]....
        /*0954*/ 	.word	0x00002740
        /*0958*/ 	.word	0x000000ff
        /*095c*/ 	.word	0x000001a0
        /*0960*/ 	.short	0x010a
        /*0962*/ 	.byte	0x04
	.zero		1


	//   ....[134]....
        /*0964*/ 	.word	0x000027c0
        /*0968*/ 	.word	0x000000ff
        /*096c*/ 	.word	0x000001a0
        /*0970*/ 	.short	0x010a
        /*0972*/ 	.byte	0x11
	.zero		1


	//   ....[135]....
        /*0974*/ 	.word	0x00002950
        /*0978*/ 	.word	0x000000ff
        /*097c*/ 	.word	0x000001a0
        /*0980*/ 	.short	0x010a
        /*0982*/ 	.byte	0x05
	.zero		1


	//   ....[136]....
        /*0984*/ 	.word	0x00002ad0
        /*0988*/ 	.word	0x00000003
        /*098c*/ 	.word	0x00000370
        /*0990*/ 	.short	0x010a
        /*0992*/ 	.byte	0xff
	.zero		1


	//   ....[137]....
        /*0994*/ 	.word	0x00002c20
        /*0998*/ 	.word	0x00000000
        /*099c*/ 	.word	0x00000000
        /*09a0*/ 	.short	0x0101
        /*09a2*/ 	.byte	0xff
	.zero		1


	//   ....[138]....
        /*09a4*/ 	.word	0x000031c0
        /*09a8*/ 	.word	0x000000ff
        /*09ac*/ 	.word	0x00000000
        /*09b0*/ 	.short	0x010a
        /*09b2*/ 	.byte	0x04
	.zero		1


	//   ....[139]....
        /*09b4*/ 	.word	0x00003250
        /*09b8*/ 	.word	0x000000ff
        /*09bc*/ 	.word	0x00000000
        /*09c0*/ 	.short	0x010a
        /*09c2*/ 	.byte	0x05
	.zero		1


	//   ....[140]....
        /*09c4*/ 	.word	0x000032e0
        /*09c8*/ 	.word	0x000000ff
        /*09cc*/ 	.word	0x00000000
        /*09d0*/ 	.short	0x010a
        /*09d2*/ 	.byte	0x05
	.zero		1


	//   ....[141]....
        /*09d4*/ 	.word	0x00003370
        /*09d8*/ 	.word	0x000000ff
        /*09dc*/ 	.word	0x00000000
        /*09e0*/ 	.short	0x010a
        /*09e2*/ 	.byte	0x05
	.zero		1


	//   ....[142]....
        /*09e4*/ 	.word	0x00003400
        /*09e8*/ 	.word	0x000000ff
        /*09ec*/ 	.word	0x00000000
        /*09f0*/ 	.short	0x010a
        /*09f2*/ 	.byte	0x05
	.zero		1


	//   ....[143]....
        /*09f4*/ 	.word	0x00003490
        /*09f8*/ 	.word	0x000000ff
        /*09fc*/ 	.word	0x00000000
        /*0a00*/ 	.short	0x010a
        /*0a02*/ 	.byte	0x05
	.zero		1


	//   ....[144]....
        /*0a04*/ 	.word	0x00003520
        /*0a08*/ 	.word	0x000000ff
        /*0a0c*/ 	.word	0x00000000
        /*0a10*/ 	.short	0x010a
        /*0a12*/ 	.byte	0x05
	.zero		1


	//   ....[145]....
        /*0a14*/ 	.word	0x000035b0
        /*0a18*/ 	.word	0x000000ff
        /*0a1c*/ 	.word	0x00000000
        /*0a20*/ 	.short	0x010a
        /*0a22*/ 	.byte	0x05
	.zero		1


	//   ....[146]....
        /*0a24*/ 	.word	0x00003640
        /*0a28*/ 	.word	0x000000ff
        /*0a2c*/ 	.word	0x00000000
        /*0a30*/ 	.short	0x010a
        /*0a32*/ 	.byte	0x05
	.zero		1


	//   ....[147]....
        /*0a34*/ 	.word	0x000036d0
        /*0a38*/ 	.word	0x000000ff
        /*0a3c*/ 	.word	0x00000000
        /*0a40*/ 	.short	0x010a
        /*0a42*/ 	.byte	0x05
	.zero		1


	//   ....[148]....
        /*0a44*/ 	.word	0x00003760
        /*0a48*/ 	.word	0x000000ff
        /*0a4c*/ 	.word	0x00000000
        /*0a50*/ 	.short	0x010a
        /*0a52*/ 	.byte	0x05
	.zero		1


	//   ....[149]....
        /*0a54*/ 	.word	0x000037f0
        /*0a58*/ 	.word	0x000000ff
        /*0a5c*/ 	.word	0x00000000
        /*0a60*/ 	.short	0x010a
        /*0a62*/ 	.byte	0x05
	.zero		1


	//   ....[150]....
        /*0a64*/ 	.word	0x00003880
        /*0a68*/ 	.word	0x000000ff
        /*0a6c*/ 	.word	0x00000000
        /*0a70*/ 	.short	0x010a
        /*0a72*/ 	.byte	0x05
	.zero		1


	//   ....[151]....
        /*0a74*/ 	.word	0x00003910
        /*0a78*/ 	.word	0x000000ff
        /*0a7c*/ 	.word	0x00000000
        /*0a80*/ 	.short	0x010a
        /*0a82*/ 	.byte	0x05
	.zero		1


	//   ....[152]....
        /*0a84*/ 	.word	0x000039a0
        /*0a88*/ 	.word	0x000000ff
        /*0a8c*/ 	.word	0x00000000
        /*0a90*/ 	.short	0x010a
        /*0a92*/ 	.byte	0x05
	.zero		1


	//   ....[153]....
        /*0a94*/ 	.word	0x00003a30
        /*0a98*/ 	.word	0x000000ff
        /*0a9c*/ 	.word	0x00000000
        /*0aa0*/ 	.short	0x010a
        /*0aa2*/ 	.byte	0x05
	.zero		1


	//   ....[154]....
        /*0aa4*/ 	.word	0x00003ac0
        /*0aa8*/ 	.word	0x000000ff
        /*0aac*/ 	.word	0x00000000
        /*0ab0*/ 	.short	0x010a
        /*0ab2*/ 	.byte	0x05
	.zero		1


	//   ....[155]....
        /*0ab4*/ 	.word	0x00003b50
        /*0ab8*/ 	.word	0x000000ff
        /*0abc*/ 	.word	0x00000000
        /*0ac0*/ 	.short	0x010a
        /*0ac2*/ 	.byte	0x05
	.zero		1


	//   ....[156]....
        /*0ac4*/ 	.word	0x00003be0
        /*0ac8*/ 	.word	0x000000ff
        /*0acc*/ 	.word	0x00000000
        /*0ad0*/ 	.short	0x010a
        /*0ad2*/ 	.byte	0x05
	.zero		1


	//   ....[157]....
        /*0ad4*/ 	.word	0x00003c70
        /*0ad8*/ 	.word	0x000000ff
        /*0adc*/ 	.word	0x00000000
        /*0ae0*/ 	.short	0x010a
        /*0ae2*/ 	.byte	0x05
	.zero		1


	//   ....[158]....
        /*0ae4*/ 	.word	0x00003d00
        /*0ae8*/ 	.word	0x000000ff
        /*0aec*/ 	.word	0x00000000
        /*0af0*/ 	.short	0x010a
        /*0af2*/ 	.byte	0x05
	.zero		1


	//   ....[159]....
        /*0af4*/ 	.word	0x00003d90
        /*0af8*/ 	.word	0x000000ff
        /*0afc*/ 	.word	0x00000000
        /*0b00*/ 	.short	0x010a
        /*0b02*/ 	.byte	0x05
	.zero		1


	//   ....[160]....
        /*0b04*/ 	.word	0x00003e20
        /*0b08*/ 	.word	0x000000ff
        /*0b0c*/ 	.word	0x00000000
        /*0b10*/ 	.short	0x010a
        /*0b12*/ 	.byte	0x05
	.zero		1


	//   ....[161]....
        /*0b14*/ 	.word	0x00003eb0
        /*0b18*/ 	.word	0x000000ff
        /*0b1c*/ 	.word	0x00000000
        /*0b20*/ 	.short	0x010a
        /*0b22*/ 	.byte	0x05
	.zero		1


	//   ....[162]....
        /*0b24*/ 	.word	0x00003f40
        /*0b28*/ 	.word	0x000000ff
        /*0b2c*/ 	.word	0x00000000
        /*0b30*/ 	.short	0x010a
        /*0b32*/ 	.byte	0x05
	.zero		1


	//   ....[163]....
        /*0b34*/ 	.word	0x00003fd0
        /*0b38*/ 	.word	0x000000ff
        /*0b3c*/ 	.word	0x00000000
        /*0b40*/ 	.short	0x010a
        /*0b42*/ 	.byte	0x05
	.zero		1


	//   ....[164]....
        /*0b44*/ 	.word	0x00004060
        /*0b48*/ 	.word	0x000000ff
        /*0b4c*/ 	.word	0x00000000
        /*0b50*/ 	.short	0x010a
        /*0b52*/ 	.byte	0x05
	.zero		1


	//   ....[165]....
        /*0b54*/ 	.word	0x000040f0
        /*0b58*/ 	.word	0x000000ff
        /*0b5c*/ 	.word	0x00000000
        /*0b60*/ 	.short	0x010a
        /*0b62*/ 	.byte	0x05
	.zero		1


	//   ....[166]....
        /*0b64*/ 	.word	0x00004180
        /*0b68*/ 	.word	0x000000ff
        /*0b6c*/ 	.word	0x00000000
        /*0b70*/ 	.short	0x010a
        /*0b72*/ 	.byte	0x05
	.zero		1


	//   ....[167]....
        /*0b74*/ 	.word	0x00004210
        /*0b78*/ 	.word	0x000000ff
        /*0b7c*/ 	.word	0x00000000
        /*0b80*/ 	.short	0x010a
        /*0b82*/ 	.byte	0x05
	.zero		1


	//   ....[168]....
        /*0b84*/ 	.word	0x000042a0
        /*0b88*/ 	.word	0x000000ff
        /*0b8c*/ 	.word	0x00000000
        /*0b90*/ 	.short	0x010a
        /*0b92*/ 	.byte	0x05
	.zero		1


	//   ....[169]....
        /*0b94*/ 	.word	0x00004330
        /*0b98*/ 	.word	0x000000ff
        /*0b9c*/ 	.word	0x00000000
        /*0ba0*/ 	.short	0x010a
        /*0ba2*/ 	.byte	0x05
	.zero		1


	//   ....[170]....
        /*0ba4*/ 	.word	0x000043c0
        /*0ba8*/ 	.word	0x000000ff
        /*0bac*/ 	.word	0x00000000
        /*0bb0*/ 	.short	0x010a
        /*0bb2*/ 	.byte	0x05
	.zero		1


	//   ....[171]....
        /*0bb4*/ 	.word	0x00004450
        /*0bb8*/ 	.word	0x000000ff
        /*0bbc*/ 	.word	0x00000000
        /*0bc0*/ 	.short	0x010a
        /*0bc2*/ 	.byte	0x05
	.zero		1


	//   ....[172]....
        /*0bc4*/ 	.word	0x000044e0
        /*0bc8*/ 	.word	0x000000ff
        /*0bcc*/ 	.word	0x00000000
        /*0bd0*/ 	.short	0x010a
        /*0bd2*/ 	.byte	0x05
	.zero		1


	//   ....[173]....
        /*0bd4*/ 	.word	0x00004570
        /*0bd8*/ 	.word	0x000000ff
        /*0bdc*/ 	.word	0x00000000
        /*0be0*/ 	.short	0x010a
        /*0be2*/ 	.byte	0x05
	.zero		1


	//   ....[174]....
        /*0be4*/ 	.word	0x00004600
        /*0be8*/ 	.word	0x000000ff
        /*0bec*/ 	.word	0x00000000
        /*0bf0*/ 	.short	0x010a
        /*0bf2*/ 	.byte	0x05
	.zero		1


	//   ....[175]....
        /*0bf4*/ 	.word	0x00004690
        /*0bf8*/ 	.word	0x000000ff
        /*0bfc*/ 	.word	0x00000000
        /*0c00*/ 	.short	0x010a
        /*0c02*/ 	.byte	0x05
	.zero		1


	//   ....[176]....
        /*0c04*/ 	.word	0x00004720
        /*0c08*/ 	.word	0x000000ff
        /*0c0c*/ 	.word	0x00000000
        /*0c10*/ 	.short	0x010a
        /*0c12*/ 	.byte	0x05
	.zero		1


	//   ....[177]....
        /*0c14*/ 	.word	0x000047b0
        /*0c18*/ 	.word	0x000000ff
        /*0c1c*/ 	.word	0x00000000
        /*0c20*/ 	.short	0x010a
        /*0c22*/ 	.byte	0x05
	.zero		1


	//   ....[178]....
        /*0c24*/ 	.word	0x00004840
        /*0c28*/ 	.word	0x000000ff
        /*0c2c*/ 	.word	0x00000000
        /*0c30*/ 	.short	0x010a
        /*0c32*/ 	.byte	0x05
	.zero		1


	//   ....[179]....
        /*0c34*/ 	.word	0x000048d0
        /*0c38*/ 	.word	0x000000ff
        /*0c3c*/ 	.word	0x00000000
        /*0c40*/ 	.short	0x010a
        /*0c42*/ 	.byte	0x05
	.zero		1


	//   ....[180]....
        /*0c44*/ 	.word	0x00004960
        /*0c48*/ 	.word	0x000000ff
        /*0c4c*/ 	.word	0x00000000
        /*0c50*/ 	.short	0x010a
        /*0c52*/ 	.byte	0x05
	.zero		1


	//   ....[181]....
        /*0c54*/ 	.word	0x000049f0
        /*0c58*/ 	.word	0x000000ff
        /*0c5c*/ 	.word	0x00000000
        /*0c60*/ 	.short	0x010a
        /*0c62*/ 	.byte	0x05
	.zero		1


	//   ....[182]....
        /*0c64*/ 	.word	0x00004a80
        /*0c68*/ 	.word	0x000000ff
        /*0c6c*/ 	.word	0x00000000
        /*0c70*/ 	.short	0x010a
        /*0c72*/ 	.byte	0x05
	.zero		1


	//   ....[183]....
        /*0c74*/ 	.word	0x00004b10
        /*0c78*/ 	.word	0x000000ff
        /*0c7c*/ 	.word	0x00000000
        /*0c80*/ 	.short	0x010a
        /*0c82*/ 	.byte	0x05
	.zero		1


	//   ....[184]....
        /*0c84*/ 	.word	0x00004ba0
        /*0c88*/ 	.word	0x000000ff
        /*0c8c*/ 	.word	0x00000000
        /*0c90*/ 	.short	0x010a
        /*0c92*/ 	.byte	0x05
	.zero		1


	//   ....[185]....
        /*0c94*/ 	.word	0x00004c30
        /*0c98*/ 	.word	0x000000ff
        /*0c9c*/ 	.word	0x00000000
        /*0ca0*/ 	.short	0x010a
        /*0ca2*/ 	.byte	0x05
	.zero		1


	//   ....[186]....
        /*0ca4*/ 	.word	0x00004cc0
        /*0ca8*/ 	.word	0x000000ff
        /*0cac*/ 	.word	0x00000000
        /*0cb0*/ 	.short	0x010a
        /*0cb2*/ 	.byte	0x05
	.zero		1


	//   ....[187]....
        /*0cb4*/ 	.word	0x00004d50
        /*0cb8*/ 	.word	0x000000ff
        /*0cbc*/ 	.word	0x00000000
        /*0cc0*/ 	.short	0x010a
        /*0cc2*/ 	.byte	0x05
	.zero		1


	//   ....[188]....
        /*0cc4*/ 	.word	0x00004de0
        /*0cc8*/ 	.word	0x000000ff
        /*0ccc*/ 	.word	0x00000000
        /*0cd0*/ 	.short	0x010a
        /*0cd2*/ 	.byte	0x05
	.zero		1


	//   ....[189]....
        /*0cd4*/ 	.word	0x00004e80
        /*0cd8*/ 	.word	0x00000000
        /*0cdc*/ 	.word	0x00000000
        /*0ce0*/ 	.short	0x010a
        /*0ce2*/ 	.byte	0xff
	.zero		1


	//   ....[190]....
        /*0ce4*/ 	.word	0x00004fa0
        /*0ce8*/ 	.word	0x00000002
        /*0cec*/ 	.word	0x000003d0
        /*0cf0*/ 	.short	0x010a
        /*0cf2*/ 	.byte	0xff
	.zero		1


	//   ....[191]....
        /*0cf4*/ 	.word	0x00005000
        /*0cf8*/ 	.word	0x00000004
        /*0cfc*/ 	.word	0x00000000
        /*0d00*/ 	.short	0x0101
        /*0d02*/ 	.byte	0xff
	.zero		1


	//   ....[192]....
        /*0d04*/ 	.word	0x00005020
        /*0d08*/ 	.word	0x000000ff
        /*0d0c*/ 	.word	0x00000380
        /*0d10*/ 	.short	0x010a
        /*0d12*/ 	.byte	0x04
	.zero		1


	//   ....[193]....
        /*0d14*/ 	.word	0x00005140
        /*0d18*/ 	.word	0x00000002
        /*0d1c*/ 	.word	0x00000370
        /*0d20*/ 	.short	0x010a
        /*0d22*/ 	.byte	0xff
	.zero		1


	//   ....[194]....
        /*0d24*/ 	.word	0x00005250
        /*0d28*/ 	.word	0x00000002
        /*0d2c*/ 	.word	0x00000000
        /*0d30*/ 	.short	0x0101
        /*0d32*/ 	.byte	0xff
	.zero		1


	//   ....[195]....
        /*0d34*/ 	.word	0x000052e0
        /*0d38*/ 	.word	0x000000ff
        /*0d3c*/ 	.word	0x00000380
        /*0d40*/ 	.short	0x0106
        /*0d42*/ 	.byte	0x04
	.zero		1


	//   ....[196]....
        /*0d44*/ 	.word	0x00005300
        /*0d48*/ 	.word	0x000000ff
        /*0d4c*/ 	.word	0x00000380
        /*0d50*/ 	.short	0x010a
        /*0d52*/ 	.byte	0x04
	.zero		1


	//   ....[197]....
        /*0d54*/ 	.word	0x00005390
        /*0d58*/ 	.word	0x000000ff
        /*0d5c*/ 	.word	0x00000380
        /*0d60*/ 	.short	0x0106
        /*0d62*/ 	.byte	0x07
	.zero		1


	//   ....[198]....
        /*0d64*/ 	.word	0x000053d0
        /*0d68*/ 	.word	0x00000000
        /*0d6c*/ 	.word	0x00000380
        /*0d70*/ 	.short	0x010a
        /*0d72*/ 	.byte	0xff
	.zero		1


	//   ....[199]....
        /*0d74*/ 	.word	0x00005610
        /*0d78*/ 	.word	0x000000ff
        /*0d7c*/ 	.word	0x00000008
        /*0d80*/ 	.short	0x010a
        /*0d82*/ 	.byte	0x05
	.zero		1


	//   ....[200]....
        /*0d84*/ 	.word	0x00005630
        /*0d88*/ 	.word	0x000000ff
        /*0d8c*/ 	.word	0x00000008
        /*0d90*/ 	.short	0x010a
        /*0d92*/ 	.byte	0x05
	.zero		1


	//   ....[201]....
        /*0d94*/ 	.word	0x000057c0
        /*0d98*/ 	.word	0x000000ff
        /*0d9c*/ 	.word	0x00000008
        /*0da0*/ 	.short	0x010a
        /*0da2*/ 	.byte	0x05
	.zero		1


	//   ....[202]....
        /*0da4*/ 	.word	0x000057e0
        /*0da8*/ 	.word	0x000000ff
        /*0dac*/ 	.word	0x00000008
        /*0db0*/ 	.short	0x010a
        /*0db2*/ 	.byte	0x05
	.zero		1


	//   ....[203]....
        /*0db4*/ 	.word	0x000058a0
        /*0db8*/ 	.word	0x000000ff
        /*0dbc*/ 	.word	0x00000000
        /*0dc0*/ 	.short	0x0101
        /*0dc2*/ 	.byte	0x04
	.zero		1


	//   ....[204]....
        /*0dc4*/ 	.word	0x00005b80
        /*0dc8*/ 	.word	0x00000000
        /*0dcc*/ 	.word	0x00000370
        /*0dd0*/ 	.short	0x010a
        /*0dd2*/ 	.byte	0xff
	.zero		1


	//   ....[205]....
        /*0dd4*/ 	.word	0x00005c40
        /*0dd8*/ 	.word	0x00000000
        /*0ddc*/ 	.word	0x00000000
        /*0de0*/ 	.short	0x0101
        /*0de2*/ 	.byte	0xff
	.zero		1


	//   ....[206]....
        /*0de4*/ 	.word	0x00005cf0
        /*0de8*/ 	.word	0x000000ff
        /*0dec*/ 	.word	0x00000000
        /*0df0*/ 	.short	0x010a
        /*0df2*/ 	.byte	0x04
	.zero		1


	//   ....[207]....
        /*0df4*/ 	.word	0x00005d00
        /*0df8*/ 	.word	0x000000ff
        /*0dfc*/ 	.word	0x000003b0
        /*0e00*/ 	.short	0x010a
        /*0e02*/ 	.byte	0x13
	.zero		1


	//   ....[208]....
        /*0e04*/ 	.word	0x00005dc0
        /*0e08*/ 	.word	0x000000ff
        /*0e0c*/ 	.word	0x00000000
        /*0e10*/ 	.short	0x010a
        /*0e12*/ 	.byte	0x06
	.zero		1


	//   ....[209]....
        /*0e14*/ 	.word	0x00005ee0
        /*0e18*/ 	.word	0x000000ff
        /*0e1c*/ 	.word	0x00000000
        /*0e20*/ 	.short	0x010a
        /*0e22*/ 	.byte	0x04
	.zero		1


	//   ....[210]....
        /*0e24*/ 	.word	0x00006100
        /*0e28*/ 	.word	0x000000ff
        /*0e2c*/ 	.word	0x00000000
        /*0e30*/ 	.short	0x010a
        /*0e32*/ 	.byte	0x04
	.zero		1


	//   ....[211]....
        /*0e34*/ 	.word	0x00006190
        /*0e38*/ 	.word	0x000000ff
        /*0e3c*/ 	.word	0x00000000
        /*0e40*/ 	.short	0x010a
        /*0e42*/ 	.byte	0x05
	.zero		1


	//   ....[212]....
        /*0e44*/ 	.word	0x00006220
        /*0e48*/ 	.word	0x000000ff
        /*0e4c*/ 	.word	0x00000000
        /*0e50*/ 	.short	0x010a
        /*0e52*/ 	.byte	0x05
	.zero		1


	//   ....[213]....
        /*0e54*/ 	.word	0x000062c0
        /*0e58*/ 	.word	0x00000000
        /*0e5c*/ 	.word	0x00000000
        /*0e60*/ 	.short	0x010a
        /*0e62*/ 	.byte	0xff
	.zero		1


	//   ....[214]....
        /*0e64*/ 	.word	0x00006300
        /*0e68*/ 	.word	0x00000000
        /*0e6c*/ 	.word	0x00000000
        /*0e70*/ 	.short	0x010a
        /*0e72*/ 	.byte	0xff
	.zero		1


	//   ....[215]....
        /*0e74*/ 	.word	0x00006370
        /*0e78*/ 	.word	0x000000ff
        /*0e7c*/ 	.word	0x00000000
        /*0e80*/ 	.short	0x0101
        /*0e82*/ 	.byte	0x04
	.zero		1


	//   ....[216]....
        /*0e84*/ 	.word	0x000063b0
        /*0e88*/ 	.word	0x000000ff
        /*0e8c*/ 	.word	0x000003f0
        /*0e90*/ 	.short	0x010a
        /*0e92*/ 	.byte	0x0d
	.zero		1


	//   ....[217]....
        /*0e94*/ 	.word	0x00006400
        /*0e98*/ 	.word	0x000000ff
        /*0e9c*/ 	.word	0x00000000
        /*0ea0*/ 	.short	0x0101
        /*0ea2*/ 	.byte	0x04
	.zero		1


	//   ....[218]....
        /*0ea4*/ 	.word	0x00006880
        /*0ea8*/ 	.word	0x0000000c
        /*0eac*/ 	.word	0x00000370
        /*0eb0*/ 	.short	0x010a
        /*0eb2*/ 	.byte	0xff
	.zero		1


	//   ....[219]....
        /*0eb4*/ 	.word	0x000069f0
        /*0eb8*/ 	.word	0x00000000
        /*0ebc*/ 	.word	0x00000000
        /*0ec0*/ 	.short	0x0101
        /*0ec2*/ 	.byte	0xff
	.zero		1


	//   ....[220]....
        /*0ec4*/ 	.word	0x00006e80
        /*0ec8*/ 	.word	0x000000ff
        /*0ecc*/ 	.word	0x00000368
        /*0ed0*/ 	.short	0x010a
        /*0ed2*/ 	.byte	0x15
	.zero		1


	//   ....[221]....
        /*0ed4*/ 	.word	0x00007000
        /*0ed8*/ 	.word	0x000000ff
        /*0edc*/ 	.word	0x00000350
        /*0ee0*/ 	.short	0x010a
        /*0ee2*/ 	.byte	0x15
	.zero		1


	//   ....[222]....
        /*0ee4*/ 	.word	0x000071f0
        /*0ee8*/ 	.word	0x000000ff
        /*0eec*/ 	.word	0x00000340
        /*0ef0*/ 	.short	0x010b
        /*0ef2*/ 	.byte	0x15
	.zero		1


	//   ....[223]....
        /*0ef4*/ 	.word	0x00007200
        /*0ef8*/ 	.word	0x000000ff
        /*0efc*/ 	.word	0x00000000
        /*0f00*/ 	.short	0x0101
        /*0f02*/ 	.byte	0x06
	.zero		1


	//   ....[224]....
        /*0f04*/ 	.word	0x00007210
        /*0f08*/ 	.word	0x000000ff
        /*0f0c*/ 	.word	0x00000358
        /*0f10*/ 	.short	0x010a
        /*0f12*/ 	.byte	0x15
	.zero		1


	//   ....[225]....
        /*0f14*/ 	.word	0x00007450
        /*0f18*/ 	.word	0x000000ff
        /*0f1c*/ 	.word	0x00000348
        /*0f20*/ 	.short	0x010b
        /*0f22*/ 	.byte	0x15
	.zero		1


	//   ....[226]....
        /*0f24*/ 	.word	0x00007460
        /*0f28*/ 	.word	0x000000ff
        /*0f2c*/ 	.word	0x00000000
        /*0f30*/ 	.short	0x0101
        /*0f32*/ 	.byte	0x25
	.zero		1


	//   ....[227]....
        /*0f34*/ 	.word	0x000074a0
        /*0f38*/ 	.word	0x000000ff
        /*0f3c*/ 	.word	0x00000350
        /*0f40*/ 	.short	0x010a
        /*0f42*/ 	.byte	0x15
	.zero		1


	//   ....[228]....
        /*0f44*/ 	.word	0x000074e0
        /*0f48*/ 	.word	0x00000000
        /*0f4c*/ 	.word	0x00000358
        /*0f50*/ 	.short	0x010a
        /*0f52*/ 	.byte	0xff
	.zero		1


	//   ....[229]....
        /*0f54*/ 	.word	0x00007800
        /*0f58*/ 	.word	0x00000003
        /*0f5c*/ 	.word	0x00000370
        /*0f60*/ 	.short	0x010a
        /*0f62*/ 	.byte	0xff
	.zero		1


	//   ....[230]....
        /*0f64*/ 	.word	0x00007980
        /*0f68*/ 	.word	0x00000000
        /*0f6c*/ 	.word	0x00000000
        /*0f70*/ 	.short	0x0101
        /*0f72*/ 	.byte	0xff
	.zero		1


	//   ....[231]....
        /*0f74*/ 	.word	0x00008460
        /*0f78*/ 	.word	0x00000003
        /*0f7c*/ 	.word	0x00000340
        /*0f80*/ 	.short	0x010a
        /*0f82*/ 	.byte	0xff
	.zero		1


	//   ....[232]....
        /*0f84*/ 	.word	0x00008480
        /*0f88*/ 	.word	0x0000005c
        /*0f8c*/ 	.word	0x00000390
        /*0f90*/ 	.short	0x010a
        /*0f92*/ 	.byte	0xff
	.zero		1


	//   ....[233]....
        /*0f94*/ 	.word	0x000085b0
        /*0f98*/ 	.word	0x00000003
        /*0f9c*/ 	.word	0x00000340
        /*0fa0*/ 	.short	0x010a
        /*0fa2*/ 	.byte	0xff
	.zero		1


	//   ....[234]....
        /*0fa4*/ 	.word	0x000086f0
        /*0fa8*/ 	.word	0x00000000
        /*0fac*/ 	.word	0x00000000
        /*0fb0*/ 	.short	0x0101
        /*0fb2*/ 	.byte	0xff
	.zero		1


	//   ....[235]....
        /*0fb4*/ 	.word	0x00008750
        /*0fb8*/ 	.word	0x0000005c
        /*0fbc*/ 	.word	0x00000390
        /*0fc0*/ 	.short	0x010a
        /*0fc2*/ 	.byte	0xff
	.zero		1


	//   ....[236]....
        /*0fc4*/ 	.word	0x00009300
        /*0fc8*/ 	.word	0x0000006b
        /*0fcc*/ 	.word	0x00000340
        /*0fd0*/ 	.short	0x010a
        /*0fd2*/ 	.byte	0xff
	.zero		1


	//   ....[237]....
        /*0fd4*/ 	.word	0x000093c0
        /*0fd8*/ 	.word	0x0000006b
        /*0fdc*/ 	.word	0x00000340
        /*0fe0*/ 	.short	0x010a
        /*0fe2*/ 	.byte	0xff
	.zero		1


	//   ....[238]....
        /*0fe4*/ 	.word	0x00009500
        /*0fe8*/ 	.word	0x00000002
        /*0fec*/ 	.word	0x00000000
        /*0ff0*/ 	.short	0x0101
        /*0ff2*/ 	.byte	0xff
	.zero		1


	//   ....[239]....
        /*0ff4*/ 	.word	0x000097e0
        /*0ff8*/ 	.word	0x0000005c
        /*0ffc*/ 	.word	0x00000000
        /*1000*/ 	.short	0x0101
        /*1002*/ 	.byte	0xff
	.zero		1


	//   ....[240]....
        /*1004*/ 	.word	0x0000a1a0
        /*1008*/ 	.word	0x00000003
        /*100c*/ 	.word	0x000003e0
        /*1010*/ 	.short	0x010a
        /*1012*/ 	.byte	0xff
	.zero		1


	//   ....[241]....
        /*1014*/ 	.word	0x0000a200
        /*1018*/ 	.word	0x00000000
        /*101c*/ 	.word	0x000001a0
        /*1020*/ 	.short	0x010a
        /*1022*/ 	.byte	0xff
	.zero		1


	//   ....[242]....
        /*1024*/ 	.word	0x0000a260
        /*1028*/ 	.word	0x00000000
        /*102c*/ 	.word	0x000001a0
        /*1030*/ 	.short	0x010a
        /*1032*/ 	.byte	0xff
	.zero		1


	//   ....[243]....
        /*1034*/ 	.word	0x0000a2b0
        /*1038*/ 	.word	0x00000003
        /*103c*/ 	.word	0x00000370
        /*1040*/ 	.short	0x010a
        /*1042*/ 	.byte	0xff
	.zero		1


	//   ....[244]....
        /*1044*/ 	.word	0x0000a310
        /*1048*/ 	.word	0x00000000
        /*104c*/ 	.word	0x00000000
        /*1050*/ 	.short	0x010a
        /*1052*/ 	.byte	0xff
	.zero		1


	//   ....[245]....
        /*1054*/ 	.word	0x0000a370
        /*1058*/ 	.word	0x00000000
        /*105c*/ 	.word	0x00000000
        /*1060*/ 	.short	0x010a
        /*1062*/ 	.byte	0xff
	.zero		1


	//   ....[246]....
        /*1064*/ 	.word	0x0000a3d0
        /*1068*/ 	.word	0x00000000
        /*106c*/ 	.word	0x00000000
        /*1070*/ 	.short	0x010a
        /*1072*/ 	.byte	0xff
	.zero		1


	//   ....[247]....
        /*1074*/ 	.word	0x0000a430
        /*1078*/ 	.word	0x00000000
        /*107c*/ 	.word	0x00000000
        /*1080*/ 	.short	0x010a
        /*1082*/ 	.byte	0xff
	.zero		1


	//   ....[248]....
        /*1084*/ 	.word	0x0000a490
        /*1088*/ 	.word	0x00000000
        /*108c*/ 	.word	0x00000000
        /*1090*/ 	.short	0x010a
        /*1092*/ 	.byte	0xff
	.zero		1


	//   ....[249]....
        /*1094*/ 	.word	0x0000a4f0
        /*1098*/ 	.word	0x00000000
        /*109c*/ 	.word	0x00000000
        /*10a0*/ 	.short	0x010a
        /*10a2*/ 	.byte	0xff
	.zero		1


	//   ....[250]....
        /*10a4*/ 	.word	0x0000a550
        /*10a8*/ 	.word	0x00000000
        /*10ac*/ 	.word	0x00000000
        /*10b0*/ 	.short	0x010a
        /*10b2*/ 	.byte	0xff
	.zero		1


	//   ....[251]....
        /*10b4*/ 	.word	0x0000a5b0
        /*10b8*/ 	.word	0x00000000
        /*10bc*/ 	.word	0x00000000
        /*10c0*/ 	.short	0x010a
        /*10c2*/ 	.byte	0xff
	.zero		1


	//   ....[252]....
        /*10c4*/ 	.word	0x0000a610
        /*10c8*/ 	.word	0x00000000
        /*10cc*/ 	.word	0x00000000
        /*10d0*/ 	.short	0x010a
        /*10d2*/ 	.byte	0xff
	.zero		1


	//   ....[253]....
        /*10d4*/ 	.word	0x0000a670
        /*10d8*/ 	.word	0x00000000
        /*10dc*/ 	.word	0x00000000
        /*10e0*/ 	.short	0x010a
        /*10e2*/ 	.byte	0xff
	.zero		1


	//   ....[254]....
        /*10e4*/ 	.word	0x0000a6d0
        /*10e8*/ 	.word	0x00000000
        /*10ec*/ 	.word	0x00000000
        /*10f0*/ 	.short	0x010a
        /*10f2*/ 	.byte	0xff
	.zero		1


	//   ....[255]....
        /*10f4*/ 	.word	0x0000a730
        /*10f8*/ 	.word	0x00000000
        /*10fc*/ 	.word	0x00000000
        /*1100*/ 	.short	0x010a
        /*1102*/ 	.byte	0xff
	.zero		1


	//   ....[0]....
        /*1104*/ 	.word	0x0000a790
        /*1108*/ 	.word	0x00000000
        /*110c*/ 	.word	0x00000000
        /*1110*/ 	.short	0x010a
        /*1112*/ 	.byte	0xff
	.zero		1


	//   ....[1]....
        /*1114*/ 	.word	0x0000a7f0
        /*1118*/ 	.word	0x00000000
        /*111c*/ 	.word	0x00000000
        /*1120*/ 	.short	0x010a
        /*1122*/ 	.byte	0xff
	.zero		1


	//   ....[2]....
        /*1124*/ 	.word	0x0000a850
        /*1128*/ 	.word	0x00000000
        /*112c*/ 	.word	0x00000000
        /*1130*/ 	.short	0x010a
        /*1132*/ 	.byte	0xff
	.zero		1


	//   ....[3]....
        /*1134*/ 	.word	0x0000a8b0
        /*1138*/ 	.word	0x00000000
        /*113c*/ 	.word	0x00000000
        /*1140*/ 	.short	0x010a
        /*1142*/ 	.byte	0xff
	.zero		1


	//   ....[4]....
        /*1144*/ 	.word	0x0000a910
        /*1148*/ 	.word	0x00000000
        /*114c*/ 	.word	0x00000000
        /*1150*/ 	.short	0x010a
        /*1152*/ 	.byte	0xff
	.zero		1


	//   ....[5]....
        /*1154*/ 	.word	0x0000a970
        /*1158*/ 	.word	0x00000000
        /*115c*/ 	.word	0x00000000
        /*1160*/ 	.short	0x010a
        /*1162*/ 	.byte	0xff
	.zero		1


	//   ....[6]....
        /*1164*/ 	.word	0x0000a9d0
        /*1168*/ 	.word	0x00000000
        /*116c*/ 	.word	0x00000000
        /*1170*/ 	.short	0x010a
        /*1172*/ 	.byte	0xff
	.zero		1


	//   ....[7]....
        /*1174*/ 	.word	0x0000aa30
        /*1178*/ 	.word	0x00000000
        /*117c*/ 	.word	0x00000000
        /*1180*/ 	.short	0x010a
        /*1182*/ 	.byte	0xff
	.zero		1


	//   ....[8]....
        /*1184*/ 	.word	0x0000aa90
        /*1188*/ 	.word	0x00000000
        /*118c*/ 	.word	0x00000000
        /*1190*/ 	.short	0x010a
        /*1192*/ 	.byte	0xff
	.zero		1


	//   ....[9]....
        /*1194*/ 	.word	0x0000aaf0
        /*1198*/ 	.word	0x00000000
        /*119c*/ 	.word	0x00000000
        /*11a0*/ 	.short	0x010a
        /*11a2*/ 	.byte	0xff
	.zero		1


	//   ....[10]....
        /*11a4*/ 	.word	0x0000ab50
        /*11a8*/ 	.word	0x00000000
        /*11ac*/ 	.word	0x00000000
        /*11b0*/ 	.short	0x010a
        /*11b2*/ 	.byte	0xff
	.zero		1


	//   ....[11]....
        /*11b4*/ 	.word	0x0000abb0
        /*11b8*/ 	.word	0x00000000
        /*11bc*/ 	.word	0x00000000
        /*11c0*/ 	.short	0x010a
        /*11c2*/ 	.byte	0xff
	.zero		1


	//   ....[12]....
        /*11c4*/ 	.word	0x0000ac10
        /*11c8*/ 	.word	0x00000000
        /*11cc*/ 	.word	0x00000000
        /*11d0*/ 	.short	0x010a
        /*11d2*/ 	.byte	0xff
	.zero		1


	//   ....[13]....
        /*11d4*/ 	.word	0x0000ac70
        /*11d8*/ 	.word	0x00000000
        /*11dc*/ 	.word	0x00000000
        /*11e0*/ 	.short	0x010a
        /*11e2*/ 	.byte	0xff
	.zero		1


	//   ....[14]....
        /*11e4*/ 	.word	0x0000acd0
        /*11e8*/ 	.word	0x00000000
        /*11ec*/ 	.word	0x00000000
        /*11f0*/ 	.short	0x010a
        /*11f2*/ 	.byte	0xff
	.zero		1


	//   ....[15]....
        /*11f4*/ 	.word	0x0000ad30
        /*11f8*/ 	.word	0x00000000
        /*11fc*/ 	.word	0x00000000
        /*1200*/ 	.short	0x010a
        /*1202*/ 	.byte	0xff
	.zero		1


	//   ....[16]....
        /*1204*/ 	.word	0x0000ad90
        /*1208*/ 	.word	0x00000000
        /*120c*/ 	.word	0x00000000
        /*1210*/ 	.short	0x010a
        /*1212*/ 	.byte	0xff
	.zero		1


	//   ....[17]....
        /*1214*/ 	.word	0x0000adf0
        /*1218*/ 	.word	0x00000000
        /*121c*/ 	.word	0x00000000
        /*1220*/ 	.short	0x010a
        /*1222*/ 	.byte	0xff
	.zero		1


	//   ....[18]....
        /*1224*/ 	.word	0x0000ae50
        /*1228*/ 	.word	0x00000000
        /*122c*/ 	.word	0x00000000
        /*1230*/ 	.short	0x010a
        /*1232*/ 	.byte	0xff
	.zero		1


	//   ....[19]....
        /*1234*/ 	.word	0x0000aeb0
        /*1238*/ 	.word	0x00000000
        /*123c*/ 	.word	0x00000000
        /*1240*/ 	.short	0x010a
        /*1242*/ 	.byte	0xff
	.zero		1


	//   ....[20]....
        /*1244*/ 	.word	0x0000af10
        /*1248*/ 	.word	0x00000000
        /*124c*/ 	.word	0x00000000
        /*1250*/ 	.short	0x010a
        /*1252*/ 	.byte	0xff
	.zero		1


	//   ....[21]....
        /*1254*/ 	.word	0x0000af70
        /*1258*/ 	.word	0x00000000
        /*125c*/ 	.word	0x00000000
        /*1260*/ 	.short	0x010a
        /*1262*/ 	.byte	0xff
	.zero		1


	//   ....[22]....
        /*1264*/ 	.word	0x0000afd0
        /*1268*/ 	.word	0x00000000
        /*126c*/ 	.word	0x00000000
        /*1270*/ 	.short	0x010a
        /*1272*/ 	.byte	0xff
	.zero		1


	//   ....[23]....
        /*1274*/ 	.word	0x0000b030
        /*1278*/ 	.word	0x00000000
        /*127c*/ 	.word	0x00000000
        /*1280*/ 	.short	0x010a
        /*1282*/ 	.byte	0xff
	.zero		1


	//   ....[24]....
        /*1284*/ 	.word	0x0000b090
        /*1288*/ 	.word	0x00000000
        /*128c*/ 	.word	0x00000000
        /*1290*/ 	.short	0x010a
        /*1292*/ 	.byte	0xff
	.zero		1


	//   ....[25]....
        /*1294*/ 	.word	0x0000b0f0
        /*1298*/ 	.word	0x00000000
        /*129c*/ 	.word	0x00000000
        /*12a0*/ 	.short	0x010a
        /*12a2*/ 	.byte	0xff
	.zero		1


	//   ....[26]....
        /*12a4*/ 	.word	0x0000b150
        /*12a8*/ 	.word	0x00000000
        /*12ac*/ 	.word	0x00000000
        /*12b0*/ 	.short	0x010a
        /*12b2*/ 	.byte	0xff
	.zero		1


	//   ....[27]....
        /*12b4*/ 	.word	0x0000b1b0
        /*12b8*/ 	.word	0x00000000
        /*12bc*/ 	.word	0x00000000
        /*12c0*/ 	.short	0x010a
        /*12c2*/ 	.byte	0xff
	.zero		1


	//   ....[28]....
        /*12c4*/ 	.word	0x0000b210
        /*12c8*/ 	.word	0x00000000
        /*12cc*/ 	.word	0x00000000
        /*12d0*/ 	.short	0x010a
        /*12d2*/ 	.byte	0xff
	.zero		1


	//   ....[29]....
        /*12d4*/ 	.word	0x0000b270
        /*12d8*/ 	.word	0x00000000
        /*12dc*/ 	.word	0x00000000
        /*12e0*/ 	.short	0x010a
        /*12e2*/ 	.byte	0xff
	.zero		1


	//   ....[30]....
        /*12e4*/ 	.word	0x0000b2d0
        /*12e8*/ 	.word	0x00000000
        /*12ec*/ 	.word	0x00000000
        /*12f0*/ 	.short	0x010a
        /*12f2*/ 	.byte	0xff
	.zero		1


	//   ....[31]....
        /*12f4*/ 	.word	0x0000b330
        /*12f8*/ 	.word	0x00000000
        /*12fc*/ 	.word	0x00000000
        /*1300*/ 	.short	0x010a
        /*1302*/ 	.byte	0xff
	.zero		1


	//   ....[32]....
        /*1304*/ 	.word	0x0000b390
        /*1308*/ 	.word	0x00000000
        /*130c*/ 	.word	0x00000000
        /*1310*/ 	.short	0x010a
        /*1312*/ 	.byte	0xff
	.zero		1


	//   ....[33]....
        /*1314*/ 	.word	0x0000b3f0
        /*1318*/ 	.word	0x00000000
        /*131c*/ 	.word	0x00000000
        /*1320*/ 	.short	0x010a
        /*1322*/ 	.byte	0xff
	.zero		1


	//   ....[34]....
        /*1324*/ 	.word	0x0000b450
        /*1328*/ 	.word	0x00000000
        /*132c*/ 	.word	0x00000000
        /*1330*/ 	.short	0x010a
        /*1332*/ 	.byte	0xff
	.zero		1


	//   ....[35]....
        /*1334*/ 	.word	0x0000b4b0
        /*1338*/ 	.word	0x00000000
        /*133c*/ 	.word	0x00000000
        /*1340*/ 	.short	0x010a
        /*1342*/ 	.byte	0xff
	.zero		1


	//   ....[36]....
        /*1344*/ 	.word	0x0000b510
        /*1348*/ 	.word	0x00000000
        /*134c*/ 	.word	0x00000000
        /*1350*/ 	.short	0x010a
        /*1352*/ 	.byte	0xff
	.zero		1


	//   ....[37]....
        /*1354*/ 	.word	0x0000b570
        /*1358*/ 	.word	0x00000000
        /*135c*/ 	.word	0x00000000
        /*1360*/ 	.short	0x010a
        /*1362*/ 	.byte	0xff
	.zero		1


	//   ....[38]....
        /*1364*/ 	.word	0x0000b5d0
        /*1368*/ 	.word	0x00000000
        /*136c*/ 	.word	0x00000000
        /*1370*/ 	.short	0x010a
        /*1372*/ 	.byte	0xff
	.zero		1


	//   ....[39]....
        /*1374*/ 	.word	0x0000b620
        /*1378*/ 	.word	0x00000002
        /*137c*/ 	.word	0x000003d0
        /*1380*/ 	.short	0x010a
        /*1382*/ 	.byte	0xff
	.zero		1


	//   ....[40]....
        /*1384*/ 	.word	0x0000b680
        /*1388*/ 	.word	0x00000002
        /*138c*/ 	.word	0x00000380
        /*1390*/ 	.short	0x010a
        /*1392*/ 	.byte	0xff
	.zero		1


	//   ....[41]....
        /*1394*/ 	.word	0x0000b6d0
        /*1398*/ 	.word	0x00000002
        /*139c*/ 	.word	0x00000370
        /*13a0*/ 	.short	0x010a
        /*13a2*/ 	.byte	0xff
	.zero		1


	//   ....[42]....
        /*13a4*/ 	.word	0x0000b730
        /*13a8*/ 	.word	0x00000000
        /*13ac*/ 	.word	0x00000380
        /*13b0*/ 	.short	0x010a
        /*13b2*/ 	.byte	0xff
	.zero		1


	//   ....[43]....
        /*13b4*/ 	.word	0x0000b790
        /*13b8*/ 	.word	0x00000000
        /*13bc*/ 	.word	0x00000008
        /*13c0*/ 	.short	0x010a
        /*13c2*/ 	.byte	0xff
	.zero		1


	//   ....[44]....
        /*13c4*/ 	.word	0x0000b870
        /*13c8*/ 	.word	0x00000000
        /*13cc*/ 	.word	0x00000008
        /*13d0*/ 	.short	0x010a
        /*13d2*/ 	.byte	0xff
	.zero		1


	//   ....[45]....
        /*13d4*/ 	.word	0x0000b8c0
        /*13d8*/ 	.word	0x00000000
        /*13dc*/ 	.word	0x00000370
        /*13e0*/ 	.short	0x010a
        /*13e2*/ 	.byte	0xff
	.zero		1


	//   ....[46]....
        /*13e4*/ 	.word	0x0000b920
        /*13e8*/ 	.word	0x00000000
        /*13ec*/ 	.word	0x000003b0
        /*13f0*/ 	.short	0x010a
        /*13f2*/ 	.byte	0xff
	.zero		1


	//   ....[47]....
        /*13f4*/ 	.word	0x0000b980
        /*13f8*/ 	.word	0x00000000
        /*13fc*/ 	.word	0x00000000
        /*1400*/ 	.short	0x010a
        /*1402*/ 	.byte	0xff
	.zero		1


	//   ....[48]....
        /*1404*/ 	.word	0x0000b9e0
        /*1408*/ 	.word	0x00000000
        /*140c*/ 	.word	0x00000000
        /*1410*/ 	.short	0x010a
        /*1412*/ 	.byte	0xff
	.zero		1


	//   ....[49]....
        /*1414*/ 	.word	0x0000ba40
        /*1418*/ 	.word	0x00000000
        /*141c*/ 	.word	0x00000000
        /*1420*/ 	.short	0x010a
        /*1422*/ 	.byte	0xff
	.zero		1


	//   ....[50]....
        /*1424*/ 	.word	0x0000baa0
        /*1428*/ 	.word	0x00000000
        /*142c*/ 	.word	0x00000000
        /*1430*/ 	.short	0x010a
        /*1432*/ 	.byte	0xff
	.zero		1


	//   ....[51]....
        /*1434*/ 	.word	0x0000bb00
        /*1438*/ 	.word	0x00000000
        /*143c*/ 	.word	0x000003f0
        /*1440*/ 	.short	0x010a
        /*1442*/ 	.byte	0xff
	.zero		1


	//   ....[52]....
        /*1444*/ 	.word	0x0000bb50
        /*1448*/ 	.word	0x0000000c
        /*144c*/ 	.word	0x00000370
        /*1450*/ 	.short	0x010a
        /*1452*/ 	.byte	0xff
	.zero		1


	//   ....[53]....
        /*1454*/ 	.word	0x0000bbb0
        /*1458*/ 	.word	0x00000000
        /*145c*/ 	.word	0x00000368
        /*1460*/ 	.short	0x010a
        /*1462*/ 	.byte	0xff
	.zero		1


	//   ....[54]....
        /*1464*/ 	.word	0x0000bc10
        /*1468*/ 	.word	0x00000000
        /*146c*/ 	.word	0x00000350
        /*1470*/ 	.short	0x010a
        /*1472*/ 	.byte	0xff
	.zero		1


	//   ....[55]....
        /*1474*/ 	.word	0x0000bc70
        /*1478*/ 	.word	0x00000000
        /*147c*/ 	.word	0x00000358
        /*1480*/ 	.short	0x010a
        /*1482*/ 	.byte	0xff
	.zero		1


	//   ....[56]....
        /*1484*/ 	.word	0x0000bcd0
        /*1488*/ 	.word	0x00000000
        /*148c*/ 	.word	0x00000350
        /*1490*/ 	.short	0x010a
        /*1492*/ 	.byte	0xff
	.zero		1


	//   ....[57]....
        /*1494*/ 	.word	0x0000bd20
        /*1498*/ 	.word	0x00000003
        /*149c*/ 	.word	0x00000370
        /*14a0*/ 	.short	0x010a
        /*14a2*/ 	.byte	0xff
	.zero		1


	//   ....[58]....
        /*14a4*/ 	.word	0x0000bd70
        /*14a8*/ 	.word	0x00000003
        /*14ac*/ 	.word	0x00000340
        /*14b0*/ 	.short	0x010a
        /*14b2*/ 	.byte	0xff
	.zero		1


	//   ....[59]....
        /*14b4*/ 	.word	0x0000bdc0
        /*14b8*/ 	.word	0x0000005c
        /*14bc*/ 	.word	0x00000390
        /*14c0*/ 	.short	0x010a
        /*14c2*/ 	.byte	0xff
	.zero		1


	//   ....[60]....
        /*14c4*/ 	.word	0x0000be10
        /*14c8*/ 	.word	0x0000006b
        /*14cc*/ 	.word	0x00000340
        /*14d0*/ 	.short	0x010a
        /*14d2*/ 	.byte	0xff
	.zero		1


	//----- nvinfo : EIATTR_NUM_MBARRIERS
	.align		4
.L_47:
        /*14d4*/ 	.byte	0x03, 0x38
        /*14d6*/ 	.short	0x007f


	//----- nvinfo : EIATTR_EXIT_INSTR_OFFSETS
	.align		4
        /*14d8*/ 	.byte	0x04, 0x1c
        /*14da*/ 	.short	(.L_49 - .L_48)


	//   ....[0]....
.L_48:
        /*14dc*/ 	.word	0x00004eb0


	//   ....[1]....
        /*14e0*/ 	.word	0x000053a0


	//   ....[2]....
        /*14e4*/ 	.word	0x00005400


	//   ....[3]....
        /*14e8*/ 	.word	0x00006630


	//   ....[4]....
        /*14ec*/ 	.word	0x00007510


	//   ....[5]....
        /*14f0*/ 	.word	0x00007550


	//   ....[6]....
        /*14f4*/ 	.word	0x0000a190


	//----- nvinfo : EIATTR_MAX_THREADS
	.align		4
.L_49:
        /*14f8*/ 	.byte	0x04, 0x05
        /*14fa*/ 	.short	(.L_51 - .L_50)
.L_50:
        /*14fc*/ 	.word	0x00000100
        /*1500*/ 	.word	0x00000001
        /*1504*/ 	.word	0x00000001


	//----- nvinfo : EIATTR_CRS_STACK_SIZE
	.align		4
.L_51:
        /*1508*/ 	.byte	0x04, 0x1e
        /*150a*/ 	.short	(.L_53 - .L_52)
.L_52:
        /*150c*/ 	.word	0x00000000


	//----- nvinfo : EIATTR_CBANK_PARAM_SIZE
	.align		4
.L_53:
        /*1510*/ 	.byte	0x03, 0x19
        /*1512*/ 	.short	0x0800


	//----- nvinfo : EIATTR_PARAM_CBANK
	.align		4
        /*1514*/ 	.byte	0x04, 0x0a
        /*1516*/ 	.short	(.L_55 - .L_54)
	.align		4
.L_54:
        /*1518*/ 	.word	index@(.nv.constant0._ZN7cutlass13device_kernelINS_4gemm6kernel13GemmUniversalIN4cute5tupleIJiiiiEEENS1_10collective13CollectiveMmaINS1_35MainloopSm100TmaUmmaWarpSpecializedILi52ELi2ELi4ENS5_IJNS4_1CILi4EEESB_NSA_ILi1EEEEEEEENS5_IJNSA_ILi128EEESF_NSA_ILi32EEEEEENS_12float_e5m2_tENS5_IJlSC_lEEESI_SJ_NS4_8TiledMMAINS4_8MMA_AtomIJNS4_10MMA_TraitsINS4_25SM100_MMA_F8F6F4_2x1SM_SSEJSI_SI_fSF_SF_NS4_17integral_constantINS4_4UMMA5MajorELSQ_0EEESR_NSO_INSP_7ScaleInELSS_0EEEST_EEEEEENS4_6LayoutINS5_IJSC_SC_SC_EEENS5_IJNSA_ILi0EEESY_SY_EEEEENS5_IJNS4_10UnderscoreES11_S11_EEEEENS4_28SM100_TMA_2SM_LOAD_MULTICASTENS4_14ComposedLayoutINS4_7SwizzleILi1ELi4ELi3EEENS4_18smem_ptr_flag_bitsILi8EEENSW_INS5_IJNSA_ILi8EEESG_EEENS5_IJSG_SC_EEEEEEEvNS4_8identityES14_S1E_vS1F_EENS_8epilogue10collective18CollectiveEpilogueINS1H_23Sm100TmaWarpSpecializedILi2ELi2ELi32ELb0ELb0EEEJNS5_IJNSA_ILi64EEESF_SG_EEENS5_IJNSW_IS1M_SC_EENSW_INS5_IJSG_NSA_ILi2EEEEEENS5_IJSC_S1M_EEEEEEEESI_SJ_SI_SJ_NS1H_6fusion15FusionCallbacksIS1L_NS1U_17LinearCombinationISI_fSI_fLNS_15FloatRoundStyleE2EEES1N_S1T_JEEENS4_5SM1004TMEM4LOAD26SM100_TMEM_LOAD_32dp32b32xENS4_13SM90_TMA_LOADES1E_NS4_39AutoVectorizingCopyWithAssumedAlignmentILi128EEENS4_14SM90_TMA_STOREES1E_S26_S26_EEEvvEEEEvNT_6ParamsE)
        /*151c*/ 	.short	0x0380
        /*151e*/ 	.short	0x0800


	//----- nvinfo : EIATTR_SW_WAR
	.align		4
.L_55:
        /*1520*/ 	.byte	0x04, 0x36
        /*1522*/ 	.short	(.L_57 - .L_56)
.L_56:
        /*1524*/ 	.word	0x00000008
.L_57:


//--------------------- .nv.callgraph             --------------------------
	.section	.nv.callgraph,"",@"SHT_CUDA_CALLGRAPH"
	.align	4
	.sectionentsize	8
	.align		4
        /*0000*/ 	.word	0x00000000
	.align		4
        /*0004*/ 	.word	0xffffffff
	.align		4
        /*0008*/ 	.word	index@(_ZN7cutlass13device_kernelINS_4gemm6kernel13GemmUniversalIN4cute5tupleIJiiiiEEENS1_10collective13CollectiveMmaINS1_35MainloopSm100TmaUmmaWarpSpecializedILi52ELi2ELi4ENS5_IJNS4_1CILi4EEESB_NSA_ILi1EEEEEEEENS5_IJNSA_ILi128EEESF_NSA_ILi32EEEEEENS_12float_e5m2_tENS5_IJlSC_lEEESI_SJ_NS4_8TiledMMAINS4_8MMA_AtomIJNS4_10MMA_TraitsINS4_25SM100_MMA_F8F6F4_2x1SM_SSEJSI_SI_fSF_SF_NS4_17integral_constantINS4_4UMMA5MajorELSQ_0EEESR_NSO_INSP_7ScaleInELSS_0EEEST_EEEEEENS4_6LayoutINS5_IJSC_SC_SC_EEENS5_IJNSA_ILi0EEESY_SY_EEEEENS5_IJNS4_10UnderscoreES11_S11_EEEEENS4_28SM100_TMA_2SM_LOAD_MULTICASTENS4_14ComposedLayoutINS4_7SwizzleILi1ELi4ELi3EEENS4_18smem_ptr_flag_bitsILi8EEENSW_INS5_IJNSA_ILi8EEESG_EEENS5_IJSG_SC_EEEEEEEvNS4_8identityES14_S1E_vS1F_EENS_8epilogue10collective18CollectiveEpilogueINS1H_23Sm100TmaWarpSpecializedILi2ELi2ELi32ELb0ELb0EEEJNS5_IJNSA_ILi64EEESF_SG_EEENS5_IJNSW_IS1M_SC_EENSW_INS5_IJSG_NSA_ILi2EEEEEENS5_IJSC_S1M_EEEEEEEESI_SJ_SI_SJ_NS1H_6fusion15FusionCallbacksIS1L_NS1U_17LinearCombinationISI_fSI_fLNS_15FloatRoundStyleE2EEES1N_S1T_JEEENS4_5SM1004TMEM4LOAD26SM100_TMEM_LOAD_32dp32b32xENS4_13SM90_TMA_LOADES1E_NS4_39AutoVectorizingCopyWithAssumedAlignmentILi128EEENS4_14SM90_TMA_STOREES1E_S26_S26_EEEvvEEEEvNT_6ParamsE)
	.align		4
        /*000c*/ 	.word	index@(__assertfail)
	.align		4
        /*0010*/ 	.word	0x00000000
	.align		4
        /*0014*/ 	.word	0xfffffffe
	.align		4
        /*0018*/ 	.word	0x00000000
	.align		4
        /*001c*/ 	.word	0xfffffffd
	.align		4
        /*0020*/ 	.word	0x00000000
	.align		4
        /*0024*/ 	.word	0xfffffffc


//--------------------- .nv.constant4             --------------------------
	.section	.nv.constant4,"a",@progbits
	.align	8
	.align		8
.nv.constant4:
        /*0000*/ 	.dword	__assertfail
	.align		8
        /*0008*/ 	.dword	__unnamed_1
	.align		8
        /*0010*/ 	.dword	__unnamed_2
	.align		8
        /*0018*/ 	.dword	_ZN40_INTERNAL_ea0f7582_4_k_cu_885fd6dd_360774cuda3std3__45__cpo5beginE
	.align		8
        /*0020*/ 	.dword	_ZN40_INTERNAL_ea0f7582_4_k_cu_885fd6dd_360774cuda3std3__45__cpo3endE
	.align		8
        /*0028*/ 	.dword	_ZN40_INTERNAL_ea0f7582_4_k_cu_885fd6dd_360774cuda3std3__45__cpo6cbeginE
	.align		8
        /*0030*/ 	.dword	_ZN40_INTERNAL_ea0f7582_4_k_cu_885fd6dd_360774cuda3std3__45__cpo4cendE
	.align		8
        /*0038*/ 	.dword	_ZN40_INTERNAL_ea0f7582_4_k_cu_885fd6dd_360774cuda3std3__442_GLOBAL__N__ea0f7582_4_k_cu_885fd6dd_360776ignoreE
	.align		8
        /*0040*/ 	.dword	_ZN40_INTERNAL_ea0f7582_4_k_cu_885fd6dd_360774cuda3std3__419piecewise_constructE
	.align		8
        /*0048*/ 	.dword	_ZN40_INTERNAL_ea0f7582_4_k_cu_885fd6dd_360774cuda3std3__48in_placeE
	.align		8
        /*0050*/ 	.dword	_ZN40_INTERNAL_ea0f7582_4_k_cu_885fd6dd_360774cuda3std6ranges3__45__cpo4swapE
	.align		8
        /*0058*/ 	.dword	_ZN40_INTERNAL_ea0f7582_4_k_cu_885fd6dd_360774cuda3std6ranges3__45__cpo9iter_moveE
	.align		8
        /*0060*/ 	.dword	_ZN40_INTERNAL_ea0f7582_4_k_cu_885fd6dd_360774cute7productE
	.align		8
        /*0068*/ 	.dword	_ZN40_INTERNAL_ea0f7582_4_k_cu_885fd6dd_360774cute1_E
	.align		8
        /*0070*/ 	.dword	$str$25
	.align		8
        /*0078*/ 	.dword	$str$26
	.align		8
        /*0080*/ 	.dword	$str$27
	.align		8
        /*0088*/ 	.dword	$str$28


//--------------------- .text._ZN7cutlass13device_kernelINS_4gemm6kernel13GemmUniversalIN4cute5tupleIJiiiiEEENS1_10collective13CollectiveMmaINS1_35MainloopSm100TmaUmmaWarpSpecializedILi52ELi2ELi4ENS5_IJNS4_1CILi4EEESB_NSA_ILi1EEEEEEEENS5_IJNSA_ILi128EEESF_NSA_ILi32EEEEEENS_12float_e5m2_tENS5_IJlSC_lEEESI_SJ_NS4_8TiledMMAINS4_8MMA_AtomIJNS4_10MMA_TraitsINS4_25SM100_MMA_F8F6F4_2x1SM_SSEJSI_SI_fSF_SF_NS4_17integral_constantINS4_4UMMA5MajorELSQ_0EEESR_NSO_INSP_7ScaleInELSS_0EEEST_EEEEEENS4_6LayoutINS5_IJSC_SC_SC_EEENS5_IJNSA_ILi0EEESY_SY_EEEEENS5_IJNS4_10UnderscoreES11_S11_EEEEENS4_28SM100_TMA_2SM_LOAD_MULTICASTENS4_14ComposedLayoutINS4_7SwizzleILi1ELi4ELi3EEENS4_18smem_ptr_flag_bitsILi8EEENSW_INS5_IJNSA_ILi8EEESG_EEENS5_IJSG_SC_EEEEEEEvNS4_8identityES14_S1E_vS1F_EENS_8epilogue10collective18CollectiveEpilogueINS1H_23Sm100TmaWarpSpecializedILi2ELi2ELi32ELb0ELb0EEEJNS5_IJNSA_ILi64EEESF_SG_EEENS5_IJNSW_IS1M_SC_EENSW_INS5_IJSG_NSA_ILi2EEEEEENS5_IJSC_S1M_EEEEEEEESI_SJ_SI_SJ_NS1H_6fusion15FusionCallbacksIS1L_NS1U_17LinearCombinationISI_fSI_fLNS_15FloatRoundStyleE2EEES1N_S1T_JEEENS4_5SM1004TMEM4LOAD26SM100_TMEM_LOAD_32dp32b32xENS4_13SM90_TMA_LOADES1E_NS4_39AutoVectorizingCopyWithAssumedAlignmentILi128EEENS4_14SM90_TMA_STOREES1E_S26_S26_EEEvvEEEEvNT_6ParamsE --------------------------
	.section	.text._ZN7cutlass13device_kernelINS_4gemm6kernel13GemmUniversalIN4cute5tupleIJiiiiEEENS1_10collective13CollectiveMmaINS1_35MainloopSm100TmaUmmaWarpSpecializedILi52ELi2ELi4ENS5_IJNS4_1CILi4EEESB_NSA_ILi1EEEEEEEENS5_IJNSA_ILi128EEESF_NSA_ILi32EEEEEENS_12float_e5m2_tENS5_IJlSC_lEEESI_SJ_NS4_8TiledMMAINS4_8MMA_AtomIJNS4_10MMA_TraitsINS4_25SM100_MMA_F8F6F4_2x1SM_SSEJSI_SI_fSF_SF_NS4_17integral_constantINS4_4UMMA5MajorELSQ_0EEESR_NSO_INSP_7ScaleInELSS_0EEEST_EEEEEENS4_6LayoutINS5_IJSC_SC_SC_EEENS5_IJNSA_ILi0EEESY_SY_EEEEENS5_IJNS4_10UnderscoreES11_S11_EEEEENS4_28SM100_TMA_2SM_LOAD_MULTICASTENS4_14ComposedLayoutINS4_7SwizzleILi1ELi4ELi3EEENS4_18smem_ptr_flag_bitsILi8EEENSW_INS5_IJNSA_ILi8EEESG_EEENS5_IJSG_SC_EEEEEEEvNS4_8identityES14_S1E_vS1F_EENS_8epilogue10collective18CollectiveEpilogueINS1H_23Sm100TmaWarpSpecializedILi2ELi2ELi32ELb0ELb0EEEJNS5_IJNSA_ILi64EEESF_SG_EEENS5_IJNSW_IS1M_SC_EENSW_INS5_IJSG_NSA_ILi2EEEEEENS5_IJSC_S1M_EEEEEEEESI_SJ_SI_SJ_NS1H_6fusion15FusionCallbacksIS1L_NS1U_17LinearCombinationISI_fSI_fLNS_15FloatRoundStyleE2EEES1N_S1T_JEEENS4_5SM1004TMEM4LOAD26SM100_TMEM_LOAD_32dp32b32xENS4_13SM90_TMA_LOADES1E_NS4_39AutoVectorizingCopyWithAssumedAlignmentILi128EEENS4_14SM90_TMA_STOREES1E_S26_S26_EEEvvEEEEvNT_6ParamsE,"ax",@progbits
	.align	128
.text._ZN7cutlass13device_kernelINS_4gemm6kernel13GemmUniversalIN4cute5tupleIJiiiiEEENS1_10collective13CollectiveMmaINS1_35MainloopSm100TmaUmmaWarpSpecializedILi52ELi2ELi4ENS5_IJNS4_1CILi4EEESB_NSA_ILi1EEEEEEEENS5_IJNSA_ILi128EEESF_NSA_ILi32EEEEEENS_12float_e5m2_tENS5_IJlSC_lEEESI_SJ_NS4_8TiledMMAINS4_8MMA_AtomIJNS4_10MMA_TraitsINS4_25SM100_MMA_F8F6F4_2x1SM_SSEJSI_SI_fSF_SF_NS4_17integral_constantINS4_4UMMA5MajorELSQ_0EEESR_NSO_INSP_7ScaleInELSS_0EEEST_EEEEEENS4_6LayoutINS5_IJSC_SC_SC_EEENS5_IJNSA_ILi0EEESY_SY_EEEEENS5_IJNS4_10UnderscoreES11_S11_EEEEENS4_28SM100_TMA_2SM_LOAD_MULTICASTENS4_14ComposedLayoutINS4_7SwizzleILi1ELi4ELi3EEENS4_18smem_ptr_flag_bitsILi8EEENSW_INS5_IJNSA_ILi8EEESG_EEENS5_IJSG_SC_EEEEEEEvNS4_8identityES14_S1E_vS1F_EENS_8epilogue10collective18CollectiveEpilogueINS1H_23Sm100TmaWarpSpecializedILi2ELi2ELi32ELb0ELb0EEEJNS5_IJNSA_ILi64EEESF_SG_EEENS5_IJNSW_IS1M_SC_EENSW_INS5_IJSG_NSA_ILi2EEEEEENS5_IJSC_S1M_EEEEEEEESI_SJ_SI_SJ_NS1H_6fusion15FusionCallbacksIS1L_NS1U_17LinearCombinationISI_fSI_fLNS_15FloatRoundStyleE2EEES1N_S1T_JEEENS4_5SM1004TMEM4LOAD26SM100_TMEM_LOAD_32dp32b32xENS4_13SM90_TMA_LOADES1E_NS4_39AutoVectorizingCopyWithAssumedAlignmentILi128EEENS4_14SM90_TMA_STOREES1E_S26_S26_EEEvvEEEEvNT_6ParamsE:
        .type           _ZN7cutlass13device_kernelINS_4gemm6kernel13GemmUniversalIN4cute5tupleIJiiiiEEENS1_10collective13CollectiveMmaINS1_35MainloopSm100TmaUmmaWarpSpecializedILi52ELi2ELi4ENS5_IJNS4_1CILi4EEESB_NSA_ILi1EEEEEEEENS5_IJNSA_ILi128EEESF_NSA_ILi32EEEEEENS_12float_e5m2_tENS5_IJlSC_lEEESI_SJ_NS4_8TiledMMAINS4_8MMA_AtomIJNS4_10MMA_TraitsINS4_25SM100_MMA_F8F6F4_2x1SM_SSEJSI_SI_fSF_SF_NS4_17integral_constantINS4_4UMMA5MajorELSQ_0EEESR_NSO_INSP_7ScaleInELSS_0EEEST_EEEEEENS4_6LayoutINS5_IJSC_SC_SC_EEENS5_IJNSA_ILi0EEESY_SY_EEEEENS5_IJNS4_10UnderscoreES11_S11_EEEEENS4_28SM100_TMA_2SM_LOAD_MULTICASTENS4_14ComposedLayoutINS4_7SwizzleILi1ELi4ELi3EEENS4_18smem_ptr_flag_bitsILi8EEENSW_INS5_IJNSA_ILi8EEESG_EEENS5_IJSG_SC_EEEEEEEvNS4_8identityES14_S1E_vS1F_EENS_8epilogue10collective18CollectiveEpilogueINS1H_23Sm100TmaWarpSpecializedILi2ELi2ELi32ELb0ELb0EEEJNS5_IJNSA_ILi64EEESF_SG_EEENS5_IJNSW_IS1M_SC_EENSW_INS5_IJSG_NSA_ILi2EEEEEENS5_IJSC_S1M_EEEEEEEESI_SJ_SI_SJ_NS1H_6fusion15FusionCallbacksIS1L_NS1U_17LinearCombinationISI_fSI_fLNS_15FloatRoundStyleE2EEES1N_S1T_JEEENS4_5SM1004TMEM4LOAD26SM100_TMEM_LOAD_32dp32b32xENS4_13SM90_TMA_LOADES1E_NS4_39AutoVectorizingCopyWithAssumedAlignmentILi128EEENS4_14SM90_TMA_STOREES1E_S26_S26_EEEvvEEEEvNT_6ParamsE,@function
        .size           _ZN7cutlass13device_kernelINS_4gemm6kernel13GemmUniversalIN4cute5tupleIJiiiiEEENS1_10collective13CollectiveMmaINS1_35MainloopSm100TmaUmmaWarpSpecializedILi52ELi2ELi4ENS5_IJNS4_1CILi4EEESB_NSA_ILi1EEEEEEEENS5_IJNSA_ILi128EEESF_NSA_ILi32EEEEEENS_12float_e5m2_tENS5_IJlSC_lEEESI_SJ_NS4_8TiledMMAINS4_8MMA_AtomIJNS4_10MMA_TraitsINS4_25SM100_MMA_F8F6F4_2x1SM_SSEJSI_SI_fSF_SF_NS4_17integral_constantINS4_4UMMA5MajorELSQ_0EEESR_NSO_INSP_7ScaleInELSS_0EEEST_EEEEEENS4_6LayoutINS5_IJSC_SC_SC_EEENS5_IJNSA_ILi0EEESY_SY_EEEEENS5_IJNS4_10UnderscoreES11_S11_EEEEENS4_28SM100_TMA_2SM_LOAD_MULTICASTENS4_14ComposedLayoutINS4_7SwizzleILi1ELi4ELi3EEENS4_18smem_ptr_flag_bitsILi8EEENSW_INS5_IJNSA_ILi8EEESG_EEENS5_IJSG_SC_EEEEEEEvNS4_8identityES14_S1E_vS1F_EENS_8epilogue10collective18CollectiveEpilogueINS1H_23Sm100TmaWarpSpecializedILi2ELi2ELi32ELb0ELb0EEEJNS5_IJNSA_ILi64EEESF_SG_EEENS5_IJNSW_IS1M_SC_EENSW_INS5_IJSG_NSA_ILi2EEEEEENS5_IJSC_S1M_EEEEEEEESI_SJ_SI_SJ_NS1H_6fusion15FusionCallbacksIS1L_NS1U_17LinearCombinationISI_fSI_fLNS_15FloatRoundStyleE2EEES1N_S1T_JEEENS4_5SM1004TMEM4LOAD26SM100_TMEM_LOAD_32dp32b32xENS4_13SM90_TMA_LOADES1E_NS4_39AutoVectorizingCopyWithAssumedAlignmentILi128EEENS4_14SM90_TMA_STOREES1E_S26_S26_EEEvvEEEEvNT_6ParamsE,(.L_x_308 - _ZN7cutlass13device_kernelINS_4gemm6kernel13GemmUniversalIN4cute5tupleIJiiiiEEENS1_10collective13CollectiveMmaINS1_35MainloopSm100TmaUmmaWarpSpecializedILi52ELi2ELi4ENS5_IJNS4_1CILi4EEESB_NSA_ILi1EEEEEEEENS5_IJNSA_ILi128EEESF_NSA_ILi32EEEEEENS_12float_e5m2_tENS5_IJlSC_lEEESI_SJ_NS4_8TiledMMAINS4_8MMA_AtomIJNS4_10MMA_TraitsINS4_25SM100_MMA_F8F6F4_2x1SM_SSEJSI_SI_fSF_SF_NS4_17integral_constantINS4_4UMMA5MajorELSQ_0EEESR_NSO_INSP_7ScaleInELSS_0EEEST_EEEEEENS4_6LayoutINS5_IJSC_SC_SC_EEENS5_IJNSA_ILi0EEESY_SY_EEEEENS5_IJNS4_10UnderscoreES11_S11_EEEEENS4_28SM100_TMA_2SM_LOAD_MULTICASTENS4_14ComposedLayoutINS4_7SwizzleILi1ELi4ELi3EEENS4_18smem_ptr_flag_bitsILi8EEENSW_INS5_IJNSA_ILi8EEESG_EEENS5_IJSG_SC_EEEEEEEvNS4_8identityES14_S1E_vS1F_EENS_8epilogue10collective18CollectiveEpilogueINS1H_23Sm100TmaWarpSpecializedILi2ELi2ELi32ELb0ELb0EEEJNS5_IJNSA_ILi64EEESF_SG_EEENS5_IJNSW_IS1M_SC_EENSW_INS5_IJSG_NSA_ILi2EEEEEENS5_IJSC_S1M_EEEEEEEESI_SJ_SI_SJ_NS1H_6fusion15FusionCallbacksIS1L_NS1U_17LinearCombinationISI_fSI_fLNS_15FloatRoundStyleE2EEES1N_S1T_JEEENS4_5SM1004TMEM4LOAD26SM100_TMEM_LOAD_32dp32b32xENS4_13SM90_TMA_LOADES1E_NS4_39AutoVectorizingCopyWithAssumedAlignmentILi128EEENS4_14SM90_TMA_STOREES1E_S26_S26_EEEvvEEEEvNT_6ParamsE)
        .other          _ZN7cutlass13device_kernelINS_4gemm6kernel13GemmUniversalIN4cute5tupleIJiiiiEEENS1_10collective13CollectiveMmaINS1_35MainloopSm100TmaUmmaWarpSpecializedILi52ELi2ELi4ENS5_IJNS4_1CILi4EEESB_NSA_ILi1EEEEEEEENS5_IJNSA_ILi128EEESF_NSA_ILi32EEEEEENS_12float_e5m2_tENS5_IJlSC_lEEESI_SJ_NS4_8TiledMMAINS4_8MMA_AtomIJNS4_10MMA_TraitsINS4_25SM100_MMA_F8F6F4_2x1SM_SSEJSI_SI_fSF_SF_NS4_17integral_constantINS4_4UMMA5MajorELSQ_0EEESR_NSO_INSP_7ScaleInELSS_0EEEST_EEEEEENS4_6LayoutINS5_IJSC_SC_SC_EEENS5_IJNSA_ILi0EEESY_SY_EEEEENS5_IJNS4_10UnderscoreES11_S11_EEEEENS4_28SM100_TMA_2SM_LOAD_MULTICASTENS4_14ComposedLayoutINS4_7SwizzleILi1ELi4ELi3EEENS4_18smem_ptr_flag_bitsILi8EEENSW_INS5_IJNSA_ILi8EEESG_EEENS5_IJSG_SC_EEEEEEEvNS4_8identityES14_S1E_vS1F_EENS_8epilogue10collective18CollectiveEpilogueINS1H_23Sm100TmaWarpSpecializedILi2ELi2ELi32ELb0ELb0EEEJNS5_IJNSA_ILi64EEESF_SG_EEENS5_IJNSW_IS1M_SC_EENSW_INS5_IJSG_NSA_ILi2EEEEEENS5_IJSC_S1M_EEEEEEEESI_SJ_SI_SJ_NS1H_6fusion15FusionCallbacksIS1L_NS1U_17LinearCombinationISI_fSI_fLNS_15FloatRoundStyleE2EEES1N_S1T_JEEENS4_5SM1004TMEM4LOAD26SM100_TMEM_LOAD_32dp32b32xENS4_13SM90_TMA_LOADES1E_NS4_39AutoVectorizingCopyWithAssumedAlignmentILi128EEENS4_14SM90_TMA_STOREES1E_S26_S26_EEEvvEEEEvNT_6ParamsE,@"STO_CUDA_ENTRY STV_DEFAULT"
_ZN7cutlass13device_kernelINS_4gemm6kernel13GemmUniversalIN4cute5tupleIJiiiiEEENS1_10collective13CollectiveMmaINS1_35MainloopSm100TmaUmmaWarpSpecializedILi52ELi2ELi4ENS5_IJNS4_1CILi4EEESB_NSA_ILi1EEEEEEEENS5_IJNSA_ILi128EEESF_NSA_ILi32EEEEEENS_12float_e5m2_tENS5_IJlSC_lEEESI_SJ_NS4_8TiledMMAINS4_8MMA_AtomIJNS4_10MMA_TraitsINS4_25SM100_MMA_F8F6F4_2x1SM_SSEJSI_SI_fSF_SF_NS4_17integral_constantINS4_4UMMA5MajorELSQ_0EEESR_NSO_INSP_7ScaleInELSS_0EEEST_EEEEEENS4_6LayoutINS5_IJSC_SC_SC_EEENS5_IJNSA_ILi0EEESY_SY_EEEEENS5_IJNS4_10UnderscoreES11_S11_EEEEENS4_28SM100_TMA_2SM_LOAD_MULTICASTENS4_14ComposedLayoutINS4_7SwizzleILi1ELi4ELi3EEENS4_18smem_ptr_flag_bitsILi8EEENSW_INS5_IJNSA_ILi8EEESG_EEENS5_IJSG_SC_EEEEEEEvNS4_8identityES14_S1E_vS1F_EENS_8epilogue10collective18CollectiveEpilogueINS1H_23Sm100TmaWarpSpecializedILi2ELi2ELi32ELb0ELb0EEEJNS5_IJNSA_ILi64EEESF_SG_EEENS5_IJNSW_IS1M_SC_EENSW_INS5_IJSG_NSA_ILi2EEEEEENS5_IJSC_S1M_EEEEEEEESI_SJ_SI_SJ_NS1H_6fusion15FusionCallbacksIS1L_NS1U_17LinearCombinationISI_fSI_fLNS_15FloatRoundStyleE2EEES1N_S1T_JEEENS4_5SM1004TMEM4LOAD26SM100_TMEM_LOAD_32dp32b32xENS4_13SM90_TMA_LOADES1E_NS4_39AutoVectorizingCopyWithAssumedAlignmentILi128EEENS4_14SM90_TMA_STOREES1E_S26_S26_EEEvvEEEEvNT_6ParamsE:
[----:B------:R-:W1:Y:S01]  /*0000*/  LDC R1, c[0x0][0x37c] ;  /* 0x0000df00ff017b82 */ /* 0x000e620000000800 */
[----:B------:R-:W2:Y:S01]  /*0010*/  S2R R99, SR_TID.X ;  /* 0x0000000000637919 */ /* 0x000ea20000002100 */
[----:B------:R-:W3:Y:S06]  /*0020*/  LDCU.64 UR8, c[0x0][0x890] ;  /* 0x00011200ff0877ac */ /* 0x000eec0008000a00 */
[----:B------:R-:W4:Y:S01]  /*0030*/  S2UR UR45, SR_CgaCtaId ;  /* 0x00000000002d79c3 */ /* 0x000f220000008800 */
[----:B------:R-:W-:Y:S02]  /*0040*/  PRMT R90, RZ, 0x7610, R90 ;  /* 0x00007610ff5a7816 */ /* 0x000fe4000000005a */
[----:B------:R-:W-:-:S02]  /*0050*/  ELECT P0, URZ, PT ;  /* 0x0000000000ff782f */ /* 0x000fc40003800000 */
[----:B---3--:R-:W-:-:S04]  /*0060*/  ISETP.NE.U32.AND P1, PT, RZ, UR8, PT ;  /* 0x00000008ff007c0c */ /* 0x008fc8000bf25070 */
[----:B------:R-:W-:Y:S01]  /*0070*/  ISETP.NE.AND.EX P2, PT, RZ, UR9, PT, P1 ;  /* 0x00000009ff007c0c */ /* 0x000fe2000bf45310 */
[----:B----4-:R-:W-:Y:S02]  /*0080*/  ULOP3.LUT UR29, UR45, 0x1, URZ, 0xc0, !UPT ;  /* 0x000000012d1d7892 */ /* 0x010fe4000f8ec0ff */
[----:B------:R-:W-:Y:S01]  /*0090*/  ULOP3.LUT UR30, UR45, 0x1, URZ, 0x3c, !UPT ;  /* 0x000000012d1e7892 */ /* 0x000fe2000f8e3cff */
[----:B--2---:R-:W-:-:S05]  /*00a0*/  SHF.R.U32.HI R91, RZ, 0x5, R99 ;  /* 0x00000005ff5b7819 */ /* 0x004fca0000011663 */
[----:B------:R-:W2:Y:S02]  /*00b0*/  SHFL.IDX PT, R0, R91, RZ, 0x1f ;  /* 0x00001fff5b007589 */ /* 0x000ea400000e0000 */
[----:B--2---:R-:W-:Y:S02]  /*00c0*/  R2UR UR25, R0 ;  /* 0x00000000001972ca */ /* 0x004fe400000e0000 */
[----:B-1----:R-:W-:Y:S05]  /*00d0*/  @P2 BRA `(.L_x_0) ;  /* 0x0000000000302947 */ /* 0x002fea0003800000 */
[----:B------:R-:W1:Y:S02]  /*00e0*/  LDCU.64 UR4, c[0x0][0x888] ;  /* 0x00011100ff0477ac */ /* 0x000e640008000a00 */
[----:B-1----:R-:W-:-:S04]  /*00f0*/  UISETP.NE.U32.AND UP0, UPT, UR4, URZ, UPT ;  /* 0x000000ff0400728c */ /* 0x002fc8000bf05070 */
[----:B------:R-:W-:-:S09]  /*0100*/  UISETP.NE.AND.EX UP0, UPT, UR5, URZ, UPT, UP0 ;  /* 0x000000ff0500728c */ /* 0x000fd2000bf05300 */
[----:B------:R-:W-:Y:S05]  /*0110*/  BRA.U !UP0, `(.L_x_1) ;  /* 0x0000000108147547 */ /* 0x000fea000b800000 */
[----:B------:R-:W1:Y:S01]  /*0120*/  LDC.64 R2, c[0x0][0x888] ;  /* 0x00022200ff027b82 */ /* 0x000e620000000a00 */
[----:B------:R-:W1:Y:S02]  /*0130*/  LDCU.64 UR4, c[0x0][0x358] ;  /* 0x00006b00ff0477ac */ /* 0x000e640008000a00 */
[----:B-1----:R1:W5:Y:S01]  /*0140*/  LDG.E R41, desc[UR4][R2.64] ;  /* 0x0000000402297981 */ /* 0x002362000c1e1900 */
[----:B------:R-:W-:Y:S01]  /*0150*/  HFMA2 R90, -RZ, RZ, 0, 5.9604644775390625e-08 ;  /* 0x00000001ff5a7431 */ /* 0x000fe200000001ff */
[----:B------:R-:W-:Y:S05]  /*0160*/  BRA `(.L_x_0) ;  /* 0x00000000000c7947 */ /* 0x000fea0003800000 */
.L_x_1:
[----:B------:R-:W1:Y:S01]  /*0170*/  LDCU UR4, c[0x0][0x880] ;  /* 0x00011000ff0477ac */ /* 0x000e620008000800 */
[----:B------:R-:W-:Y:S01]  /*0180*/  HFMA2 R90, -RZ, RZ, 0, 5.9604644775390625e-08 ;  /* 0x00000001ff5a7431 */ /* 0x000fe200000001ff */
[----:B-1----:R-:W-:-:S07]  /*0190*/  MOV R41, UR4 ;  /* 0x0000000400297c02 */ /* 0x002fce0008000f00 */
.L_x_0:
[----:B------:R-:W2:Y:S02]  /*01a0*/  LDCU.64 UR4, c[0x0][0x8b0] ;  /* 0x00011600ff0477ac */ /* 0x000ea40008000a00 */
[----:B--2---:R-:W-:-:S04]  /*01b0*/  UISETP.NE.U32.AND UP0, UPT, UR4, URZ, UPT ;  /* 0x000000ff0400728c */ /* 0x004fc8000bf05070 */
[----:B------:R-:W-:-:S09]  /*01c0*/  UISETP.NE.AND.EX UP0, UPT, UR5, URZ, UPT, UP0 ;  /* 0x000000ff0500728c */ /* 0x000fd2000bf05300 */
[----:B------:R-:W-:Y:S05]  /*01d0*/  BRA.U UP0, `(.L_x_2) ;  /* 0x0000000100287547 */ /* 0x000fea000b800000 */
[----:B------:R-:W2:Y:S02]  /*01e0*/  LDCU.64 UR4, c[0x0][0x8a8] ;  /* 0x00011500ff0477ac */ /* 0x000ea40008000a00 */
[----:B--2---:R-:W-:-:S04]  /*01f0*/  UISETP.NE.U32.AND UP0, UPT, UR4, URZ, UPT ;  /* 0x000000ff0400728c */ /* 0x004fc8000bf05070 */
[----:B------:R-:W-:-:S09]  /*0200*/  UISETP.NE.AND.EX UP0, UPT, UR5, URZ, UPT, UP0 ;  /* 0x000000ff0500728c */ /* 0x000fd2000bf05300 */
[----:B------:R-:W-:Y:S05]  /*0210*/  BRA.U !UP0, `(.L_x_3) ;  /* 0x0000000108107547 */ /* 0x000fea000b800000 */
[----:B------:R-:W2:Y:S01]  /*0220*/  LDC.64 R38, c[0x0][0x8a8] ;  /* 0x00022a00ff267b82 */ /* 0x000ea20000000a00 */
[----:B------:R-:W2:Y:S02]  /*0230*/  LDCU.64 UR4, c[0x0][0x358] ;  /* 0x00006b00ff0477ac */ /* 0x000ea40008000a00 */
[----:B--2---:R2:W5:Y:S01]  /*0240*/  LDG.E R38, desc[UR4][R38.64] ;  /* 0x0000000426267981 */ /* 0x004562000c1e1900 */
[----:B------:R-:W-:Y:S05]  /*0250*/  BRA `(.L_x_2) ;  /* 0x0000000000087947 */ /* 0x000fea0003800000 */
.L_x_3:
[----:B------:R-:W2:Y:S02]  /*0260*/  LDCU UR4, c[0x0][0x8a0] ;  /* 0x00011400ff0477ac */ /* 0x000ea40008000800 */
[----:B--2---:R-:W-:Y:S02]  /*0270*/  MOV R38, UR4 ;  /* 0x0000000400267c02 */ /* 0x004fe40008000f00 */
.L_x_2:
[----:B------:R-:W-:Y:S01]  /*0280*/  IMAD.U32 R0, RZ, RZ, UR25 ;  /* 0x00000019ff007e24 */ /* 0x000fe2000f8e00ff */
[----:B------:R-:W-:Y:S04]  /*0290*/  BSSY.RECONVERGENT B0, `(.L_x_4) ;  /* 0x000000c000007945 */ /* 0x000fe80003800200 */
[C---:B------:R-:W-:Y:S02]  /*02a0*/  ISETP.NE.OR P3, PT, R0.reuse, 0x1, !P0 ;  /* 0x000000010000780c */ /* 0x040fe40004765670 */
[----:B------:R-:W-:-:S11]  /*02b0*/  ISETP.NE.OR P2, PT, R0, 0x3, !P0 ;  /* 0x000000030000780c */ /* 0x000fd60004745670 */
[----:B------:R-:W-:Y:S05]  /*02c0*/  @P3 BRA `(.L_x_5) ;  /* 0x0000000000203947 */ /* 0x000fea0003800000 */
[----:B------:R-:W3:Y:S02]  /*02d0*/  LDCU.64 UR4, c[0x0][0x348] ;  /* 0x00006900ff0477ac */ /* 0x000ee40008000a00 */
[----:B---3--:R-:W-:Y:S02]  /*02e0*/  UIADD3 UR6, UP1, UPT, UR4, 0x80, URZ ;  /* 0x0000008004067890 */ /* 0x008fe4000ff3e0ff */
[----:B------:R-:W-:Y:S02]  /*02f0*/  UIADD3 UR4, UP0, UPT, UR4, 0x180, URZ ;  /* 0x0000018004047890 */ /* 0x000fe4000ff1e0ff */
[----:B------:R-:W-:Y:S02]  /*0300*/  UIADD3.X UR7, UPT, UPT, URZ, UR5, URZ, UP1, !UPT ;  /* 0x00000005ff077290 */ /* 0x000fe40008ffe4ff */
[----:B------:R-:W-:-:S07]  /*0310*/  UIADD3.X UR5, UPT, UPT, URZ, UR5, URZ, UP0, !UPT ;  /* 0x00000005ff057290 */ /* 0x000fce00087fe4ff */
[----:B------:R3:W-:Y:S02]  /*0320*/  UTMACCTL.PF [UR6] ;  /* 0x00000000060079b9 */ /* 0x0007e40008040000 */
[----:B------:R3:W-:Y:S02]  /*0330*/  UTMACCTL.PF [UR4] ;  /* 0x00000000040079b9 */ /* 0x0007e40008040000 */
[----:B---3--:R-:W-:Y:S01]  /*0340*/  NOP ;  /* 0x0000000000007918 */ /* 0x008fe20000000000 */
.L_x_5:
[----:B------:R-:W-:Y:S05]  /*0350*/  BSYNC.RECONVERGENT B0 ;  /* 0x0000000000007941 */ /* 0x000fea0003800200 */
.L_x_4:
[----:B------:R-:W-:Y:S04]  /*0360*/  BSSY.RECONVERGENT B0, `(.L_x_6) ;  /* 0x000000a000007945 */ /* 0x000fe80003800200 */
        /* <DEDUP_REMOVED lines=9> */
.L_x_7:
[----:B------:R-:W-:Y:S05]  /*0400*/  BSYNC.RECONVERGENT B0 ;  /* 0x0000000000007941 */ /* 0x000fea0003800200 */
.L_x_6:
[----:B------:R-:W3:Y:S01]  /*0410*/  LDCU.64 UR4, c[0x0][0x888] ;  /* 0x00011100ff0477ac */ /* 0x000ee20008000a00 */
[----:B------:R-:W-:Y:S01]  /*0420*/  ISETP.NE.AND.EX P1, PT, RZ, UR9, PT, P1 ;  /* 0x00000009ff007c0c */ /* 0x000fe2000bf25310 */
[----:B------:R-:W-:Y:S01]  /*0430*/  UPLOP3.LUT UP3, UPT, UPT, UPT, UPT, 0x80, 0x8 ;  /* 0x000000000008789c */ /* 0x000fe20003f6f070 */
[----:B---3--:R-:W-:-:S04]  /*0440*/  ISETP.NE.U32.AND P2, PT, RZ, UR4, PT ;  /* 0x00000004ff007c0c */ /* 0x008fc8000bf45070 */
[----:B------:R-:W-:-:S13]  /*0450*/  ISETP.NE.AND.EX P2, PT, RZ, UR5, PT, P2 ;  /* 0x00000005ff007c0c */ /* 0x000fda000bf45320 */
[----:B------:R-:W-:Y:S05]  /*0460*/  @P2 BRA P1, `(.L_x_8) ;  /* 0x0000000000282947 */ /* 0x000fea0000800000 */
[----:B------:R-:W-:Y:S01]  /*0470*/  UISETP.NE.U32.AND UP0, UPT, UR8, URZ, UPT ;  /* 0x000000ff0800728c */ /* 0x000fe2000bf05070 */
[----:B-----5:R-:W-:Y:S01]  /*0480*/  FSETP.NEU.AND P1, PT, R41, RZ, PT ;  /* 0x000000ff2900720b */ /* 0x020fe20003f2d000 */
[----:B------:R-:W-:Y:S02]  /*0490*/  UISETP.NE.U32.AND UP2, UPT, UR4, URZ, UPT ;  /* 0x000000ff0400728c */ /* 0x000fe4000bf45070 */
[----:B------:R-:W-:Y:S02]  /*04a0*/  UISETP.NE.AND.EX UP1, UPT, UR9, URZ, UPT, UP0 ;  /* 0x000000ff0900728c */ /* 0x000fe4000bf25300 */
[----:B------:R-:W-:-:S04]  /*04b0*/  UISETP.NE.AND.EX UP0, UPT, UR5, URZ, UPT, UP2 ;  /* 0x000000ff0500728c */ /* 0x000fc8000bf05320 */
[----:B------:R-:W-:-:S04]  /*04c0*/  USEL UR4, URZ, 0xffffffff, UP0 ;  /* 0xffffffffff047887 */ /* 0x000fc80008000000 */
[----:B------:R-:W-:Y:S01]  /*04d0*/  VOTEU.ANY UP0, P1 ;  /* 0x0000000000ff7886 */ /* 0x000fe20000800100 */
[----:B------:R-:W-:-:S04]  /*04e0*/  @!UP1 USEL UR4, URZ, 0xffffffff, UP0 ;  /* 0xffffffffff049887 */ /* 0x000fc80008000000 */
[----:B------:R-:W-:-:S04]  /*04f0*/  ULOP3.LUT UR4, UR4, 0x1, URZ, 0xc0, !UPT ;  /* 0x0000000104047892 */ /* 0x000fc8000f8ec0ff */
[----:B------:R-:W-:-:S11]  /*0500*/  UISETP.NE.U32.AND UP3, UPT, UR4, 0x1, UPT ;  /* 0x000000010400788c */ /* 0x000fd6000bf65070 */
.L_x_8:
[----:B------:R-:W3:Y:S01]  /*0510*/  SHFL.IDX PT, R0, R91, RZ, 0x1f ;  /* 0x00001fff5b007589 */ /* 0x000ee200000e0000 */
[----:B------:R-:W-:-:S04]  /*0520*/  UISETP.NE.AND UP0, UPT, UR25, 0x2, UPT ;  /* 0x000000021900788c */ /* 0x000fc8000bf05270 */
[----:B------:R-:W-:Y:S02]  /*0530*/  UISETP.EQ.AND UP1, UPT, UR29, URZ, !UP0 ;  /* 0x000000ff1d00728c */ /* 0x000fe4000c722270 */
[----:B------:R-:W-:-:S04]  /*0540*/  USEL UR44, URZ, 0x1, UP0 ;  /* 0x00000001ff2c7887 */ /* 0x000fc80008000000 */
[----:B------:R-:W-:Y:S02]  /*0550*/  PLOP3.LUT P3, PT, P0, PT, UP1, 0x80, 0x8 ;  /* 0x000000000008781c */ /* 0x000fe4000076f018 */
[----:B---3--:R-:W-:-:S13]  /*0560*/  ISETP.NE.AND P1, PT, R0, RZ, PT ;  /* 0x000000ff0000720c */ /* 0x008fda0003f25270 */
[----:B------:R-:W-:Y:S05]  /*0570*/  @P1 BRA `(.L_x_9) ;  /* 0x0000000400e01947 */ /* 0x000fea0003800000 */
[----:B------:R-:W-:Y:S01]  /*0580*/  ELECT P1, URZ, PT ;  /* 0x0000000000ff782f */ /* 0x000fe20003820000 */
[----:B------:R-:W-:-:S12]  /*0590*/  BSSY.RECONVERGENT B0, `(.L_x_9) ;  /* 0x0000076000007945 */ /* 0x000fd80003800200 */
[----:B------:R-:W-:Y:S05]  /*05a0*/  @!P1 BRA `(.L_x_10) ;  /* 0x0000000400d09947 */ /* 0x000fea0003800000 */
[----:B------:R-:W-:Y:S01]  /*05b0*/  UMOV UR4, 0x400 ;  /* 0x0000040000047882 */ /* 0x000fe20000000000 */
[----:B------:R-:W-:Y:S01]  /*05c0*/  UMOV UR8, 0x1 ;  /* 0x0000000100087882 */ /* 0x000fe20000000000 */
[----:B------:R-:W-:Y:S01]  /*05d0*/  UMOV UR6, 0x5 ;  /* 0x0000000500067882 */ /* 0x000fe20000000000 */
[----:B------:R-:W-:Y:S02]  /*05e0*/  ULEA UR4, UR45, UR4, 0x18 ;  /* 0x000000042d047291 */ /* 0x000fe4000f8ec0ff */
[----:B------:R-:W-:-:S04]  /*05f0*/  UIADD3 UR8, UPT, UPT, -UR8, 0x100000, URZ ;  /* 0x0010000008087890 */ /* 0x000fc8000fffe1ff */
[----:B------:R-:W-:Y:S02]  /*0600*/  USHF.L.U32 UR9, UR8, 0xb, URZ ;  /* 0x0000000b08097899 */ /* 0x000fe400080006ff */
[----:B------:R-:W-:Y:S02]  /*0610*/  USHF.L.U32 UR8, UR8, 0x1, URZ ;  /* 0x0000000108087899 */ /* 0x000fe400080006ff */
[----:B------:R-:W-:-:S04]  /*0620*/  UIADD3 UR6, UPT, UPT, -UR6, 0x100000, URZ ;  /* 0x0010000006067890 */ /* 0x000fc8000fffe1ff */
[----:B------:R-:W-:Y:S02]  /*0630*/  USHF.L.U32 UR7, UR6, 0xb, URZ ;  /* 0x0000000b06077899 */ /* 0x000fe400080006ff */
[----:B------:R-:W-:Y:S01]  /*0640*/  USHF.L.U32 UR6, UR6, 0x1, URZ ;  /* 0x0000000106067899 */ /* 0x000fe200080006ff */
[----:B------:R-:W3:Y:S03]  /*0650*/  FENCE.VIEW.ASYNC.S ;  /* 0x00000000000073c6 */ /* 0x000ee60000000000 */
[----:B---3--:R3:W4:Y:S08]  /*0660*/  SYNCS.EXCH.64 URZ, [UR4], UR8 ;  /* 0x0000000804ff75b2 */ /* 0x0087300008000100 */
[----:B------:R3:W1:Y:S01]  /*0670*/  SYNCS.EXCH.64 URZ, [UR4+0x1a0], UR6 ;  /* 0x0001a00604ff75b2 */ /* 0x0006620008000100 */
        /* <DEDUP_REMOVED lines=101> */
[----:B------:R3:W1:Y:S02]  /*0cd0*/  SYNCS.EXCH.64 URZ, [UR4+0x338], UR6 ;  /* 0x0003380604ff75b2 */ /* 0x0006640008000100 */
[----:B---34-:R-:W-:Y:S01]  /*0ce0*/  NOP ;  /* 0x0000000000007918 */ /* 0x018fe20000000000 */
.L_x_10:
[----:B------:R-:W-:Y:S05]  /*0cf0*/  BSYNC.RECONVERGENT B0 ;  /* 0x0000000000007941 */ /* 0x000fea0003800200 */
.L_x_9:
[----:B------:R-:W3:Y:S01]  /*0d00*/  SHFL.IDX PT, R0, R91, RZ, 0x1f ;  /* 0x00001fff5b007589 */ /* 0x000ee200000e0000 */
[----:B------:R-:W-:Y:S01]  /*0d10*/  NOP ;  /* 0x0000000000007918 */ /* 0x000fe20000000000 */
[----:B---3--:R-:W-:-:S13]  /*0d20*/  ISETP.NE.AND P1, PT, R0, 0x1, PT ;  /* 0x000000010000780c */ /* 0x008fda0003f25270 */
[----:B------:R-:W-:Y:S05]  /*0d30*/  @P1 BRA `(.L_x_11) ;  /* 0x0000000000441947 */ /* 0x000fea0003800000 */
        /* <DEDUP_REMOVED lines=10> */
[----:B------:R-:W-:Y:S01]  /*0de0*/  ELECT P1, URZ, PT ;  /* 0x0000000000ff782f */ /* 0x000fe20003820000 */
[----:B------:R-:W3:Y:S02]  /*0df0*/  FENCE.VIEW.ASYNC.S ;  /* 0x00000000000073c6 */ /* 0x000ee40000000000 */
[----:B---3--:R3:W4:Y:S08]  /*0e00*/  SYNCS.EXCH.64 URZ, [UR4+0x340], UR8 ;  /* 0x0003400804ff75b2 */ /* 0x0087300008000100 */
[----:B------:R3:W1:Y:S01]  /*0e10*/  SYNCS.EXCH.64 URZ, [UR4+0x350], UR6 ;  /* 0x0003500604ff75b2 */ /* 0x0006620008000100 */
[----:B------:R3:W1:Y:S01]  /*0e20*/  SYNCS.EXCH.64 URZ, [UR4+0x348], UR8 ;  /* 0x0003480804ff75b2 */ /* 0x0006620008000100 */
[----:B------:R3:W1:Y:S01]  /*0e30*/  SYNCS.EXCH.64 URZ, [UR4+0x358], UR6 ;  /* 0x0003580604ff75b2 */ /* 0x0006620008000100 */
[----:B------:R-:W-:Y:S01]  /*0e40*/  NOP ;  /* 0x0000000000007918 */ /* 0x000fe20000000000 */
.L_x_11:
[----:B------:R-:W2:Y:S01]  /*0e50*/  SHFL.IDX PT, R0, R91, RZ, 0x1f ;  /* 0x00001fff5b007589 */ /* 0x000ea200000e0000 */
[----:B------:R-:W-:Y:S01]  /*0e60*/  NOP ;  /* 0x0000000000007918 */ /* 0x000fe20000000000 */
[----:B--2---:R-:W-:-:S13]  /*0e70*/  ISETP.NE.AND P1, PT, R0, 0x3, PT ;  /* 0x000000030000780c */ /* 0x004fda0003f25270 */
[----:B------:R-:W-:Y:S05]  /*0e80*/  @P1 BRA `(.L_x_12) ;  /* 0x00000000002c1947 */ /* 0x000fea0003800000 */
[----:B---3--:R-:W-:Y:S01]  /*0e90*/  UMOV UR6, 0x400 ;  /* 0x0000040000067882 */ /* 0x008fe20000000000 */
[----:B------:R-:W-:Y:S01]  /*0ea0*/  UMOV UR4, 0x20 ;  /* 0x0000002000047882 */ /* 0x000fe20000000000 */
[----:B------:R-:W-:Y:S02]  /*0eb0*/  ULEA UR6, UR45, UR6, 0x18 ;  /* 0x000000062d067291 */ /* 0x000fe4000f8ec0ff */
[----:B------:R-:W-:-:S04]  /*0ec0*/  UIADD3 UR4, UPT, UPT, -UR4, 0x100000, URZ ;  /* 0x0010000004047890 */ /* 0x000fc8000fffe1ff */
[----:B------:R-:W-:Y:S02]  /*0ed0*/  USHF.L.U32 UR5, UR4, 0xb, URZ ;  /* 0x0000000b04057899 */ /* 0x000fe400080006ff */
[----:B------:R-:W-:Y:S01]  /*0ee0*/  USHF.L.U32 UR4, UR4, 0x1, URZ ;  /* 0x0000000104047899 */ /* 0x000fe200080006ff */
[----:B------:R-:W-:Y:S01]  /*0ef0*/  ELECT P1, URZ, PT ;  /* 0x0000000000ff782f */ /* 0x000fe20003820000 */
[----:B------:R-:W2:Y:S10]  /*0f00*/  FENCE.VIEW.ASYNC.S ;  /* 0x00000000000073c6 */ /* 0x000eb40000000000 */
[----:B--2---:R2:W3:Y:S01]  /*0f10*/  SYNCS.EXCH.64 URZ, [UR6+0x360], UR4 ;  /* 0x0003600406ff75b2 */ /* 0x0044e20008000100 */
[----:B------:R2:W1:Y:S01]  /*0f20*/  SYNCS.EXCH.64 URZ, [UR6+0x368], UR4 ;  /* 0x0003680406ff75b2 */ /* 0x0004620008000100 */
[----:B------:R-:W-:Y:S01]  /*0f30*/  NOP ;  /* 0x0000000000007918 */ /* 0x000fe20000000000 */
.L_x_12:
[----:B------:R-:W4:Y:S01]  /*0f40*/  SHFL.IDX PT, R0, R91, RZ, 0x1f ;  /* 0x00001fff5b007589 */ /* 0x000f2200000e0000 */
[----:B------:R-:W-:Y:S01]  /*0f50*/  NOP ;  /* 0x0000000000007918 */ /* 0x000fe20000000000 */
[----:B----4-:R-:W-:-:S13]  /*0f60*/  ISETP.NE.AND P1, PT, R0, 0x4, PT ;  /* 0x000000040000780c */ /* 0x010fda0003f25270 */
[----:B------:R-:W-:Y:S05]  /*0f70*/  @P1 BRA `(.L_x_13) ;  /* 0x0000000000481947 */ /* 0x000fea0003800000 */
[----:B--23--:R-:W-:Y:S01]  /*0f80*/  UMOV UR4, 0xe20 ;  /* 0x00000e2000047882 */ /* 0x00cfe20000000000 */
[----:B------:R-:W-:Y:S01]  /*0f90*/  UMOV UR6, 0x400 ;  /* 0x0000040000067882 */ /* 0x000fe20000000000 */
[----:B------:R-:W-:Y:S01]  /*0fa0*/  USEL UR4, UR4, 0xc20, UP3 ;  /* 0x00000c2004047887 */ /* 0x000fe20009800000 */
        /* <DEDUP_REMOVED lines=9> */
[----:B------:R-:W2:Y:S02]  /*1040*/  FENCE.VIEW.ASYNC.S ;  /* 0x00000000000073c6 */ /* 0x000ea40000000000 */
[----:B--2---:R4:W2:Y:S08]  /*1050*/  SYNCS.EXCH.64 URZ, [UR6+0x370], UR8 ;  /* 0x0003700806ff75b2 */ /* 0x0048b00008000100 */
[----:B------:R4:W3:Y:S01]  /*1060*/  SYNCS.EXCH.64 URZ, [UR6+0x380], UR4 ;  /* 0x0003800406ff75b2 */ /* 0x0008e20008000100 */
[----:B------:R4:W1:Y:S01]  /*1070*/  SYNCS.EXCH.64 URZ, [UR6+0x378], UR8 ;  /* 0x0003780806ff75b2 */ /* 0x0008620008000100 */
[----:B------:R4:W1:Y:S02]  /*1080*/  SYNCS.EXCH.64 URZ, [UR6+0x388], UR4 ;  /* 0x0003880406ff75b2 */ /* 0x0008640008000100 */
[----:B----4-:R-:W-:Y:S01]  /*1090*/  NOP ;  /* 0x0000000000007918 */ /* 0x010fe20000000000 */
.L_x_13:
[----:B------:R-:W4:Y:S01]  /*10a0*/  SHFL.IDX PT, R0, R91, RZ, 0x1f ;  /* 0x00001fff5b007589 */ /* 0x000f2200000e0000 */
[----:B------:R-:W-:Y:S01]  /*10b0*/  NOP ;  /* 0x0000000000007918 */ /* 0x000fe20000000000 */
[----:B----4-:R-:W-:-:S13]  /*10c0*/  ISETP.NE.AND P1, PT, R0, 0x5, PT ;  /* 0x000000050000780c */ /* 0x010fda0003f25270 */
[----:B------:R-:W-:Y:S05]  /*10d0*/  @P1 BRA `(.L_x_14) ;  /* 0x0000000000541947 */ /* 0x000fea0003800000 */
[----:B--23--:R-:W-:Y:S01]  /*10e0*/  UMOV UR4, 0x400 ;  /* 0x0000040000047882 */ /* 0x00cfe20000000000 */
        /* <DEDUP_REMOVED lines=14> */
[----:B------:R4:W1:Y:S01]  /*11d0*/  SYNCS.EXCH.64 URZ, [UR4+0x3b8], UR8 ;  /* 0x0003b80804ff75b2 */ /* 0x0008620008000100 */
[----:B------:R4:W1:Y:S01]  /*11e0*/  SYNCS.EXCH.64 URZ, [UR4+0x3a0], UR6 ;  /* 0x0003a00604ff75b2 */ /* 0x0008620008000100 */
[----:B------:R4:W1:Y:S01]  /*11f0*/  SYNCS.EXCH.64 URZ, [UR4+0x3c0], UR8 ;  /* 0x0003c00804ff75b2 */ /* 0x0008620008000100 */
[----:B------:R4:W1:Y:S01]  /*1200*/  SYNCS.EXCH.64 URZ, [UR4+0x3a8], UR6 ;  /* 0x0003a80604ff75b2 */ /* 0x0008620008000100 */
[----:B------:R4:W1:Y:S02]  /*1210*/  SYNCS.EXCH.64 URZ, [UR4+0x3c8], UR8 ;  /* 0x0003c80804ff75b2 */ /* 0x0008640008000100 */
[----:B----4-:R-:W-:Y:S01]  /*1220*/  NOP ;  /* 0x0000000000007918 */ /* 0x010fe20000000000 */
.L_x_14:
[----:B------:R-:W4:Y:S01]  /*1230*/  SHFL.IDX PT, R0, R91, RZ, 0x1f ;  /* 0x00001fff5b007589 */ /* 0x000f2200000e0000 */
[----:B------:R-:W-:Y:S01]  /*1240*/  ISETP.NE.OR P0, PT, RZ, UR25, !P0 ;  /* 0x00000019ff007c0c */ /* 0x000fe2000c705670 */
[----:B------:R-:W-:Y:S01]  /*1250*/  NOP ;  /* 0x0000000000007918 */ /* 0x000fe20000000000 */
[----:B----4-:R-:W-:-:S13]  /*1260*/  ISETP.NE.AND P1, PT, R0, 0x3, PT ;  /* 0x000000030000780c */ /* 0x010fda0003f25270 */
[----:B------:R-:W-:Y:S05]  /*1270*/  @P1 BRA `(.L_x_15) ;  /* 0x0000000000341947 */ /* 0x000fea0003800000 */
[----:B--23--:R-:W-:Y:S01]  /*1280*/  UMOV UR4, 0x400 ;  /* 0x0000040000047882 */ /* 0x00cfe20000000000 */
[----:B------:R-:W-:Y:S01]  /*1290*/  UMOV UR6, 0x20 ;  /* 0x0000002000067882 */ /* 0x000fe20000000000 */
[----:B------:R-:W-:Y:S02]  /*12a0*/  ULEA UR4, UR45, UR4, 0x18 ;  /* 0x000000042d047291 */ /* 0x000fe4000f8ec0ff */
[----:B------:R-:W-:-:S04]  /*12b0*/  UIADD3 UR6, UPT, UPT, -UR6, 0x100000, URZ ;  /* 0x0010000006067890 */ /* 0x000fc8000fffe1ff */
[----:B------:R-:W-:Y:S02]  /*12c0*/  USHF.L.U32 UR7, UR6, 0xb, URZ ;  /* 0x0000000b06077899 */ /* 0x000fe400080006ff */
[----:B------:R-:W-:Y:S01]  /*12d0*/  USHF.L.U32 UR6, UR6, 0x1, URZ ;  /* 0x0000000106067899 */ /* 0x000fe200080006ff */
[----:B------:R-:W-:Y:S01]  /*12e0*/  ELECT P1, URZ, PT ;  /* 0x0000000000ff782f */ /* 0x000fe20003820000 */
[----:B------:R-:W2:Y:S10]  /*12f0*/  FENCE.VIEW.ASYNC.S ;  /* 0x00000000000073c6 */ /* 0x000eb40000000000 */
[----:B--2---:R4:W2:Y:S01]  /*1300*/  SYNCS.EXCH.64 URZ, [UR4+0x3d0], UR6 ;  /* 0x0003d00604ff75b2 */ /* 0x0048a20008000100 */
[----:B------:R4:W3:Y:S01]  /*1310*/  SYNCS.EXCH.64 URZ, [UR4+0x3e0], UR6 ;  /* 0x0003e00604ff75b2 */ /* 0x0008e20008000100 */
[----:B------:R4:W1:Y:S01]  /*1320*/  SYNCS.EXCH.64 URZ, [UR4+0x3d8], UR6 ;  /* 0x0003d80604ff75b2 */ /* 0x0008620008000100 */
[----:B------:R4:W1:Y:S02]  /*1330*/  SYNCS.EXCH.64 URZ, [UR4+0x3e8], UR6 ;  /* 0x0003e80604ff75b2 */ /* 0x0008640008000100 */
[----:B----4-:R-:W-:Y:S01]  /*1340*/  NOP ;  /* 0x0000000000007918 */ /* 0x010fe20000000000 */
.L_x_15:
[----:B------:R-:W-:Y:S01]  /*1350*/  VOTEU.ALL UP0, P0 ;  /* 0x0000000000ff7886 */ /* 0x000fe20000000000 */
[----:B--23--:R-:W-:Y:S01]  /*1360*/  UMOV UR4, 0x20 ;  /* 0x0000002000047882 */ /* 0x00cfe20000000000 */
[----:B------:R-:W2:Y:S01]  /*1370*/  LDCU UR35, c[0x0][0x36c] ;  /* 0x00006d80ff2377ac */ /* 0x000ea20008000800 */
[----:B------:R-:W-:Y:S01]  /*1380*/  NOP ;  /* 0x0000000000007918 */ /* 0x000fe20000000000 */
[----:B------:R-:W-:Y:S01]  /*1390*/  LOP3.LUT R0, R99, 0x1f, RZ, 0xc0, !PT ;  /* 0x0000001f63007812 */ /* 0x000fe200078ec0ff */
[----:B------:R-:W-:Y:S01]  /*13a0*/  @!UP0 UMOV UR6, 0x400 ;  /* 0x0000040000068882 */ /* 0x000fe20000000000 */
[----:B------:R-:W-:-:S04]  /*13b0*/  @!UP0 UIADD3 UR4, UPT, UPT, -UR4, 0x100000, URZ ;  /* 0x0010000004048890 */ /* 0x000fc8000fffe1ff */
[----:B------:R-:W-:Y:S02]  /*13c0*/  @!UP0 USHF.L.U32 UR5, UR4, 0xb, URZ ;  /* 0x0000000b04058899 */ /* 0x000fe400080006ff */
[----:B------:R-:W-:Y:S02]  /*13d0*/  @!UP0 USHF.L.U32 UR4, UR4, 0x1, URZ ;  /* 0x0000000104048899 */ /* 0x000fe400080006ff */
[----:B------:R-:W-:Y:S01]  /*13e0*/  @!UP0 ULEA UR6, UR45, UR6, 0x18 ;  /* 0x000000062d068291 */ /* 0x000fe2000f8ec0ff */
[----:B------:R-:W-:Y:S01]  /*13f0*/  VOTEU.ALL UP0, P0 ;  /* 0x0000000000ff7886 */ /* 0x000fe20000000000 */
[----:B------:R-:W-:Y:S02]  /*1400*/  UISETP.NE.AND UP4, UPT, UR25, URZ, UPT ;  /* 0x000000ff1900728c */ /* 0x000fe4000bf85270 */
[----:B--2---:R-:W-:Y:S01]  /*1410*/  UISETP.EQ.U32.AND UP1, UPT, UR35, 0x1, UPT ;  /* 0x000000012300788c */ /* 0x004fe2000bf22070 */
[----:B------:R-:W2:Y:S07]  /*1420*/  FENCE.VIEW.ASYNC.S ;  /* 0x00000000000073c6 */ /* 0x000eae0000000000 */
[----:B--2---:R2:W3:Y:S01]  /*1430*/  @!UP0 SYNCS.EXCH.64 URZ, [UR6+0x3f0], UR4 ;  /* 0x0003f00406ff85b2 */ /* 0x0044e20008000100 */
[----:B------:R-:W-:Y:S05]  /*1440*/  BRA.U !UP1, `(.L_x_16) ;  /* 0x0000000109087547 */ /* 0x000fea000b800000 */
[----:B-1-3--:R-:W-:Y:S01]  /*1450*/  UCGABAR_ARV ;  /* 0x00000000000079c7 */ /* 0x00afe20008000000 */
[----:B------:R-:W-:Y:S05]  /*1460*/  BRA `(.L_x_17) ;  /* 0x0000000000047947 */ /* 0x000fea0003800000 */
.L_x_16:
[----:B-1-3--:R-:W-:Y:S01]  /*1470*/  NOP ;  /* 0x0000000000007918 */ /* 0x00afe20000000000 */
.L_x_17:
[----:B------:R-:W1:Y:S01]  /*1480*/  S2UR UR33, SR_CTAID.X ;  /* 0x00000000002179c3 */ /* 0x000e620000002500 */
[----:B------:R-:W-:-:S05]  /*1490*/  CS2R.32 R3, SR_CgaSize ;  /* 0x0000000000037805 */ /* 0x000fca0000008a00 */
[----:B------:R-:W-:-:S05]  /*14a0*/  IMAD R3, R3, -0xa0, RZ ;  /* 0xffffff6003037824 */ /* 0x000fca00078e02ff */
[----:B------:R-:W-:-:S14]  /*14b0*/  R2UR UR10, R3 ;  /* 0x00000000030a72ca */ /* 0x000fdc00000e0000 */
[----:B------:R-:W3:Y:S01]  /*14c0*/  LDCU UR10, c[0x0][UR10+0x2b0] ;  /* 0x000056000a0a77ac */ /* 0x000ee20008000800 */
[----:B------:R-:W-:-:S05]  /*14d0*/  CS2R.32 R3, SR_CgaSize ;  /* 0x0000000000037805 */ /* 0x000fca0000008a00 */
[----:B------:R-:W-:-:S05]  /*14e0*/  IMAD R3, R3, -0xa0, RZ ;  /* 0xffffff6003037824 */ /* 0x000fca00078e02ff */
[----:B------:R-:W-:-:S14]  /*14f0*/  R2UR UR8, R3 ;  /* 0x00000000030872ca */ /* 0x000fdc00000e0000 */
[----:B------:R-:W4:Y:S01]  /*1500*/  LDCU UR8, c[0x0][UR8+0x2b4] ;  /* 0x00005680080877ac */ /* 0x000f220008000800 */
[----:B------:R-:W4:Y:S01]  /*1510*/  S2UR UR9, SR_CTAID.Y ;  /* 0x00000000000979c3 */ /* 0x000f220000002600 */
[----:B--2---:R-:W-:Y:S02]  /*1520*/  USHF.R.U32.HI UR5, URZ, 0x1, UR45 ;  /* 0x00000001ff057899 */ /* 0x004fe4000801162d */
[----:B------:R-:W-:Y:S02]  /*1530*/  ULOP3.LUT UR6, UR29, 0xc, UR45, 0xf8, !UPT ;  /* 0x0000000c1d067892 */ /* 0x000fe4000f8ef82d */
[----:B------:R-:W-:Y:S01]  /*1540*/  USHF.R.U32.HI UR4, URZ, 0x2, UR45 ;  /* 0x00000002ff047899 */ /* 0x000fe2000801162d */
[----:B------:R-:W-:-:S05]  /*1550*/  CS2R.32 R3, SR_CgaSize ;  /* 0x0000000000037805 */ /* 0x000fca0000008a00 */
[----:B------:R-:W-:-:S05]  /*1560*/  IMAD R3, R3, -0xa0, RZ ;  /* 0xffffff6003037824 */ /* 0x000fca00078e02ff */
[----:B------:R-:W-:-:S14]  /*1570*/  R2UR UR61, R3 ;  /* 0x00000000033d72ca */ /* 0x000fdc00000e0000 */
[----:B------:R-:W2:Y:S01]  /*1580*/  LDCU UR61, c[0x0][UR61+0x2a0] ;  /* 0x000054003d3d77ac */ /* 0x000ea20008000800 */
[----:B------:R-:W1:Y:S01]  /*1590*/  S2UR UR36, SR_CTAID.Z ;  /* 0x00000000002479c3 */ /* 0x000e620000002700 */
[----:B------:R-:W-:-:S05]  /*15a0*/  CS2R.32 R3, SR_CgaSize ;  /* 0x0000000000037805 */ /* 0x000fca0000008a00 */
[----:B------:R-:W-:-:S05]  /*15b0*/  IMAD R3, R3, -0xa0, RZ ;  /* 0xffffff6003037824 */ /* 0x000fca00078e02ff */
[----:B------:R-:W-:-:S14]  /*15c0*/  R2UR UR62, R3 ;  /* 0x00000000033e72ca */ /* 0x000fdc00000e0000 */
[----:B------:R-:W2:Y:S01]  /*15d0*/  LDCU UR62, c[0x0][UR62+0x2a4] ;  /* 0x000054803e3e77ac */ /* 0x000ea20008000800 */
[----:B------:R-:W2:Y:S01]  /*15e0*/  LDCU UR31, c[0x0][0xb24] ;  /* 0x00016480ff1f77ac */ /* 0x000ea20008000800 */
[----:B-1----:R-:W-:Y:S01]  /*15f0*/  I2FP.F32.U32 R3, UR33 ;  /* 0x0000002100037c45 */ /* 0x002fe20008201000 */
[----:B------:R-:W-:-:S04]  /*1600*/  ULOP3.LUT UR48, UR5, 0x1, URZ, 0xc0, !UPT ;  /* 0x0000000105307892 */ /* 0x000fc8000f8ec0ff */
[----:B---3--:R-:W-:Y:S01]  /*1610*/  FMUL R3, R3, UR10 ;  /* 0x0000000a03037c20 */ /* 0x008fe20008400000 */
[----:B------:R-:W-:Y:S01]  /*1620*/  UISETP.GT.U32.AND UP0, UPT, UR6, 0xffff, UPT ;  /* 0x0000ffff0600788c */ /* 0x000fe2000bf04070 */
[----:B----4-:R-:W-:Y:S01]  /*1630*/  I2FP.F32.U32 R2, UR9 ;  /* 0x0000000900027c45 */ /* 0x010fe20008201000 */
[----:B------:R-:W-:-:S03]  /*1640*/  ULOP3.LUT UR7, UR45, 0x3, URZ, 0xc0, !UPT ;  /* 0x000000032d077892 */ /* 0x000fc6000f8ec0ff */
[----:B------:R-:W1:Y:S01]  /*1650*/  F2I.U32.TRUNC.NTZ R3, R3 ;  /* 0x0000000300037305 */ /* 0x000e62000020f000 */
[----:B------:R-:W-:Y:S01]  /*1660*/  ULOP3.LUT UR46, UR4, 0x3, URZ, 0xc0, !UPT ;  /* 0x00000003042e7892 */ /* 0x000fe2000f8ec0ff */
[----:B------:R-:W-:Y:S01]  /*1670*/  FMUL R2, R2, UR8 ;  /* 0x0000000802027c20 */ /* 0x000fe20008400000 */
[----:B------:R-:W-:Y:S02]  /*1680*/  USEL UR4, UR6, 0xffff, !UP0 ;  /* 0x0000ffff06047887 */ /* 0x000fe4000c000000 */
[----:B------:R-:W-:Y:S02]  /*1690*/  UISETP.GT.U32.AND UP1, UPT, UR7, 0xffff, UPT ;  /* 0x0000ffff0700788c */ /* 0x000fe4000bf24070 */
[----:B------:R-:W-:Y:S01]  /*16a0*/  ULOP3.LUT UR4, UR4, 0xffff, URZ, 0xc0, !UPT ;  /* 0x0000ffff04047892 */ /* 0x000fe2000f8ec0ff */
[----:B------:R-:W3:Y:S01]  /*16b0*/  F2I.U32.TRUNC.NTZ R2, R2 ;  /* 0x0000000200027305 */ /* 0x000ee2000020f000 */
[----:B------:R-:W-:Y:S01]  /*16c0*/  USEL UR7, UR7, 0xffff, !UP1 ;  /* 0x0000ffff07077887 */ /* 0x000fe2000c800000 */
[----:B------:R-:W-:Y:S01]  /*16d0*/  UMOV UR21, 0x5 ;  /* 0x0000000500157882 */ /* 0x000fe20000000000 */
[----:B------:R-:W-:-:S02]  /*16e0*/  USHF.L.U32 UR27, UR45, 0x7, URZ ;  /* 0x000000072d1b7899 */ /* 0x000fc400080006ff */
[----:B------:R-:W-:Y:S01]  /*16f0*/  USHF.L.U32 UR21, UR21, UR4, URZ ;  /* 0x0000000415157299 */ /* 0x000fe200080006ff */
[----:B-1----:R-:W-:Y:S01]  /*1700*/  R2UR UR5, R3 ;  /* 0x00000000030572ca */ /* 0x002fe200000e0000 */
[----:B------:R-:W-:Y:S01]  /*1710*/  USHF.L.U32 UR26, UR45, 0x9, URZ ;  /* 0x000000092d1a7899 */ /* 0x000fe200080006ff */
[----:B------:R-:W-:Y:S01]  /*1720*/  PRMT R3, RZ, 0x7610, R3 ;  /* 0x00007610ff037816 */ /* 0x000fe20000000003 */
[----:B------:R-:W-:Y:S01]  /*1730*/  ULOP3.LUT UR7, UR7, 0xffff, URZ, 0xc0, !UPT ;  /* 0x0000ffff07077892 */ /* 0x000fe2000f8ec0ff */
[----:B------:R-:W-:Y:S01]  /*1740*/  UMOV UR24, 0x1111 ;  /* 0x0000111100187882 */ /* 0x000fe20000000000 */
[----:B------:R-:W1:Y:S01]  /*1750*/  LDCU UR42, c[0x0][0xb24] ;  /* 0x00016480ff2a77ac */ /* 0x000e620008000800 */
[----:B---3--:R-:W-:Y:S02]  /*1760*/  R2UR UR8, R2 ;  /* 0x00000000020872ca */ /* 0x008fe400000e0000 */
[----:B------:R-:W-:Y:S01]  /*1770*/  PRMT R2, RZ, 0x7610, R2 ;  /* 0x00007610ff027816 */ /* 0x000fe20000000002 */
[----:B------:R-:W3:Y:S04]  /*1780*/  LDCU UR34, c[0x0][0xb30] ;  /* 0x00016600ff2277ac */ /* 0x000ee80008000800 */
[----:B------:R-:W-:-:S02]  /*1790*/  UIADD3 UR5, UPT, UPT, -UR5, URZ, URZ ;  /* 0x000000ff05057290 */ /* 0x000fc4000fffe1ff */
[----:B------:R-:W-:Y:S02]  /*17a0*/  UISETP.NE.AND UP5, UPT, UR25, 0x2, UPT ;  /* 0x000000021900788c */ /* 0x000fe4000bfa5270 */
[----:B------:R-:W-:Y:S02]  /*17b0*/  ULOP3.LUT UR27, UR27, 0x600, URZ, 0xc0, !UPT ;  /* 0x000006001b1b7892 */ /* 0x000fe4000f8ec0ff */
[----:B------:R-:W-:Y:S02]  /*17c0*/  UIADD3 UR4, UPT, UPT, -UR8, URZ, URZ ;  /* 0x000000ff08047290 */ /* 0x000fe4000fffe1ff */
[----:B------:R-:W-:Y:S02]  /*17d0*/  ULOP3.LUT UR26, UR26, 0x400, URZ, 0xc0, !UPT ;  /* 0x000004001a1a7892 */ /* 0x000fe4000f8ec0ff */
[----:B--2---:R-:W-:Y:S01]  /*17e0*/  UISETP.GE.AND UP6, UPT, UR31, 0x1, UPT ;  /* 0x000000011f00788c */ /* 0x004fe2000bfc6270 */
[----:B------:R-:W-:Y:S01]  /*17f0*/  UMOV UR28, UR9 ;  /* 0x00000009001c7c82 */ /* 0x000fe20008000000 */
[----:B------:R-:W-:Y:S01]  /*1800*/  UMOV UR20, UR33 ;  /* 0x0000002100147c82 */ /* 0x000fe20008000000 */
[----:B------:R-:W-:-:S02]  /*1810*/  USHF.L.U32 UR24, UR24, UR7, URZ ;  /* 0x0000000718187299 */ /* 0x000fc400080006ff */
[----:B------:R-:W-:Y:S02]  /*1820*/  UIMAD UR61, UR61, UR5, UR33 ;  /* 0x000000053d3d72a4 */ /* 0x000fe4000f8e0221 */
[----:B------:R-:W-:Y:S01]  /*1830*/  UIMAD UR62, UR62, UR4, UR9 ;  /* 0x000000043e3e72a4 */ /* 0x000fe2000f8e0209 */
[----:B-1-3--:R-:W-:Y:S11]  /*1840*/  BRA.U UP4, `(.L_x_18) ;  /* 0x0000000104ac7547 */ /* 0x00aff6000b800000 */
[----:B------:R-:W-:Y:S02]  /*1850*/  UISETP.NE.AND UP0, UPT, UR62, URZ, UPT ;  /* 0x000000ff3e00728c */ /* 0x000fe4000bf05270 */
[----:B------:R-:W-:Y:S02]  /*1860*/  ULOP3.LUT UR4, UR61, 0x2, URZ, 0x3c, !UPT ;  /* 0x000000023d047892 */ /* 0x000fe4000f8e3cff */
[----:B------:R-:W-:Y:S02]  /*1870*/  UISETP.GT.U32.AND UP1, UPT, UR61, 0x1, UP0 ;  /* 0x000000013d00788c */ /* 0x000fe40008724070 */
[----:B------:R-:W-:Y:S02]  /*1880*/  UISETP.NE.AND UP2, UPT, UR62, 0x1, UPT ;  /* 0x000000013e00788c */ /* 0x000fe4000bf45270 */
[----:B------:R-:W-:Y:S02]  /*1890*/  UISETP.GT.U32.AND UP0, UPT, UR4, 0x1, UP0 ;  /* 0x000000010400788c */ /* 0x000fe40008704070 */
[----:B------:R-:W-:-:S02]  /*18a0*/  USEL UR7, URZ, 0x1, UP1 ;  /* 0x00000001ff077887 */ /* 0x000fc40008800000 */
[----:B------:R-:W-:Y:S02]  /*18b0*/  USEL UR8, URZ, 0x2, UP1 ;  /* 0x00000002ff087887 */ /* 0x000fe40008800000 */
[----:B------:R-:W-:Y:S02]  /*18c0*/  UISETP.GT.U32.AND UP1, UPT, UR61, 0x1, UP2 ;  /* 0x000000013d00788c */ /* 0x000fe40009724070 */
[----:B------:R-:W-:Y:S02]  /*18d0*/  USEL UR12, URZ, 0x4, UP0 ;  /* 0x00000004ff0c7887 */ /* 0x000fe40008000000 */
[----:B------:R-:W-:Y:S02]  /*18e0*/  USEL UR15, URZ, 0x8, UP0 ;  /* 0x00000008ff0f7887 */ /* 0x000fe40008000000 */
[----:B------:R-:W-:Y:S02]  /*18f0*/  UISETP.GT.U32.AND UP0, UPT, UR4, 0x1, UP2 ;  /* 0x000000010400788c */ /* 0x000fe40009704070 */
[----:B------:R-:W-:-:S02]  /*1900*/  USEL UR6, URZ, 0x10, UP1 ;  /* 0x00000010ff067887 */ /* 0x000fc40008800000 */
[----:B------:R-:W-:Y:S02]  /*1910*/  USEL UR11, URZ, 0x20, UP1 ;  /* 0x00000020ff0b7887 */ /* 0x000fe40008800000 */
[----:B------:R-:W-:Y:S02]  /*1920*/  UISETP.NE.AND UP1, UPT, UR62, 0x2, UPT ;  /* 0x000000023e00788c */ /* 0x000fe4000bf25270 */
[----:B------:R-:W-:Y:S02]  /*1930*/  USEL UR14, URZ, 0x40, UP0 ;  /* 0x00000040ff0e7887 */ /* 0x000fe40008000000 */
[----:B------:R-:W-:Y:S02]  /*1940*/  USEL UR16, URZ, 0x80, UP0 ;  /* 0x00000080ff107887 */ /* 0x000fe40008000000 */
[----:B------:R-:W-:Y:S02]  /*1950*/  UISETP.GT.U32.AND UP0, UPT, UR61, 0x1, UP1 ;  /* 0x000000013d00788c */ /* 0x000fe40008f04070 */
[----:B------:R-:W-:-:S02]  /*1960*/  UISETP.NE.AND UP2, UPT, UR62, 0x3, UPT ;  /* 0x000000033e00788c */ /* 0x000fc4000bf45270 */
[----:B------:R-:W-:Y:S02]  /*1970*/  USEL UR5, URZ, 0x100, UP0 ;  /* 0x00000100ff057887 */ /* 0x000fe40008000000 */
[----:B------:R-:W-:Y:S02]  /*1980*/  USEL UR10, URZ, 0x200, UP0 ;  /* 0x00000200ff0a7887 */ /* 0x000fe40008000000 */
[----:B------:R-:W-:Y:S02]  /*1990*/  UISETP.GT.U32.AND UP0, UPT, UR61, 0x1, UP2 ;  /* 0x000000013d00788c */ /* 0x000fe40009704070 */
[----:B------:R-:W-:Y:S02]  /*19a0*/  UIADD3 UR5, UPT, UPT, UR5, UR6, UR7 ;  /* 0x0000000605057290 */ /* 0x000fe4000fffe007 */
[----:B------:R-:W-:Y:S02]  /*19b0*/  USEL UR9, URZ, 0x1000, UP0 ;  /* 0x00001000ff097887 */ /* 0x000fe40008000000 */
[----:B------:R-:W-:-:S02]  /*19c0*/  USEL UR13, URZ, 0x2000, UP0 ;  /* 0x00002000ff0d7887 */ /* 0x000fc40008000000 */
[----:B------:R-:W-:Y:S02]  /*19d0*/  UIADD3 UR5, UPT, UPT, UR8, UR9, UR5 ;  /* 0x0000000908057290 */ /* 0x000fe4000fffe005 */
[----:B------:R-:W-:Y:S02]  /*19e0*/  UISETP.GT.U32.AND UP1, UPT, UR4, 0x1, UP1 ;  /* 0x000000010400788c */ /* 0x000fe40008f24070 */
[----:B------:R-:W-:Y:S02]  /*19f0*/  UIADD3 UR5, UPT, UPT, UR10, UR11, UR5 ;  /* 0x0000000b0a057290 */ /* 0x000fe4000fffe005 */
[----:B------:R-:W-:Y:S02]  /*1a00*/  UISETP.GT.U32.AND UP0, UPT, UR4, 0x1, UP2 ;  /* 0x000000010400788c */ /* 0x000fe40009704070 */
[----:B------:R-:W-:Y:S02]  /*1a10*/  USEL UR4, URZ, 0x400, UP1 ;  /* 0x00000400ff047887 */ /* 0x000fe40008800000 */
[----:B------:R-:W-:-:S02]  /*1a20*/  UIADD3 UR5, UPT, UPT, UR12, UR13, UR5 ;  /* 0x0000000d0c057290 */ /* 0x000fc4000fffe005 */
[----:B------:R-:W-:Y:S02]  /*1a30*/  USEL UR6, URZ, 0x4000, UP0 ;  /* 0x00004000ff067887 */ /* 0x000fe40008000000 */
[----:B------:R-:W-:Y:S02]  /*1a40*/  UIADD3 UR5, UPT, UPT, UR4, UR14, UR5 ;  /* 0x0000000e04057290 */ /* 0x000fe4000fffe005 */
[----:B------:R-:W-:Y:S02]  /*1a50*/  USEL UR7, URZ, 0x800, UP1 ;  /* 0x00000800ff077887 */ /* 0x000fe40008800000 */
[----:B------:R-:W-:Y:S02]  /*1a60*/  ULOP3.LUT UR4, UR61, 0xfffffffe, URZ, 0xc0, !UPT ;  /* 0xfffffffe3d047892 */ /* 0x000fe4000f8ec0ff */
[----:B------:R-:W-:Y:S02]  /*1a70*/  UIADD3 UR5, UPT, UPT, UR15, UR6, UR5 ;  /* 0x000000060f057290 */ /* 0x000fe4000fffe005 */
[----:B------:R-:W-:-:S02]  /*1a80*/  ULEA UR4, UR62, UR4, 0x2 ;  /* 0x000000043e047291 */ /* 0x000fc4000f8e10ff */
[----:B------:R-:W-:Y:S02]  /*1a90*/  USEL UR6, URZ, 0x8000, UP0 ;  /* 0x00008000ff067887 */ /* 0x000fe40008000000 */
[----:B------:R-:W-:-:S03]  /*1aa0*/  UIADD3 UR5, UPT, UPT, UR7, UR16, UR5 ;  /* 0x0000001007057290 */ /* 0x000fc6000fffe005 */
[----:B------:R-:W-:Y:S01]  /*1ab0*/  UMOV UR7, 0x3 ;  /* 0x0000000300077882 */ /* 0x000fe20000000000 */
[----:B------:R-:W-:Y:S02]  /*1ac0*/  UIADD3 UR5, UPT, UPT, UR5, UR6, URZ ;  /* 0x0000000605057290 */ /* 0x000fe4000fffe0ff */
[----:B------:R-:W-:-:S04]  /*1ad0*/  USHF.L.U32 UR4, UR7, UR4, URZ ;  /* 0x0000000407047299 */ /* 0x000fc800080006ff */
[----:B------:R-:W-:Y:S02]  /*1ae0*/  MOV R3, UR5 ;  /* 0x0000000500037c02 */ /* 0x000fe40008000f00 */
[----:B------:R-:W-:Y:S02]  /*1af0*/  MOV R2, UR4 ;  /* 0x0000000400027c02 */ /* 0x000fe40008000f00 */
.L_x_18:
[----:B------:R-:W-:Y:S05]  /*1b00*/  BRA.U !UP6, `(.L_x_19) ;  /* 0x000000010ed47547 */ /* 0x000fea000b800000 */
[----:B------:R-:W1:Y:S01]  /*1b10*/  LDCU.128 UR12, c[0x0][0xb10] ;  /* 0x00016200ff0c77ac */ /* 0x000e620008000c00 */
[----:B------:R-:W2:Y:S01]  /*1b20*/  LDCU UR6, c[0x0][0x370] ;  /* 0x00006e00ff0677ac */ /* 0x000ea20008000800 */
[----:B------:R-:W3:Y:S01]  /*1b30*/  LDCU UR5, c[0x0][0x374] ;  /* 0x00006e80ff0577ac */ /* 0x000ee20008000800 */
[----:B------:R-:W4:Y:S01]  /*1b40*/  LDCU UR32, c[0x0][0xb0c] ;  /* 0x00016180ff2077ac */ /* 0x000f220008000800 */
[----:B------:R-:W4:Y:S01]  /*1b50*/  LDCU UR4, c[0x0][0xb20] ;  /* 0x00016400ff0477ac */ /* 0x000f220008000800 */
[----:B------:R-:W4:Y:S01]  /*1b60*/  LDCU.64 UR8, c[0x0][0xb28] ;  /* 0x00016500ff0877ac */ /* 0x000f220008000a00 */
[----:B-1----:R-:W-:Y:S02]  /*1b70*/  UISETP.NE.AND UP0, UPT, UR14, 0x1, UPT ;  /* 0x000000010e00788c */ /* 0x002fe4000bf05270 */
[----:B---3--:R-:W-:Y:S02]  /*1b80*/  UIMAD.WIDE.U32 UR10, UR5, UR15, URZ ;  /* 0x0000000f050a72a5 */ /* 0x008fe4000f8e00ff */
[----:B--2---:R-:W-:-:S02]  /*1b90*/  UIMAD.WIDE.U32 UR18, UR6, UR12, URZ ;  /* 0x0000000c061272a5 */ /* 0x004fc4000f8e00ff */
[----:B----4-:R-:W-:Y:S02]  /*1ba0*/  UISETP.NE.AND UP1, UPT, UR32, 0x1, UPT ;  /* 0x000000012000788c */ /* 0x010fe4000bf25270 */
[----:B------:R-:W-:Y:S01]  /*1bb0*/  UISETP.NE.AND UP2, UPT, UR31, 0x1, UPT ;  /* 0x000000011f00788c */ /* 0x000fe2000bf45270 */
[----:B------:R-:W-:Y:S02]  /*1bc0*/  UMOV UR10, UR11 ;  /* 0x0000000b000a7c82 */ /* 0x000fe40008000000 */
[----:B------:R-:W-:Y:S01]  /*1bd0*/  UMOV UR18, UR19 ;  /* 0x0000001300127c82 */ /* 0x000fe20008000000 */
[----:B------:R-:W-:Y:S02]  /*1be0*/  @UP0 USHF.R.U32.HI UR5, URZ, UR4, UR10 ;  /* 0x00000004ff050299 */ /* 0x000fe4000801160a */
[----:B------:R-:W-:Y:S02]  /*1bf0*/  UIMAD.WIDE.U32 UR22, UR28, UR15, URZ ;  /* 0x0000000f1c1672a5 */ /* 0x000fe4000f8e00ff */
[----:B------:R-:W-:-:S02]  /*1c00*/  UIMAD.WIDE.U32 UR10, UR5, UR8, URZ ;  /* 0x00000008050a72a5 */ /* 0x000fc4000f8e00ff */
[----:B------:R-:W-:Y:S02]  /*1c10*/  @UP1 USHF.R.U32.HI UR6, URZ, UR13, UR18 ;  /* 0x0000000dff061299 */ /* 0x000fe40008011612 */
[----:B------:R-:W-:Y:S02]  /*1c20*/  UIMAD.WIDE.U32 UR16, UR33, UR12, URZ ;  /* 0x0000000c211072a5 */ /* 0x000fe4000f8e00ff */
[----:B------:R-:W-:Y:S01]  /*1c30*/  UIMAD.WIDE.U32 UR18, UR6, UR8, URZ ;  /* 0x00000008061272a5 */ /* 0x000fe2000f8e00ff */
[----:B------:R-:W-:Y:S01]  /*1c40*/  UMOV UR22, UR23 ;  /* 0x0000001700167c82 */ /* 0x000fe20008000000 */
[----:B------:R-:W-:Y:S01]  /*1c50*/  UMOV UR10, UR11 ;  /* 0x0000000b000a7c82 */ /* 0x000fe20008000000 */
[----:B------:R-:W-:Y:S02]  /*1c60*/  USHF.R.U32.HI UR22, URZ, UR4, UR22 ;  /* 0x00000004ff167299 */ /* 0x000fe40008011616 */
[----:B------:R-:W-:Y:S02]  /*1c70*/  @UP2 USHF.R.U32.HI UR5, URZ, UR9, UR10 ;  /* 0x00000009ff052299 */ /* 0x000fe4000801160a */
[----:B------:R-:W-:Y:S01]  /*1c80*/  UMOV UR7, UR19 ;  /* 0x0000001300077c82 */ /* 0x000fe20008000000 */
[----:B------:R-:W-:Y:S01]  /*1c90*/  UMOV UR16, UR17 ;  /* 0x0000001100107c82 */ /* 0x000fe20008000000 */
[----:B------:R-:W-:-:S02]  /*1ca0*/  @UP2 USHF.R.U32.HI UR6, URZ, UR9, UR7 ;  /* 0x00000009ff062299 */ /* 0x000fc40008011607 */
[----:B------:R-:W-:Y:S02]  /*1cb0*/  USHF.R.U32.HI UR16, URZ, UR13, UR16 ;  /* 0x0000000dff107299 */ /* 0x000fe40008011610 */
[----:B------:R-:W-:Y:S02]  /*1cc0*/  USEL UR4, UR28, UR22, !UP0 ;  /* 0x000000161c047287 */ /* 0x000fe4000c000000 */
[----:B------:R-:W-:Y:S02]  /*1cd0*/  UIMAD UR7, UR5, UR31, URZ ;  /* 0x0000001f050772a4 */ /* 0x000fe4000f8e02ff */
[----:B------:R-:W-:Y:S02]  /*1ce0*/  USEL UR5, UR33, UR16, !UP1 ;  /* 0x0000001021057287 */ /* 0x000fe4000c800000 */
[----:B------:R-:W-:Y:S02]  /*1cf0*/  UIMAD UR12, UR6, UR31, URZ ;  /* 0x0000001f060c72a4 */ /* 0x000fe4000f8e02ff */
[----:B------:R-:W-:-:S02]  /*1d00*/  UISETP.GE.AND UP0, UPT, UR4, UR7, UPT ;  /* 0x000000070400728c */ /* 0x000fc4000bf06270 */
[----:B------:R-:W-:Y:S02]  /*1d10*/  UIMAD.WIDE.U32 UR10, UR4, UR8, URZ ;  /* 0x00000008040a72a5 */ /* 0x000fe4000f8e00ff */
[----:B------:R-:W-:Y:S02]  /*1d20*/  UISETP.GE.OR UP0, UPT, UR5, UR12, UP0 ;  /* 0x0000000c0500728c */ /* 0x000fe40008706670 */
[----:B------:R-:W-:Y:S02]  /*1d30*/  UIMAD.WIDE.U32 UR12, UR5, UR8, URZ ;  /* 0x00000008050c72a5 */ /* 0x000fe4000f8e00ff */
[----:B------:R-:W-:Y:S01]  /*1d40*/  UIADD3 UR10, UPT, UPT, -UR4, URZ, URZ ;  /* 0x000000ff040a7290 */ /* 0x000fe2000fffe1ff */
[----:B------:R-:W-:Y:S01]  /*1d50*/  UMOV UR8, UR11 ;  /* 0x0000000b00087c82 */ /* 0x000fe20008000000 */
[----:B------:R-:W-:Y:S02]  /*1d60*/  UIADD3 UR20, UPT, UPT, -UR5, URZ, URZ ;  /* 0x000000ff05147290 */ /* 0x000fe4000fffe1ff */
[----:B------:R-:W-:-:S03]  /*1d70*/  USHF.R.U32.HI UR8, URZ, UR9, UR8 ;  /* 0x00000009ff087299 */ /* 0x000fc60008011608 */
[----:B------:R-:W-:Y:S01]  /*1d80*/  @!UP0 UMOV UR7, UR13 ;  /* 0x0000000d00078c82 */ /* 0x000fe20008000000 */
[----:B------:R-:W-:Y:S02]  /*1d90*/  UIMAD UR28, UR14, UR10, UR28 ;  /* 0x0000000a0e1c72a4 */ /* 0x000fe4000f8e021c */
[----:B------:R-:W-:Y:S02]  /*1da0*/  USEL UR8, UR4, UR8, !UP2 ;  /* 0x0000000804087287 */ /* 0x000fe4000d000000 */
[----:B------:R-:W-:Y:S02]  /*1db0*/  @!UP0 USHF.R.U32.HI UR7, URZ, UR9, UR7 ;  /* 0x00000009ff078299 */ /* 0x000fe40008011607 */
[----:B------:R-:W-:Y:S02]  /*1dc0*/  UIADD3 UR9, UPT, UPT, -UR8, URZ, URZ ;  /* 0x000000ff08097290 */ /* 0x000fe4000fffe1ff */
[----:B------:R-:W-:Y:S02]  /*1dd0*/  @!UP0 USEL UR7, UR5, UR7, !UP2 ;  /* 0x0000000705078287 */ /* 0x000fe4000d000000 */
[----:B------:R-:W-:-:S02]  /*1de0*/  UIMAD UR9, UR31, UR9, UR4 ;  /* 0x000000091f0972a4 */ /* 0x000fc4000f8e0204 */
[----:B------:R-:W-:Y:S02]  /*1df0*/  @!UP0 UIADD3 UR8, UPT, UPT, UR8, -UR7, URZ ;  /* 0x8000000708088290 */ /* 0x000fe4000fffe0ff */
[----:B------:R-:W-:Y:S02]  /*1e00*/  @!UP0 UIMAD UR6, UR9, UR6, UR7 ;  /* 0x00000006090682a4 */ /* 0x000fe4000f8e0207 */
[----:B------:R-:W-:Y:S02]  /*1e10*/  @!UP0 UIMAD UR4, UR8, UR31, UR5 ;  /* 0x0000001f080482a4 */ /* 0x000fe4000f8e0205 */
[----:B------:R-:W-:Y:S02]  /*1e20*/  UIMAD UR20, UR32, UR20, UR33 ;  /* 0x00000014201472a4 */ /* 0x000fe4000f8e0221 */
[----:B------:R-:W-:Y:S01]  /*1e30*/  UIMAD UR28, UR4, UR14, UR28 ;  /* 0x0000000e041c72a4 */ /* 0x000fe2000f8e021c */
[----:B------:R-:W-:Y:S02]  /*1e40*/  @!UP0 UMOV UR5, UR6 ;  /* 0x0000000600058c82 */ /* 0x000fe40008000000 */
[----:B------:R-:W-:-:S12]  /*1e50*/  UIMAD UR20, UR5, UR32, UR20 ;  /* 0x00000020051472a4 */ /* 0x000fd8000f8e0214 */
.L_x_19:
[----:B------:R-:W-:-:S09]  /*1e60*/  UISETP.NE.AND UP0, UPT, UR34, 0x1, UPT ;  /* 0x000000012200788c */ /* 0x000fd2000bf05270 */
[----:B------:R-:W-:Y:S05]  /*1e70*/  BRA.U UP0, `(.L_x_20) ;  /* 0x0000000100447547 */ /* 0x000fea000b800000 */
[----:B------:R-:W1:Y:S01]  /*1e80*/  LDCU.128 UR8, c[0x0][0xb10] ;  /* 0x00016200ff0877ac */ /* 0x000e620008000c00 */
[----:B------:R-:W2:Y:S01]  /*1e90*/  LDCU UR12, c[0x0][0xb0c] ;  /* 0x00016180ff0c77ac */ /* 0x000ea20008000800 */
[----:B------:R-:W3:Y:S01]  /*1ea0*/  LDCU UR13, c[0x0][0xb20] ;  /* 0x00016400ff0d77ac */ /* 0x000ee20008000800 */
[----:B-1----:R-:W-:Y:S02]  /*1eb0*/  UIMAD.WIDE.U32 UR6, UR20, UR8, URZ ;  /* 0x00000008140672a5 */ /* 0x002fe4000f8e00ff */
[----:B------:R-:W-:Y:S02]  /*1ec0*/  UIMAD.WIDE.U32 UR4, UR28, UR11, URZ ;  /* 0x0000000b1c0472a5 */ /* 0x000fe4000f8e00ff */
[----:B--2---:R-:W-:Y:S02]  /*1ed0*/  UISETP.NE.AND UP1, UPT, UR12, 0x1, UPT ;  /* 0x000000010c00788c */ /* 0x004fe4000bf25270 */
[----:B------:R-:W-:Y:S01]  /*1ee0*/  UISETP.NE.AND UP0, UPT, UR10, 0x1, UPT ;  /* 0x000000010a00788c */ /* 0x000fe2000bf05270 */
[----:B------:R-:W-:-:S02]  /*1ef0*/  UMOV UR6, UR7 ;  /* 0x0000000700067c82 */ /* 0x000fc40008000000 */
[----:B------:R-:W-:Y:S01]  /*1f00*/  UMOV UR4, UR5 ;  /* 0x0000000500047c82 */ /* 0x000fe20008000000 */
[----:B------:R-:W-:Y:S02]  /*1f10*/  USHF.R.U32.HI UR9, URZ, UR9, UR6 ;  /* 0x00000009ff097299 */ /* 0x000fe40008011606 */
[----:B---3--:R-:W-:Y:S02]  /*1f20*/  USHF.R.U32.HI UR4, URZ, UR13, UR4 ;  /* 0x0000000dff047299 */ /* 0x008fe40008011604 */
[----:B------:R-:W-:Y:S02]  /*1f30*/  USEL UR5, UR20, UR9, !UP1 ;  /* 0x0000000914057287 */ /* 0x000fe4000c800000 */
[----:B------:R-:W-:-:S04]  /*1f40*/  USEL UR4, UR28, UR4, !UP0 ;  /* 0x000000041c047287 */ /* 0x000fc8000c000000 */
[----:B------:R-:W-:Y:S02]  /*1f50*/  UIADD3 UR6, UPT, UPT, -UR4, UR5, URZ ;  /* 0x0000000504067290 */ /* 0x000fe4000fffe1ff */
[----:B------:R-:W-:Y:S02]  /*1f60*/  UIADD3 UR4, UPT, UPT, UR4, -UR5, URZ ;  /* 0x8000000504047290 */ /* 0x000fe4000fffe0ff */
[----:B------:R-:W-:Y:S02]  /*1f70*/  UIMAD UR28, UR6, UR10, UR28 ;  /* 0x0000000a061c72a4 */ /* 0x000fe4000f8e021c */
[----:B------:R-:W-:-:S12]  /*1f80*/  UIMAD UR20, UR4, UR12, UR20 ;  /* 0x0000000c041472a4 */ /* 0x000fd8000f8e0214 */
.L_x_20:
[----:B------:R-:W-:-:S09]  /*1f90*/  UISETP.EQ.U32.AND UP0, UPT, UR35, 0x1, UPT ;  /* 0x000000012300788c */ /* 0x000fd2000bf02070 */
[----:B------:R-:W-:Y:S05]  /*1fa0*/  BRA.U !UP0, `(.L_x_21) ;  /* 0x00000001080c7547 */ /* 0x000fea000b800000 */
[----:B------:R-:W-:Y:S01]  /*1fb0*/  UCGABAR_WAIT ;  /* 0x0000000000007dc7 */ /* 0x000fe20008000000 */
[----:B------:R-:W-:Y:S01]  /*1fc0*/  CCTL.IVALL ;  /* 0x00000000ff00798f */ /* 0x000fe20002000000 */
[----:B------:R-:W-:Y:S05]  /*1fd0*/  BRA `(.L_x_22) ;  /* 0x0000000000047947 */ /* 0x000fea0003800000 */
.L_x_21:
[----:B------:R-:W-:Y:S06]  /*1fe0*/  BAR.SYNC.DEFER_BLOCKING 0x0 ;  /* 0x0000000000007b1d */ /* 0x000fec0000010000 */
.L_x_22:
[----:B------:R-:W-:Y:S05]  /*1ff0*/  BRA.U UP5, `(.L_x_23) ;  /* 0x0000002d05b47547 */ /* 0x000fea000b800000 */
[----:B------:R-:W1:Y:S01]  /*2000*/  LDCU UR6, c[0x0][0x38c] ;  /* 0x00007180ff0677ac */ /* 0x000e620008000800 */
[----:B------:R-:W-:Y:S01]  /*2010*/  PLOP3.LUT P1, PT, PT, PT, UP3, 0x80, 0x8 ;  /* 0x000000000008781c */ /* 0x000fe20003f2f038 */
[----:B------:R-:W-:Y:S01]  /*2020*/  IMAD.MOV.U32 R12, RZ, RZ, 0x1 ;  /* 0x00000001ff0c7424 */ /* 0x000fe200078e00ff */
[----:B------:R-:W-:Y:S01]  /*2030*/  ISETP.NE.AND P2, PT, R0, RZ, P3 ;  /* 0x000000ff0000720c */ /* 0x000fe20001f45270 */
[----:B------:R-:W-:Y:S01]  /*2040*/  USHF.L.U32 UR7, UR33, 0x6, URZ ;  /* 0x0000000621077899 */ /* 0x000fe200080006ff */
[----:B------:R-:W-:Y:S01]  /*2050*/  PLOP3.LUT P1, PT, P1, PT, PT, 0x8, 0x80 ;  /* 0x000000000080781c */ /* 0x000fe20000f2e170 */
[----:B------:R-:W-:Y:S01]  /*2060*/  UISETP.NE.AND UP1, UPT, UR25, URZ, UPT ;  /* 0x000000ff1900728c */ /* 0x000fe2000bf25270 */
[----:B------:R-:W-:Y:S01]  /*2070*/  CS2R R10, SRZ ;  /* 0x00000000000a7805 */ /* 0x000fe2000001ff00 */
[----:B------:R-:W-:Y:S01]  /*2080*/  IMAD.MOV.U32 R9, RZ, RZ, RZ ;  /* 0x000000ffff097224 */ /* 0x000fe200078e00ff */
[----:B------:R-:W2:Y:S01]  /*2090*/  LDCU UR40, c[0x0][0x370] ;  /* 0x00006e00ff2877ac */ /* 0x000ea20008000800 */
[----:B------:R-:W-:Y:S01]  /*20a0*/  IMAD.MOV.U32 R8, RZ, RZ, 0x1 ;  /* 0x00000001ff087424 */ /* 0x000fe200078e00ff */
[----:B------:R-:W-:Y:S01]  /*20b0*/  USEL UR25, UR44, 0x2, UP1 ;  /* 0x000000022c197887 */ /* 0x000fe20008800000 */
[----:B------:R-:W3:Y:S01]  /*20c0*/  LDCU.64 UR30, c[0x0][0x348] ;  /* 0x00006900ff1e77ac */ /* 0x000ee20008000a00 */
[----:B-1----:R-:W-:-:S02]  /*20d0*/  UIADD3 UR5, UPT, UPT, UR6, 0x1f, URZ ;  /* 0x0000001f06057890 */ /* 0x002fc4000fffe0ff */
[----:B------:R-:W-:Y:S02]  /*20e0*/  UIADD3 UR49, UPT, UPT, UR6, 0x3e, URZ ;  /* 0x0000003e06317890 */ /* 0x000fe4000fffe0ff */
[----:B------:R-:W-:Y:S01]  /*20f0*/  USHF.R.S32.HI UR4, URZ, 0x1f, UR5 ;  /* 0x0000001fff047899 */ /* 0x000fe20008011405 */
[----:B------:R-:W1:Y:S03]  /*2100*/  LDCU UR39, c[0x0][0x374] ;  /* 0x00006e80ff2777ac */ /* 0x000e660008000800 */
[----:B------:R-:W-:Y:S02]  /*2110*/  ULEA.HI UR4, UR4, UR5, URZ, 0x5 ;  /* 0x0000000504047291 */ /* 0x000fe4000f8f28ff */
[----:B------:R-:W-:Y:S02]  /*2120*/  ULOP3.LUT UR5, UR7, 0x40, URZ, 0xc0, !UPT ;  /* 0x0000004007057892 */ /* 0x000fe4000f8ec0ff */
[----:B------:R-:W-:-:S02]  /*2130*/  USHF.R.S32.HI UR43, URZ, 0x5, UR4 ;  /* 0x00000005ff2b7899 */ /* 0x000fc40008011404 */
[----:B------:R-:W-:Y:S02]  /*2140*/  UIADD3 UR4, UPT, UPT, UR6, -0x1, URZ ;  /* 0xffffffff06047890 */ /* 0x000fe4000fffe0ff */
[----:B------:R-:W-:Y:S02]  /*2150*/  UISETP.LT.U32.AND UP0, UPT, UR43, 0x34, UPT ;  /* 0x000000342b00788c */ /* 0x000fe4000bf01070 */
[----:B------:R-:W-:Y:S02]  /*2160*/  UISETP.GE.U32.AND UP2, UPT, UR4, -0x3f, UPT ;  /* 0xffffffc10400788c */ /* 0x000fe4000bf46070 */
[----:B------:R-:W-:Y:S02]  /*2170*/  USEL UR41, UR43, 0x34, UP0 ;  /* 0x000000342b297887 */ /* 0x000fe40008000000 */
[----:B------:R-:W-:Y:S02]  /*2180*/  ULEA UR48, UR48, UR5, 0x5 ;  /* 0x0000000530307291 */ /* 0x000fe4000f8e28ff */
[----:B------:R-:W-:-:S02]  /*2190*/  UIADD3 UR4, UPT, UPT, UR41, -0x1, URZ ;  /* 0xffffffff29047890 */ /* 0x000fc4000fffe0ff */
[----:B------:R-:W-:Y:S02]  /*21a0*/  ULEA UR46, UR46, UR5, 0x4 ;  /* 0x000000052e2e7291 */ /* 0x000fe4000f8e20ff */
[----:B------:R-:W-:Y:S02]  /*21b0*/  UIADD3 UR47, UPT, UPT, UR43, -UR41, URZ ;  /* 0x800000292b2f7290 */ /* 0x000fe4000fffe0ff */
[----:B------:R-:W-:Y:S01]  /*21c0*/  @UP2 UIADD3 UR4, UPT, UPT, UR41, URZ, URZ ;  /* 0x000000ff29042290 */ /* 0x000fe2000fffe0ff */
[----:B------:R-:W-:-:S03]  /*21d0*/  UMOV UR7, URZ ;  /* 0x000000ff00077c82 */ /* 0x000fc60008000000 */
[----:B------:R-:W-:Y:S02]  /*21e0*/  UIADD3 UR29, UPT, UPT, UR4, 0x1, URZ ;  /* 0x00000001041d7890 */ /* 0x000fe4000fffe0ff */
[----:B-123--:R-:W-:-:S12]  /*21f0*/  UIADD3 UR44, UPT, UPT, -UR4, URZ, URZ ;  /* 0x000000ff042c7290 */ /* 0x00efd8000fffe1ff */
.L_x_43:
[----:B------:R-:W-:Y:S01]  /*2200*/  UISETP.NE.AND UP0, UPT, UR45, URZ, UPT ;  /* 0x000000ff2d00728c */ /* 0x000fe2000bf05270 */
[----:B-1----:R-:W1:Y:S08]  /*2210*/  S2UR UR45, SR_CgaCtaId ;  /* 0x00000000002d79c3 */ /* 0x002e700000008800 */
[----:B------:R-:W-:Y:S05]  /*2220*/  BRA.U UP0, `(.L_x_24) ;  /* 0x0000000100347547 */ /* 0x000fea000b800000 */
[----:B------:R-:W2:Y:S01]  /*2230*/  S2R R0, SR_CgaCtaId ;  /* 0x0000000000007919 */ /* 0x000ea20000008800 */
[----:B------:R-:W-:Y:S02]  /*2240*/  MOV R3, 0x400 ;  /* 0x0000040000037802 */ /* 0x000fe40000000f00 */
[----:B------:R-:W-:Y:S02]  /*2250*/  SHF.L.U32 R2, R8, 0x1f, RZ ;  /* 0x0000001f08027819 */ /* 0x000fe400000006ff */
[----:B--2---:R-:W-:-:S05]  /*2260*/  LEA R0, R0, R3, 0x18 ;  /* 0x0000000300007211 */ /* 0x004fca00078ec0ff */
[----:B------:R-:W-:-:S04]  /*2270*/  IMAD R3, R9, 0x8, R0 ;  /* 0x0000000809037824 */ /* 0x000fc800078e0200 */
[----:B------:R-:W2:Y:S02]  /*2280*/  SYNCS.PHASECHK.TRANS64.TRYWAIT P0, [R3+URZ+0x3e0], R2 ;  /* 0x0003e002030075a7 */ /* 0x000ea400080011ff */
[----:B--2---:R-:W-:Y:S05]  /*2290*/  @!P0 BRA `(.L_x_25) ;  /* 0x0000007c00c08947 */ /* 0x004fea0003800000 */
.L_x_172:
[----:B------:R-:W-:Y:S01]  /*22a0*/  VIADD R9, R9, 0x1 ;  /* 0x0000000109097836 */ /* 0x000fe20000000000 */
[----:B------:R2:W-:Y:S04]  /*22b0*/  SYNCS.ARRIVE.TRANS64.A1T0 RZ, [R3+URZ+0x3d0], RZ ;  /* 0x0003d0ff03ff79a7 */ /* 0x0005e800081000ff */
[----:B------:R-:W-:-:S04]  /*22c0*/  ISETP.NE.AND P0, PT, R9, 0x2, PT ;  /* 0x000000020900780c */ /* 0x000fc80003f05270 */
[----:B------:R-:W-:Y:S02]  /*22d0*/  SEL R9, R9, RZ, P0 ;  /* 0x000000ff09097207 */ /* 0x000fe40000000000 */
[----:B--2---:R-:W-:-:S04]  /*22e0*/  SEL R3, RZ, 0x1, P0 ;  /* 0x00000001ff037807 */ /* 0x004fc80000000000 */
[----:B------:R-:W-:-:S07]  /*22f0*/  LOP3.LUT R8, R8, R3, RZ, 0x3c, !PT ;  /* 0x0000000308087212 */ /* 0x000fce00078e3cff */
.L_x_24:
[----:B------:R-:W-:Y:S01]  /*2300*/  UMOV UR6, 0x400 ;  /* 0x0000040000067882 */ /* 0x000fe20000000000 */
[----:B------:R-:W-:Y:S01]  /*2310*/  SHF.L.U32 R0, R12, 0x1f, RZ ;  /* 0x0000001f0c007819 */ /* 0x000fe200000006ff */
[----:B-1----:R-:W-:Y:S02]  /*2320*/  ULEA UR6, UR45, UR6, 0x18 ;  /* 0x000000062d067291 */ /* 0x002fe4000f8ec0ff */
[----:B------:R-:W-:Y:S02]  /*2330*/  UISETP.GE.U32.AND UP0, UPT, UR49, 0x3f, UPT ;  /* 0x0000003f3100788c */ /* 0x000fe4000bf06070 */
[----:B------:R-:W-:Y:S02]  /*2340*/  ULEA UR4, UR7, UR6, 0x3 ;  /* 0x0000000607047291 */ /* 0x000fe4000f8e18ff */
[----:B------:R-:W-:Y:S01]  /*2350*/  ULEA UR11, UR28, UR48, 0x7 ;  /* 0x000000301c0b7291 */ /* 0x000fe2000f8e38ff */
[----:B------:R-:W-:-:S06]  /*2360*/  UMOV UR13, URZ ;  /* 0x000000ff000d7c82 */ /* 0x000fcc0008000000 */
[----:B------:R1:W2:Y:S01]  /*2370*/  SYNCS.PHASECHK.TRANS64.TRYWAIT P0, [UR4+0x1a0], R0 ;  /* 0x0001a000ff0075a7 */ /* 0x0002a20008001104 */
[----:B------:R-:W-:-:S04]  /*2380*/  ULEA.HI UR4, UR20, UR20, URZ, 0x1 ;  /* 0x0000001414047291 */ /* 0x000fc8000f8f08ff */
[----:B------:R-:W-:-:S04]  /*2390*/  USHF.L.U32 UR4, UR4, 0x6, URZ ;  /* 0x0000000604047899 */ /* 0x000fc800080006ff */
[----:B------:R-:W-:-:S04]  /*23a0*/  ULOP3.LUT UR35, UR4, 0xffffff80, URZ, 0xc0, !UPT ;  /* 0xffffff8004237892 */ /* 0x000fc8000f8ec0ff */
[----:B------:R-:W-:Y:S01]  /*23b0*/  UIADD3 UR35, UPT, UPT, UR46, UR35, URZ ;  /* 0x000000232e237290 */ /* 0x000fe2000fffe0ff */
[----:B------:R-:W-:Y:S11]  /*23c0*/  BRA.U !UP0, `(.L_x_26) ;  /* 0x0000000108cc7547 */ /* 0x000ff6000b800000 */
[----:B------:R-:W-:Y:S01]  /*23d0*/  UMOV UR18, UR44 ;  /* 0x0000002c00127c82 */ /* 0x000fe20008000000 */
[----:B------:R-:W-:Y:S01]  /*23e0*/  UMOV UR4, UR7 ;  /* 0x0000000700047c82 */ /* 0x000fe20008000000 */
[----:B------:R-:W-:-:S05]  /*23f0*/  UMOV UR34, URZ ;  /* 0x000000ff00227c82 */ /* 0x000fca0008000000 */
.L_x_32:
[----:B------:R-:W-:Y:S01]  /*2400*/  ULEA UR33, UR4, UR6, 0x3 ;  /* 0x0000000604217291 */ /* 0x000fe2000f8e18ff */
[----:B------:R-:W-:Y:S01]  /*2410*/  @P3 MOV R2, 0x2000 ;  /* 0x0000200000023802 */ /* 0x000fe20000000f00 */
[----:B--234-:R-:W-:Y:S10]  /*2420*/  @P0 BRA `(.L_x_27) ;  /* 0x00000000000c0947 */ /* 0x01cff40003800000 */
[----:B------:R-:W-:-:S04]  /*2430*/  SHF.L.U32 R3, R12, 0x1f, RZ ;  /* 0x0000001f0c037819 */ /* 0x000fc800000006ff */
[----:B------:R-:W2:Y:S02]  /*2440*/  SYNCS.PHASECHK.TRANS64.TRYWAIT P0, [UR33+0x1a0], R3 ;  /* 0x0001a003ff0075a7 */ /* 0x000ea40008001121 */
[----:B--2---:R-:W-:Y:S05]  /*2450*/  @!P0 BRA `(.L_x_28) ;  /* 0x0000007c00648947 */ /* 0x004fea0003800000 */
.L_x_27:
[----:B------:R2:W-:Y:S01]  /*2460*/  @P3 SYNCS.ARRIVE.TRANS64 RZ, [UR33], R2 ;  /* 0x00000002ffff39a7 */ /* 0x0005e20008000021 */
[----:B------:R-:W-:Y:S02]  /*2470*/  ULOP3.LUT UR5, UR25, 0x2, URZ, 0xfc, !UPT ;  /* 0x0000000219057892 */ /* 0x000fe4000f8efcff */
[----:B------:R-:W-:Y:S02]  /*2480*/  UIADD3 UR18, UPT, UPT, UR18, 0x1, URZ ;  /* 0x0000000112127890 */ /* 0x000fe4000fffe0ff */
[----:B------:R-:W-:Y:S02]  /*2490*/  UISETP.NE.AND UP0, UPT, UR5, 0x2, UPT ;  /* 0x000000020500788c */ /* 0x000fe4000bf05270 */
[----:B------:R-:W-:-:S07]  /*24a0*/  UISETP.NE.AND UP2, UPT, UR18, 0x1, UPT ;  /* 0x000000011200788c */ /* 0x000fce000bf45270 */
[----:B------:R-:W-:Y:S05]  /*24b0*/  BRA.U UP0, `(.L_x_29) ;  /* 0x0000000100047547 */ /* 0x000fea000b800000 */
[----:B------:R-:W-:Y:S05]  /*24c0*/  BPT.TRAP 0x1 ;  /* 0x000000040000795c */ /* 0x000fea0000300000 */
.L_x_29:
[----:B------:R-:W-:Y:S04]  /*24d0*/  BSSY.RECONVERGENT B0, `(.L_x_30) ;  /* 0x0000003000007945 */ /* 0x000fe80003800200 */
[----:B------:R-:W-:Y:S05]  /*24e0*/  @!P2 BRA `(.L_x_31) ;  /* 0x000000000004a947 */ /* 0x000fea0003800000 */
[----:B------:R-:W-:Y:S05]  /*24f0*/  BPT.TRAP 0x1 ;  /* 0x000000040000795c */ /* 0x000fea0000300000 */
.L_x_31:
[----:B------:R-:W-:Y:S05]  /*2500*/  BSYNC.RECONVERGENT B0 ;  /* 0x0000000000007941 */ /* 0x000fea0003800200 */
.L_x_30:
[----:B------:R-:W-:Y:S02]  /*2510*/  UIADD3 UR5, UPT, UPT, UR4, 0x1, URZ ;  /* 0x0000000104057890 */ /* 0x000fe4000fffe0ff */
[----:B------:R-:W-:Y:S02]  /*2520*/  USHF.L.U32 UR4, UR4, 0xb, URZ ;  /* 0x0000000b04047899 */ /* 0x000fe400080006ff */
[----:B------:R-:W-:Y:S02]  /*2530*/  UISETP.NE.AND UP0, UPT, UR5, 0x34, UPT ;  /* 0x000000340500788c */ /* 0x000fe4000bf05270 */
[----:B------:R-:W-:Y:S02]  /*2540*/  UIADD3 UR16, UP1, UPT, UR30, 0x80, URZ ;  /* 0x000000801e107890 */ /* 0x000fe4000ff3e0ff */
[----:B------:R-:W-:Y:S02]  /*2550*/  USEL UR8, URZ, 0x1, UP0 ;  /* 0x00000001ff087887 */ /* 0x000fe40008000000 */
[----:B------:R-:W-:-:S02]  /*2560*/  USEL UR7, UR5, URZ, UP0 ;  /* 0x000000ff05077287 */ /* 0x000fc40008000000 */
[----:B------:R-:W-:Y:S02]  /*2570*/  ULOP3.LUT UR32, UR27, UR4, URZ, 0xfc, !UPT ;  /* 0x000000041b207292 */ /* 0x000fe4000f8efcff */
[----:B------:R-:W-:Y:S01]  /*2580*/  ULEA UR5, UR7, UR6, 0x3 ;  /* 0x0000000607057291 */ /* 0x000fe2000f8e18ff */
[----:B------:R-:W-:Y:S01]  /*2590*/  LOP3.LUT R12, R12, UR8, RZ, 0x3c, !PT ;  /* 0x000000080c0c7c12 */ /* 0x000fe2000f8e3cff */
[----:B------:R-:W-:Y:S02]  /*25a0*/  UIADD3 UR14, UP0, UPT, UR30, 0x180, URZ ;  /* 0x000001801e0e7890 */ /* 0x000fe4000ff1e0ff */
[----:B------:R-:W-:Y:S01]  /*25b0*/  ULOP3.LUT UR8, UR26, UR4, URZ, 0xfc, !UPT ;  /* 0x000000041a087292 */ /* 0x000fe2000f8efcff */
[----:B-1----:R-:W-:Y:S01]  /*25c0*/  SHF.L.U32 R0, R12, 0x1f, RZ ;  /* 0x0000001f0c007819 */ /* 0x002fe200000006ff */
[----:B------:R-:W-:Y:S02]  /*25d0*/  ULOP3.LUT UR33, UR33, 0xfefffff8, URZ, 0xc0, !UPT ;  /* 0xfefffff821217892 */ /* 0x000fe4000f8ec0ff */
[----:B------:R-:W-:Y:S01]  /*25e0*/  UIADD3.X UR17, UPT, UPT, URZ, UR31, URZ, UP1, !UPT ;  /* 0x0000001fff117290 */ /* 0x000fe20008ffe4ff */
[----:B------:R3:W4:Y:S01]  /*25f0*/  SYNCS.PHASECHK.TRANS64.TRYWAIT P0, [UR5+0x1a0], R0 ;  /* 0x0001a000ff0075a7 */ /* 0x0007220008001105 */
[----:B------:R-:W-:-:S02]  /*2600*/  UIADD3 UR32, UPT, UPT, UR6, 0x4600, UR32 ;  /* 0x0000460006207890 */ /* 0x000fc4000fffe020 */
[----:B------:R-:W-:Y:S02]  /*2610*/  UPRMT UR5, URZ, 0x5410, UR24 ;  /* 0x00005410ff057896 */ /* 0x000fe40008000018 */
[----:B------:R-:W-:Y:S02]  /*2620*/  UIADD3 UR8, UPT, UPT, UR6, 0x1e600, UR8 ;  /* 0x0001e60006087890 */ /* 0x000fe4000fffe008 */
[----:B------:R-:W-:Y:S02]  /*2630*/  UIADD3.X UR15, UPT, UPT, URZ, UR31, URZ, UP0, !UPT ;  /* 0x0000001fff0f7290 */ /* 0x000fe400087fe4ff */
[----:B------:R-:W-:Y:S01]  /*2640*/  UPRMT UR4, URZ, 0x5410, UR21 ;  /* 0x00005410ff047896 */ /* 0x000fe20008000015 */
[----:B------:R-:W-:Y:S01]  /*2650*/  UMOV UR22, 0x0 ;  /* 0x0000000000167882 */ /* 0x000fe20000000000 */
[----:B------:R-:W-:Y:S01]  /*2660*/  UMOV UR23, 0x10000000 ;  /* 0x1000000000177882 */ /* 0x000fe20000000000 */
[----:B------:R-:W-:Y:S01]  /*2670*/  UMOV UR10, UR34 ;  /* 0x00000022000a7c82 */ /* 0x000fe20008000000 */
[----:B------:R-:W-:Y:S01]  /*2680*/  UMOV UR12, UR36 ;  /* 0x00000024000c7c82 */ /* 0x000fe20008000000 */
[----:B------:R-:W-:Y:S01]  /*2690*/  UMOV UR9, UR33 ;  /* 0x0000002100097c82 */ /* 0x000fe20008000000 */
[----:B------:R1:W-:Y:S01]  /*26a0*/  UTMALDG.3D.MULTICAST.2CTA [UR32], [UR16], UR5, desc[UR22] ;  /* 0x00001620100073b4 */ /* 0x0003e20008211805 */
[----:B------:R-:W-:-:S02]  /*26b0*/  UMOV UR13, UR29 ;  /* 0x0000001d000d7c82 */ /* 0x000fc40008000000 */
[----:B------:R2:W-:Y:S01]  /*26c0*/  UTMALDG.3D.MULTICAST.2CTA [UR8], [UR14], UR4, desc[UR22] ;  /* 0x000016080e0073b4 */ /* 0x0005e20008211804 */
[----:B-1----:R-:W-:Y:S01]  /*26d0*/  UIADD3 UR34, UPT, UPT, UR34, 0x20, URZ ;  /* 0x0000002022227890 */ /* 0x002fe2000fffe0ff */
[----:B--2---:R-:W-:Y:S01]  /*26e0*/  UMOV UR4, UR7 ;  /* 0x0000000700047c82 */ /* 0x004fe20008000000 */
[----:B------:R-:W-:Y:S10]  /*26f0*/  BRA.U UP2, `(.L_x_32) ;  /* 0xfffffffd02407547 */ /* 0x000ff4000b83ffff */
.L_x_26:
[----:B------:R-:W-:Y:S01]  /*2700*/  ULEA UR4, UR7, UR6, 0x3 ;  /* 0x0000000607047291 */ /* 0x000fe2000f8e18ff */
[----:B-1-3--:R-:W-:Y:S01]  /*2710*/  SHF.L.U32 R0, R12, 0x1f, RZ ;  /* 0x0000001f0c007819 */ /* 0x00afe200000006ff */
[----:B------:R-:W-:Y:S01]  /*2720*/  @!P1 SYNCS.ARRIVE.TRANS64.A1T0 RZ, [UR6+0x368], RZ ;  /* 0x000368ffffff99a7 */ /* 0x000fe20008100006 */
[----:B------:R-:W-:-:S06]  /*2730*/  UISETP.GT.AND UP0, UPT, UR43, UR41, UPT ;  /* 0x000000292b00728c */ /* 0x000fcc000bf04270 */
[----:B--2-4-:R1:W2:Y:S03]  /*2740*/  SYNCS.PHASECHK.TRANS64.TRYWAIT P0, [UR4+0x1a0], R0 ;  /* 0x0001a000ff0075a7 */ /* 0x0142a60008001104 */
[----:B------:R-:W-:Y:S05]  /*2750*/  BRA.U !UP0, `(.L_x_33) ;  /* 0x0000000108cc7547 */ /* 0x000fea000b800000 */
[----:B------:R-:W-:Y:S01]  /*2760*/  UIADD3 UR28, UPT, UPT, UR47, UR13, URZ ;  /* 0x0000000d2f1c7290 */ /* 0x000fe2000fffe0ff */
[----:B------:R-:W-:-:S11]  /*2770*/  UMOV UR4, UR7 ;  /* 0x0000000700047c82 */ /* 0x000fd60008000000 */
.L_x_39:
[----:B------:R-:W-:Y:S01]  /*2780*/  ULEA UR17, UR4, UR6, 0x3 ;  /* 0x0000000604117291 */ /* 0x000fe2000f8e18ff */
[----:B--2---:R-:W-:Y:S01]  /*2790*/  @P3 MOV R2, 0x2000 ;  /* 0x0000200000023802 */ /* 0x004fe20000000f00 */
[----:B--2-4-:R-:W-:Y:S10]  /*27a0*/  @P0 BRA `(.L_x_34) ;  /* 0x00000000000c0947 */ /* 0x014ff40003800000 */
[----:B------:R-:W-:-:S04]  /*27b0*/  SHF.L.U32 R3, R12, 0x1f, RZ ;  /* 0x0000001f0c037819 */ /* 0x000fc800000006ff */
[----:B------:R-:W2:Y:S02]  /*27c0*/  SYNCS.PHASECHK.TRANS64.TRYWAIT P0, [UR17+0x1a0], R3 ;  /* 0x0001a003ff0075a7 */ /* 0x000ea40008001111 */
[----:B--2---:R-:W-:Y:S05]  /*27d0*/  @!P0 BRA `(.L_x_35) ;  /* 0x00000078009c8947 */ /* 0x004fea0003800000 */
.L_x_34:
[----:B------:R2:W-:Y:S01]  /*27e0*/  @P3 SYNCS.ARRIVE.TRANS64 RZ, [UR17], R2 ;  /* 0x00000002ffff39a7 */ /* 0x0005e20008000011 */
[----:B------:R-:W-:-:S04]  /*27f0*/  ULOP3.LUT UR5, UR25, 0x2, URZ, 0xfc, !UPT ;  /* 0x0000000219057892 */ /* 0x000fc8000f8efcff */
[----:B------:R-:W-:-:S09]  /*2800*/  UISETP.NE.AND UP0, UPT, UR5, 0x2, UPT ;  /* 0x000000020500788c */ /* 0x000fd2000bf05270 */
[----:B------:R-:W-:Y:S05]  /*2810*/  BRA.U UP0, `(.L_x_36) ;  /* 0x0000000100047547 */ /* 0x000fea000b800000 */
[----:B------:R-:W-:Y:S05]  /*2820*/  BPT.TRAP 0x1 ;  /* 0x000000040000795c */ /* 0x000fea0000300000 */
.L_x_36:
[----:B------:R-:W-:Y:S04]  /*2830*/  BSSY.RECONVERGENT B0, `(.L_x_37) ;  /* 0x0000003000007945 */ /* 0x000fe80003800200 */
[----:B------:R-:W-:Y:S05]  /*2840*/  @!P2 BRA `(.L_x_38) ;  /* 0x000000000004a947 */ /* 0x000fea0003800000 */
[----:B------:R-:W-:Y:S05]  /*2850*/  BPT.TRAP 0x1 ;  /* 0x000000040000795c */ /* 0x000fea0000300000 */
.L_x_38:
[----:B------:R-:W-:Y:S05]  /*2860*/  BSYNC.RECONVERGENT B0 ;  /* 0x0000000000007941 */ /* 0x000fea0003800200 */
.L_x_37:
[----:B------:R-:W-:Y:S02]  /*2870*/  UIADD3 UR5, UPT, UPT, UR4, 0x1, URZ ;  /* 0x0000000104057890 */ /* 0x000fe4000fffe0ff */
[----:B------:R-:W-:Y:S02]  /*2880*/  USHF.L.U32 UR4, UR4, 0xb, URZ ;  /* 0x0000000b04047899 */ /* 0x000fe400080006ff */
[----:B------:R-:W-:Y:S02]  /*2890*/  UISETP.NE.AND UP0, UPT, UR5, 0x34, UPT ;  /* 0x000000340500788c */ /* 0x000fe4000bf05270 */
[----:B------:R-:W-:Y:S02]  /*28a0*/  USHF.L.U32 UR18, UR13, 0x5, URZ ;  /* 0x000000050d127899 */ /* 0x000fe400080006ff */
[----:B------:R-:W-:Y:S02]  /*28b0*/  USEL UR8, URZ, 0x1, UP0 ;  /* 0x00000001ff087887 */ /* 0x000fe40008000000 */
[----:B------:R-:W-:-:S02]  /*28c0*/  USEL UR7, UR5, URZ, UP0 ;  /* 0x000000ff05077287 */ /* 0x000fc40008000000 */
[----:B------:R-:W-:Y:S02]  /*28d0*/  UIADD3 UR22, UP0, UPT, UR30, 0x180, URZ ;  /* 0x000001801e167890 */ /* 0x000fe4000ff1e0ff */
[----:B------:R-:W-:Y:S01]  /*28e0*/  ULEA UR5, UR7, UR6, 0x3 ;  /* 0x0000000607057291 */ /* 0x000fe2000f8e18ff */
[----:B------:R-:W-:Y:S01]  /*28f0*/  LOP3.LUT R12, R12, UR8, RZ, 0x3c, !PT ;  /* 0x000000080c0c7c12 */ /* 0x000fe2000f8e3cff */
[----:B------:R-:W-:Y:S02]  /*2900*/  UIADD3 UR13, UPT, UPT, UR13, 0x1, URZ ;  /* 0x000000010d0d7890 */ /* 0x000fe4000fffe0ff */
[----:B------:R-:W-:Y:S01]  /*2910*/  UIADD3 UR14, UP1, UPT, UR30, 0x80, URZ ;  /* 0x000000801e0e7890 */ /* 0x000fe2000ff3e0ff */
[----:B-1----:R-:W-:Y:S01]  /*2920*/  SHF.L.U32 R0, R12, 0x1f, RZ ;  /* 0x0000001f0c007819 */ /* 0x002fe200000006ff */
[----:B------:R-:W-:Y:S02]  /*2930*/  ULOP3.LUT UR16, UR27, UR4, URZ, 0xfc, !UPT ;  /* 0x000000041b107292 */ /* 0x000fe4000f8efcff */
[----:B------:R-:W-:Y:S01]  /*2940*/  UIADD3.X UR23, UPT, UPT, URZ, UR31, URZ, UP0, !UPT ;  /* 0x0000001fff177290 */ /* 0x000fe200087fe4ff */
[----:B------:R3:W4:Y:S01]  /*2950*/  SYNCS.PHASECHK.TRANS64.TRYWAIT P0, [UR5+0x1a0], R0 ;  /* 0x0001a000ff0075a7 */ /* 0x0007220008001105 */
[----:B------:R-:W-:-:S02]  /*2960*/  ULOP3.LUT UR8, UR26, UR4, URZ, 0xfc, !UPT ;  /* 0x000000041a087292 */ /* 0x000fc4000f8efcff */
[----:B------:R-:W-:Y:S02]  /*2970*/  UISETP.NE.AND UP0, UPT, UR13, UR28, UPT ;  /* 0x0000001c0d00728c */ /* 0x000fe4000bf05270 */
[----:B------:R-:W-:Y:S02]  /*2980*/  ULOP3.LUT UR17, UR17, 0xfefffff8, URZ, 0xc0, !UPT ;  /* 0xfefffff811117892 */ /* 0x000fe4000f8ec0ff */
[----:B------:R-:W-:Y:S02]  /*2990*/  UIADD3 UR16, UPT, UPT, UR6, 0x4600, UR16 ;  /* 0x0000460006107890 */ /* 0x000fe4000fffe010 */
[----:B------:R-:W-:Y:S02]  /*29a0*/  UIADD3.X UR15, UPT, UPT, URZ, UR31, URZ, UP1, !UPT ;  /* 0x0000001fff0f7290 */ /* 0x000fe40008ffe4ff */
[----:B------:R-:W-:Y:S02]  /*29b0*/  UPRMT UR5, URZ, 0x5410, UR24 ;  /* 0x00005410ff057896 */ /* 0x000fe40008000018 */
[----:B------:R-:W-:-:S02]  /*29c0*/  UIADD3 UR8, UPT, UPT, UR6, 0x1e600, UR8 ;  /* 0x0001e60006087890 */ /* 0x000fc4000fffe008 */
[----:B------:R-:W-:Y:S01]  /*29d0*/  UPRMT UR4, URZ, 0x5410, UR21 ;  /* 0x00005410ff047896 */ /* 0x000fe20008000015 */
[----:B------:R-:W-:Y:S01]  /*29e0*/  UMOV UR32, 0x0 ;  /* 0x0000000000207882 */ /* 0x000fe20000000000 */
[----:B------:R-:W-:Y:S01]  /*29f0*/  UMOV UR33, 0x10000000 ;  /* 0x1000000000217882 */ /* 0x000fe20000000000 */
[----:B------:R-:W-:Y:S01]  /*2a00*/  UMOV UR19, UR35 ;  /* 0x0000002300137c82 */ /* 0x000fe20008000000 */
[----:B------:R-:W-:Y:S01]  /*2a10*/  UMOV UR20, UR36 ;  /* 0x0000002400147c82 */ /* 0x000fe20008000000 */
[----:B------:R-:W-:Y:S01]  /*2a20*/  UMOV UR12, UR36 ;  /* 0x00000024000c7c82 */ /* 0x000fe20008000000 */
[----:B------:R-:W-:Y:S01]  /*2a30*/  UMOV UR9, UR17 ;  /* 0x0000001100097c82 */ /* 0x000fe20008000000 */
[----:B------:R-:W-:Y:S01]  /*2a40*/  UMOV UR10, UR18 ;  /* 0x00000012000a7c82 */ /* 0x000fe20008000000 */
[----:B------:R-:W-:Y:S01]  /*2a50*/  UTMALDG.3D.MULTICAST.2CTA [UR16], [UR14], UR5, desc[UR32] ;  /* 0x000020100e0073b4 */ /* 0x000fe20008211805 */
[----:B------:R1:W-:Y:S02]  /*2a60*/  UTMALDG.3D.MULTICAST.2CTA [UR8], [UR22], UR4, desc[UR32] ;  /* 0x00002008160073b4 */ /* 0x0003e40008211804 */
[----:B-1----:R-:W-:Y:S01]  /*2a70*/  UMOV UR4, UR7 ;  /* 0x0000000700047c82 */ /* 0x002fe20008000000 */
[----:B---3--:R-:W-:Y:S05]  /*2a80*/  BRA.U UP0, `(.L_x_39) ;  /* 0xfffffffd003c7547 */ /* 0x008fea000b83ffff */
.L_x_33:
[C---:B------:R-:W-:Y:S01]  /*2a90*/  LEA R3, R11.reuse, UR6, 0x3 ;  /* 0x000000060b037c11 */ /* 0x040fe2000f8e18ff */
[----:B------:R-:W-:Y:S01]  /*2aa0*/  NOP ;  /* 0x0000000000007918 */ /* 0x000fe20000000000 */
[----:B-1----:R-:W-:Y:S02]  /*2ab0*/  SHF.L.U32 R0, R10, 0x1f, RZ ;  /* 0x0000001f0a007819 */ /* 0x002fe400000006ff */
[----:B------:R-:W-:Y:S02]  /*2ac0*/  LEA R5, R11, UR6, 0x4 ;  /* 0x000000060b057c11 */ /* 0x000fe4000f8e20ff */
[----:B--2-4-:R-:W1:Y:S02]  /*2ad0*/  SYNCS.PHASECHK.TRANS64.TRYWAIT P0, [R3+URZ+0x370], R0 ;  /* 0x00037000030075a7 */ /* 0x014e6400080011ff */
[----:B-1----:R-:W-:Y:S05]  /*2ae0*/  @!P0 BRA `(.L_x_40) ;  /* 0x0000007400f08947 */ /* 0x002fea0003800000 */
.L_x_175:
[----:B------:R-:W2:Y:S01]  /*2af0*/  LDS.128 R4, [R5+0x400] ;  /* 0x0004000005047984 */ /* 0x000ea20000000c00 */
[----:B------:R-:W-:Y:S01]  /*2b00*/  UISETP.GE.AND UP0, UPT, UR42, 0x1, UPT ;  /* 0x000000012a00788c */ /* 0x000fe2000bf06270 */
[----:B------:R-:W-:Y:S01]  /*2b10*/  @!PT LDS RZ, [RZ] ;  /* 0x00000000fffff984 */ /* 0x000fe20000000800 */
[----:B------:R-:W-:Y:S01]  /*2b20*/  @!PT LDS RZ, [RZ] ;  /* 0x00000000fffff984 */ /* 0x000fe20000000800 */
[----:B------:R-:W-:Y:S01]  /*2b30*/  @!PT LDS RZ, [RZ] ;  /* 0x00000000fffff984 */ /* 0x000fe20000000800 */
[----:B------:R-:W-:Y:S01]  /*2b40*/  @!PT LDS RZ, [RZ] ;  /* 0x00000000fffff984 */ /* 0x000fe20000000800 */
[----:B------:R3:W-:Y:S06]  /*2b50*/  MEMBAR.ALL.CTA ;  /* 0x0000000000007992 */ /* 0x0007ec0000008000 */
[----:B---3--:R-:W3:Y:S01]  /*2b60*/  FENCE.VIEW.ASYNC.S ;  /* 0x00000000000073c6 */ /* 0x008ee20000000000 */
[----:B--2---:R-:W-:-:S13]  /*2b70*/  LOP3.LUT P0, RZ, R6, 0x1, RZ, 0xc0, !PT ;  /* 0x0000000106ff7812 */ /* 0x004fda000780c0ff */
[----:B---3--:R-:W-:Y:S01]  /*2b80*/  VOTEU.ANY UP1, P0 ;  /* 0x0000000000ff7886 */ /* 0x008fe20000020100 */
[----:B------:R-:W-:-:S13]  /*2b90*/  PLOP3.LUT P0, PT, PT, PT, UP1, 0x80, 0x8 ;  /* 0x000000000008781c */ /* 0x000fda0003f0f018 */
[----:B-1----:R-:W-:Y:S02]  /*2ba0*/  @P0 LOP3.LUT R0, R5, 0xffff, RZ, 0xc0, !PT ;  /* 0x0000ffff05000812 */ /* 0x002fe400078ec0ff */
[----:B------:R-:W-:Y:S02]  /*2bb0*/  @P0 MOV R2, R4 ;  /* 0x0000000400020202 */ /* 0x000fe40000000f00 */
[----:B------:R-:W-:Y:S01]  /*2bc0*/  @P0 R2UR UR5, R0 ;  /* 0x00000000000502ca */ /* 0x000fe200000e0000 */
[----:B------:R-:W-:Y:S01]  /*2bd0*/  VIADD R0, R3, 0x380 ;  /* 0x0000038003007836 */ /* 0x000fe20000000000 */
[----:B------:R-:W-:Y:S02]  /*2be0*/  @P0 SHF.R.U32.HI R4, RZ, 0x10, R5 ;  /* 0x00000010ff040819 */ /* 0x000fe40000011605 */
[----:B------:R-:W-:Y:S02]  /*2bf0*/  @P0 R2UR UR8, R2 ;  /* 0x00000000020802ca */ /* 0x000fe400000e0000 */
[----:B------:R-:W-:-:S02]  /*2c00*/  PRMT R0, RZ, 0x654, R0 ;  /* 0x00000654ff007816 */ /* 0x000fc40000000000 */
[----:B------:R-:W-:Y:S02]  /*2c10*/  @P0 R2UR UR4, R4 ;  /* 0x00000000040402ca */ /* 0x000fe400000e0000 */
[----:B------:R1:W-:Y:S03]  /*2c20*/  SYNCS.ARRIVE.TRANS64.RED.A1T0 RZ, [R0+URZ], RZ ;  /* 0x000000ff00ff79a7 */ /* 0x0003e600081004ff */
[----:B------:R-:W-:-:S04]  /*2c30*/  @UP1 UMOV UR37, UR5 ;  /* 0x0000000500251c82 */ /* 0x000fc80008000000 */
[----:B------:R-:W-:-:S04]  /*2c40*/  @UP1 UMOV UR38, UR8 ;  /* 0x0000000800261c82 */ /* 0x000fc80008000000 */
[----:B------:R-:W-:Y:S01]  /*2c50*/  @UP1 UMOV UR36, UR4 ;  /* 0x0000000400241c82 */ /* 0x000fe20008000000 */
[----:B------:R-:W-:Y:S05]  /*2c60*/  BRA.U !UP0, `(.L_x_41) ;  /* 0x0000000108d47547 */ /* 0x000fea000b800000 */
[----:B------:R-:W2:Y:S01]  /*2c70*/  LDCU.128 UR12, c[0x0][0xb10] ;  /* 0x00016200ff0c77ac */ /* 0x000ea20008000c00 */
[----:B------:R-:W3:Y:S01]  /*2c80*/  LDCU UR28, c[0x0][0xb20] ;  /* 0x00016400ff1c77ac */ /* 0x000ee20008000800 */
[----:B------:R-:W4:Y:S01]  /*2c90*/  LDCU UR20, c[0x0][0xb0c] ;  /* 0x00016180ff1477ac */ /* 0x000f220008000800 */
[----:B------:R-:W1:Y:S01]  /*2ca0*/  LDCU.64 UR10, c[0x0][0xb28] ;  /* 0x00016500ff0a77ac */ /* 0x000e620008000a00 */
[----:B------:R-:W-:Y:S02]  /*2cb0*/  UISETP.NE.AND UP3, UPT, UR42, 0x1, UPT ;  /* 0x000000012a00788c */ /* 0x000fe4000bf65270 */
[----:B--2---:R-:W-:Y:S02]  /*2cc0*/  UIMAD.WIDE.U32 UR8, UR39, UR15, URZ ;  /* 0x0000000f270872a5 */ /* 0x004fe4000f8e00ff */
[----:B------:R-:W-:Y:S02]  /*2cd0*/  UIMAD.WIDE.U32 UR4, UR40, UR12, URZ ;  /* 0x0000000c280472a5 */ /* 0x000fe4000f8e00ff */
[----:B------:R-:W-:-:S02]  /*2ce0*/  UISETP.NE.AND UP0, UPT, UR14, 0x1, UPT ;  /* 0x000000010e00788c */ /* 0x000fc4000bf05270 */
[----:B------:R-:W-:Y:S01]  /*2cf0*/  UIMAD.WIDE.U32 UR22, UR37, UR15, URZ ;  /* 0x0000000f251672a5 */ /* 0x000fe2000f8e00ff */
[----:B------:R-:W-:Y:S02]  /*2d00*/  UMOV UR8, UR9 ;  /* 0x0000000900087c82 */ /* 0x000fe40008000000 */
[----:B------:R-:W-:Y:S01]  /*2d10*/  UMOV UR4, UR5 ;  /* 0x0000000500047c82 */ /* 0x000fe20008000000 */
[----:B---3--:R-:W-:Y:S02]  /*2d20*/  USHF.R.U32.HI UR8, URZ, UR28, UR8 ;  /* 0x0000001cff087299 */ /* 0x008fe40008011608 */
[----:B----4-:R-:W-:Y:S02]  /*2d30*/  UISETP.NE.AND UP2, UPT, UR20, 0x1, UPT ;  /* 0x000000011400788c */ /* 0x010fe4000bf45270 */
[----:B------:R-:W-:Y:S02]  /*2d40*/  USHF.R.U32.HI UR4, URZ, UR13, UR4 ;  /* 0x0000000dff047299 */ /* 0x000fe40008011604 */
[----:B------:R-:W-:-:S02]  /*2d50*/  USEL UR5, UR39, UR8, !UP0 ;  /* 0x0000000827057287 */ /* 0x000fc4000c000000 */
[----:B------:R-:W-:Y:S02]  /*2d60*/  USEL UR8, UR40, UR4, !UP2 ;  /* 0x0000000428087287 */ /* 0x000fe4000d000000 */
[----:B-1----:R-:W-:Y:S01]  /*2d70*/  UIMAD.WIDE.U32 UR16, UR5, UR10, URZ ;  /* 0x0000000a051072a5 */ /* 0x002fe2000f8e00ff */
[----:B------:R-:W-:Y:S01]  /*2d80*/  UMOV UR4, UR23 ;  /* 0x0000001700047c82 */ /* 0x000fe20008000000 */
[----:B------:R-:W-:Y:S02]  /*2d90*/  UIMAD.WIDE.U32 UR18, UR38, UR12, URZ ;  /* 0x0000000c261272a5 */ /* 0x000fe4000f8e00ff */
[----:B------:R-:W-:-:S03]  /*2da0*/  UIMAD.WIDE.U32 UR22, UR8, UR10, URZ ;  /* 0x0000000a081672a5 */ /* 0x000fc6000f8e00ff */
[----:B------:R-:W-:Y:S01]  /*2db0*/  UMOV UR16, UR17 ;  /* 0x0000001100107c82 */ /* 0x000fe20008000000 */
[----:B------:R-:W-:Y:S02]  /*2dc0*/  USHF.R.U32.HI UR4, URZ, UR28, UR4 ;  /* 0x0000001cff047299 */ /* 0x000fe40008011604 */
[----:B------:R-:W-:Y:S01]  /*2dd0*/  @UP3 USHF.R.U32.HI UR5, URZ, UR11, UR16 ;  /* 0x0000000bff053299 */ /* 0x000fe20008011610 */
[----:B------:R-:W-:Y:S01]  /*2de0*/  UMOV UR18, UR19 ;  /* 0x0000001300127c82 */ /* 0x000fe20008000000 */
[----:B------:R-:W-:Y:S01]  /*2df0*/  UMOV UR22, UR23 ;  /* 0x0000001700167c82 */ /* 0x000fe20008000000 */
[----:B------:R-:W-:Y:S02]  /*2e00*/  USHF.R.U32.HI UR13, URZ, UR13, UR18 ;  /* 0x0000000dff0d7299 */ /* 0x000fe40008011612 */
[----:B------:R-:W-:Y:S02]  /*2e10*/  USEL UR4, UR37, UR4, !UP0 ;  /* 0x0000000425047287 */ /* 0x000fe4000c000000 */
[----:B------:R-:W-:-:S02]  /*2e20*/  @UP3 USHF.R.U32.HI UR8, URZ, UR11, UR22 ;  /* 0x0000000bff083299 */ /* 0x000fc40008011616 */
[----:B------:R-:W-:Y:S02]  /*2e30*/  UIMAD UR9, UR42, UR5, URZ ;  /* 0x000000052a0972a4 */ /* 0x000fe4000f8e02ff */
[----:B------:R-:W-:Y:S02]  /*2e40*/  USEL UR5, UR38, UR13, !UP2 ;  /* 0x0000000d26057287 */ /* 0x000fe4000d000000 */
[----:B------:R-:W-:Y:S02]  /*2e50*/  UIMAD UR12, UR42, UR8, URZ ;  /* 0x000000082a0c72a4 */ /* 0x000fe4000f8e02ff */
[----:B------:R-:W-:Y:S02]  /*2e60*/  UISETP.GE.AND UP0, UPT, UR4, UR9, UPT ;  /* 0x000000090400728c */ /* 0x000fe4000bf06270 */
[----:B------:R-:W-:Y:S02]  /*2e70*/  UIMAD.WIDE.U32 UR16, UR4, UR10, URZ ;  /* 0x0000000a041072a5 */ /* 0x000fe4000f8e00ff */
[----:B------:R-:W-:-:S02]  /*2e80*/  UISETP.GE.OR UP0, UPT, UR5, UR12, UP0 ;  /* 0x0000000c0500728c */ /* 0x000fc40008706670 */
        /* <DEDUP_REMOVED lines=19> */
.L_x_41:
[----:B------:R-:W2:Y:S02]  /*2fc0*/  LDCU UR4, c[0x0][0xb30] ;  /* 0x00016600ff0477ac */ /* 0x000ea40008000800 */
[----:B--2---:R-:W-:-:S09]  /*2fd0*/  UISETP.NE.AND UP0, UPT, UR4, 0x1, UPT ;  /* 0x000000010400788c */ /* 0x004fd2000bf05270 */
[----:B------:R-:W-:Y:S05]  /*2fe0*/  BRA.U UP0, `(.L_x_42) ;  /* 0x0000000100447547 */ /* 0x000fea000b800000 */
[----:B------:R-:W2:Y:S01]  /*2ff0*/  LDCU.128 UR12, c[0x0][0xb10] ;  /* 0x00016200ff0c77ac */ /* 0x000ea20008000c00 */
[----:B------:R-:W3:Y:S01]  /*3000*/  LDCU UR10, c[0x0][0xb0c] ;  /* 0x00016180ff0a77ac */ /* 0x000ee20008000800 */
[----:B------:R-:W4:Y:S01]  /*3010*/  LDCU UR11, c[0x0][0xb20] ;  /* 0x00016400ff0b77ac */ /* 0x000f220008000800 */
[----:B--2---:R-:W-:Y:S02]  /*3020*/  UIMAD.WIDE.U32 UR8, UR38, UR12, URZ ;  /* 0x0000000c260872a5 */ /* 0x004fe4000f8e00ff */
[----:B------:R-:W-:Y:S02]  /*3030*/  UIMAD.WIDE.U32 UR4, UR37, UR15, URZ ;  /* 0x0000000f250472a5 */ /* 0x000fe4000f8e00ff */
[----:B---3--:R-:W-:Y:S02]  /*3040*/  UISETP.NE.AND UP2, UPT, UR10, 0x1, UPT ;  /* 0x000000010a00788c */ /* 0x008fe4000bf45270 */
[----:B------:R-:W-:Y:S01]  /*3050*/  UISETP.NE.AND UP0, UPT, UR14, 0x1, UPT ;  /* 0x000000010e00788c */ /* 0x000fe2000bf05270 */
[----:B------:R-:W-:-:S02]  /*3060*/  UMOV UR8, UR9 ;  /* 0x0000000900087c82 */ /* 0x000fc40008000000 */
[----:B------:R-:W-:Y:S01]  /*3070*/  UMOV UR4, UR5 ;  /* 0x0000000500047c82 */ /* 0x000fe20008000000 */
[----:B------:R-:W-:Y:S02]  /*3080*/  USHF.R.U32.HI UR13, URZ, UR13, UR8 ;  /* 0x0000000dff0d7299 */ /* 0x000fe40008011608 */
[----:B----4-:R-:W-:Y:S02]  /*3090*/  USHF.R.U32.HI UR4, URZ, UR11, UR4 ;  /* 0x0000000bff047299 */ /* 0x010fe40008011604 */
[----:B------:R-:W-:Y:S02]  /*30a0*/  USEL UR5, UR38, UR13, !UP2 ;  /* 0x0000000d26057287 */ /* 0x000fe4000d000000 */
[----:B------:R-:W-:-:S04]  /*30b0*/  USEL UR4, UR37, UR4, !UP0 ;  /* 0x0000000425047287 */ /* 0x000fc8000c000000 */
[----:B------:R-:W-:Y:S02]  /*30c0*/  UIADD3 UR8, UPT, UPT, UR5, -UR4, URZ ;  /* 0x8000000405087290 */ /* 0x000fe4000fffe0ff */
[----:B------:R-:W-:Y:S02]  /*30d0*/  UIADD3 UR4, UPT, UPT, -UR5, UR4, URZ ;  /* 0x0000000405047290 */ /* 0x000fe4000fffe1ff */
[----:B------:R-:W-:Y:S02]  /*30e0*/  UIMAD UR37, UR8, UR14, UR37 ;  /* 0x0000000e082572a4 */ /* 0x000fe4000f8e0225 */
[----:B------:R-:W-:-:S12]  /*30f0*/  UIMAD UR38, UR4, UR10, UR38 ;  /* 0x0000000a042672a4 */ /* 0x000fd8000f8e0226 */
.L_x_42:
[----:B------:R-:W-:Y:S01]  /*3100*/  VIADD R11, R11, 0x1 ;  /* 0x000000010b0b7836 */ /* 0x000fe20000000000 */
[----:B------:R-:W-:Y:S01]  /*3110*/  PLOP3.LUT P1, PT, PT, PT, PT, 0x80, 0x8 ;  /* 0x000000000008781c */ /* 0x000fe20003f2f070 */
[----:B------:R-:W-:Y:S02]  /*3120*/  UIADD3 UR20, UPT, UPT, UR38, UR61, URZ ;  /* 0x0000003d26147290 */ /* 0x000fe4000fffe0ff */
[----:B------:R-:W-:Y:S01]  /*3130*/  UIADD3 UR28, UPT, UPT, UR37, UR62, URZ ;  /* 0x0000003e251c7290 */ /* 0x000fe2000fffe0ff */
[----:B------:R-:W-:-:S04]  /*3140*/  ISETP.NE.AND P0, PT, R11, 0x2, PT ;  /* 0x000000020b00780c */ /* 0x000fc80003f05270 */
[----:B------:R-:W-:Y:S02]  /*3150*/  SEL R3, RZ, 0x1, P0 ;  /* 0x00000001ff037807 */ /* 0x000fe40000000000 */
[----:B------:R-:W-:Y:S02]  /*3160*/  SEL R11, R11, RZ, P0 ;  /* 0x000000ff0b0b7207 */ /* 0x000fe40000000000 */
[----:B------:R-:W-:Y:S01]  /*3170*/  LOP3.LUT R10, R10, R3, RZ, 0x3c, !PT ;  /* 0x000000030a0a7212 */ /* 0x000fe200078e3cff */
[----:B------:R-:W-:Y:S06]  /*3180*/  BRA.U UP1, `(.L_x_43) ;  /* 0xfffffff1011c7547 */ /* 0x000fec000b83ffff */
[----:B------:R-:W-:Y:S01]  /*3190*/  UIADD3 UR8, UPT, UPT, UR6, 0x1a0, URZ ;  /* 0x000001a006087890 */ /* 0x000fe2000fffe0ff */
[----:B------:R-:W-:-:S03]  /*31a0*/  SHF.L.U32 R3, R12, 0x1f, RZ ;  /* 0x0000001f0c037819 */ /* 0x000fc600000006ff */
[----:B------:R-:W-:-:S09]  /*31b0*/  ULEA UR4, UR7, UR8, 0x3 ;  /* 0x0000000807047291 */ /* 0x000fd2000f8e18ff */
[----:B------:R-:W2:Y:S02]  /*31c0*/  SYNCS.PHASECHK.TRANS64.TRYWAIT P0, [UR4], R3 ;  /* 0x00000003ff0075a7 */ /* 0x000ea40008001104 */
[----:B--2---:R-:W-:Y:S05]  /*31d0*/  @!P0 BRA `(.L_x_44) ;  /* 0x0000007000488947 */ /* 0x004fea0003800000 */
.L_x_177:
[----:B------:R-:W-:-:S04]  /*31e0*/  UIADD3 UR4, UPT, UPT, UR7, 0x1, URZ ;  /* 0x0000000107047890 */ /* 0x000fc8000fffe0ff */
[----:B------:R-:W-:-:S04]  /*31f0*/  UISETP.NE.AND UP0, UPT, UR4, 0x34, UPT ;  /* 0x000000340400788c */ /* 0x000fc8000bf05270 */
[----:B------:R-:W-:Y:S02]  /*3200*/  USEL UR6, URZ, 0x1, UP0 ;  /* 0x00000001ff067887 */ /* 0x000fe40008000000 */
[----:B------:R-:W-:-:S04]  /*3210*/  USEL UR4, UR4, URZ, UP0 ;  /* 0x000000ff04047287 */ /* 0x000fc80008000000 */
[----:B------:R-:W-:Y:S01]  /*3220*/  ULEA UR5, UR4, UR8, 0x3 ;  /* 0x0000000804057291 */ /* 0x000fe2000f8e18ff */
[----:B------:R-:W-:-:S04]  /*3230*/  LOP3.LUT R2, R12, UR6, RZ, 0x3c, !PT ;  /* 0x000000060c027c12 */ /* 0x000fc8000f8e3cff */
[----:B-1----:R-:W-:-:S04]  /*3240*/  SHF.L.U32 R3, R2, 0x1f, RZ ;  /* 0x0000001f02037819 */ /* 0x002fc800000006ff */
[----:B------:R-:W1:Y:S02]  /*3250*/  SYNCS.PHASECHK.TRANS64.TRYWAIT P0, [UR5], R3 ;  /* 0x00000003ff0075a7 */ /* 0x000e640008001105 */
[----:B-1----:R-:W-:Y:S05]  /*3260*/  @!P0 BRA `(.L_x_45) ;  /* 0x00000070003c8947 */ /* 0x002fea0003800000 */
.L_x_179:
        /* <DEDUP_REMOVED lines=9> */
.L_x_181:
        /* <DEDUP_REMOVED lines=9> */
.L_x_183:
        /* <DEDUP_REMOVED lines=9> */
.L_x_185:
        /* <DEDUP_REMOVED lines=9> */
.L_x_187:
        /* <DEDUP_REMOVED lines=9> */
.L_x_189:
        /* <DEDUP_REMOVED lines=9> */
.L_x_191:
        /* <DEDUP_REMOVED lines=9> */
.L_x_193:
        /* <DEDUP_REMOVED lines=9> */
.L_x_195:
        /* <DEDUP_REMOVED lines=9> */
.L_x_197:
        /* <DEDUP_REMOVED lines=9> */
.L_x_199:
        /* <DEDUP_REMOVED lines=9> */
.L_x_201:
        /* <DEDUP_REMOVED lines=9> */
.L_x_203:
        /* <DEDUP_REMOVED lines=9> */
.L_x_205:
        /* <DEDUP_REMOVED lines=9> */
.L_x_207:
        /* <DEDUP_REMOVED lines=9> */
.L_x_209:
        /* <DEDUP_REMOVED lines=9> */
.L_x_211:
        /* <DEDUP_REMOVED lines=9> */
.L_x_213:
        /* <DEDUP_REMOVED lines=9> */
.L_x_215:
        /* <DEDUP_REMOVED lines=9> */
.L_x_217:
        /* <DEDUP_REMOVED lines=9> */
.L_x_219:
        /* <DEDUP_REMOVED lines=9> */
.L_x_221:
        /* <DEDUP_REMOVED lines=9> */
.L_x_223:
        /* <DEDUP_REMOVED lines=9> */
.L_x_225:
        /* <DEDUP_REMOVED lines=9> */
.L_x_227:
        /* <DEDUP_REMOVED lines=9> */
.L_x_229:
        /* <DEDUP_REMOVED lines=9> */
.L_x_231:
        /* <DEDUP_REMOVED lines=9> */
.L_x_233:
        /* <DEDUP_REMOVED lines=9> */
.L_x_235:
        /* <DEDUP_REMOVED lines=9> */
.L_x_237:
        /* <DEDUP_REMOVED lines=9> */
.L_x_239:
        /* <DEDUP_REMOVED lines=9> */
.L_x_241:
        /* <DEDUP_REMOVED lines=9> */
.L_x_243:
        /* <DEDUP_REMOVED lines=9> */
.L_x_245:
        /* <DEDUP_REMOVED lines=9> */
.L_x_247:
        /* <DEDUP_REMOVED lines=9> */
.L_x_249:
        /* <DEDUP_REMOVED lines=9> */
.L_x_251:
        /* <DEDUP_REMOVED lines=9> */
.L_x_253:
        /* <DEDUP_REMOVED lines=9> */
.L_x_255:
        /* <DEDUP_REMOVED lines=9> */
.L_x_257:
        /* <DEDUP_REMOVED lines=9> */
.L_x_259:
        /* <DEDUP_REMOVED lines=9> */
.L_x_261:
        /* <DEDUP_REMOVED lines=9> */
.L_x_263:
        /* <DEDUP_REMOVED lines=9> */
.L_x_265:
        /* <DEDUP_REMOVED lines=9> */
.L_x_267:
        /* <DEDUP_REMOVED lines=9> */
.L_x_269:
        /* <DEDUP_REMOVED lines=9> */
.L_x_271:
        /* <DEDUP_REMOVED lines=9> */
.L_x_273:
        /* <DEDUP_REMOVED lines=9> */
.L_x_275:
        /* <DEDUP_REMOVED lines=9> */
.L_x_277:
[----:B------:R-:W-:-:S04]  /*4e00*/  UIADD3 UR4, UPT, UPT, UR4, 0x1, URZ ;  /* 0x0000000104047890 */ /* 0x000fc8000fffe0ff */
[----:B------:R-:W-:-:S04]  /*4e10*/  UISETP.NE.AND UP0, UPT, UR4, 0x34, UPT ;  /* 0x000000340400788c */ /* 0x000fc8000bf05270 */
[----:B------:R-:W-:Y:S02]  /*4e20*/  USEL UR5, URZ, 0x1, UP0 ;  /* 0x00000001ff057887 */ /* 0x000fe40008000000 */
[----:B------:R-:W-:-:S04]  /*4e30*/  USEL UR4, UR4, URZ, UP0 ;  /* 0x000000ff04047287 */ /* 0x000fc80008000000 */
[----:B------:R-:W-:Y:S01]  /*4e40*/  ULEA UR4, UR4, UR8, 0x3 ;  /* 0x0000000804047291 */ /* 0x000fe2000f8e18ff */
[----:B-1----:R-:W-:-:S04]  /*4e50*/  LOP3.LUT R3, R2, UR5, RZ, 0x3c, !PT ;  /* 0x0000000502037c12 */ /* 0x002fc8000f8e3cff */
[----:B------:R-:W-:Y:S01]  /*4e60*/  SHF.L.U32 R3, R3, 0x1f, RZ ;  /* 0x0000001f03037819 */ /* 0x000fe200000006ff */
[----:B------:R-:W-:-:S07]  /*4e70*/  IMAD.U32 R0, RZ, RZ, UR4 ;  /* 0x00000004ff007e24 */ /* 0x000fce000f8e00ff */
.L_x_95:
[----:B-1----:R1:W2:Y:S02]  /*4e80*/  SYNCS.PHASECHK.TRANS64.TRYWAIT P0, [R0+URZ], R3 ;  /* 0x00000003000075a7 */ /* 0x0022a400080011ff */
[----:B--2---:R-:W-:Y:S05]  /*4e90*/  @!P0 NANOSLEEP.SYNCS 0x989680 ;  /* 0x009896800000895d */ /* 0x004fea0003900000 */
[----:B------:R-:W2:Y:S02]  /*4ea0*/  @!P0 SYNCS.PHASECHK.TRANS64 P0, [R0+URZ], R3 ;  /* 0x00000003000085a7 */ /* 0x000ea400080010ff */
[----:B--2---:R-:W-:Y:S05]  /*4eb0*/  @P0 EXIT ;  /* 0x000000000000094d */ /* 0x004fea0003800000 */
[----:B------:R-:W-:Y:S05]  /*4ec0*/  BRA `(.L_x_95) ;  /* 0xfffffffc00ec7947 */ /* 0x000fea000383ffff */
.L_x_23:
[----:B------:R-:W-:-:S04]  /*4ed0*/  UISETP.NE.AND UP0, UPT, UR45, URZ, UPT ;  /* 0x000000ff2d00728c */ /* 0x000fc8000bf05270 */
[----:B------:R-:W-:-:S09]  /*4ee0*/  UISETP.NE.OR UP0, UPT, UR25, 0x1, UP0 ;  /* 0x000000011900788c */ /* 0x000fd20008705670 */
[----:B------:R-:W-:Y:S05]  /*4ef0*/  BRA.U UP0, `(.L_x_96) ;  /* 0x0000000500487547 */ /* 0x000fea000b800000 */
[----:B------:R-:W-:Y:S01]  /*4f00*/  ISETP.GE.U32.AND P2, PT, R0, 0x10, PT ;  /* 0x000000100000780c */ /* 0x000fe20003f46070 */
[----:B------:R-:W-:Y:S01]  /*4f10*/  IMAD.MOV.U32 R12, RZ, RZ, 0x1 ;  /* 0x00000001ff0c7424 */ /* 0x000fe200078e00ff */
[----:B------:R-:W-:Y:S02]  /*4f20*/  CS2R R10, SRZ ;  /* 0x00000000000a7805 */ /* 0x000fe4000001ff00 */
[----:B------:R-:W-:Y:S01]  /*4f30*/  CS2R R8, SRZ ;  /* 0x0000000000087805 */ /* 0x000fe2000001ff00 */
[----:B------:R-:W-:Y:S01]  /*4f40*/  UMOV UR6, 0x400 ;  /* 0x0000040000067882 */ /* 0x000fe20000000000 */
[----:B------:R-:W-:Y:S01]  /*4f50*/  UMOV UR5, URZ ;  /* 0x000000ff00057c82 */ /* 0x000fe20008000000 */
[----:B------:R-:W-:-:S12]  /*4f60*/  ULEA UR6, UR45, UR6, 0x18 ;  /* 0x000000062d067291 */ /* 0x000fd8000f8ec0ff */
.L_x_100:
[----:B------:R-:W-:Y:S02]  /*4f70*/  LEA R2, R8, UR6, 0x3 ;  /* 0x0000000608027c11 */ /* 0x000fe4000f8e18ff */
[----:B------:R-:W-:-:S03]  /*4f80*/  SHF.L.U32 R5, R9, 0x1f, RZ ;  /* 0x0000001f09057819 */ /* 0x000fc600000006ff */
[----:B------:R-:W-:Y:S01]  /*4f90*/  VIADD R4, R2, 0x3e0 ;  /* 0x000003e002047836 */ /* 0x000fe20000000000 */
[----:B------:R-:W1:Y:S02]  /*4fa0*/  SYNCS.PHASECHK.TRANS64.TRYWAIT P0, [R2+URZ+0x3d0], R5 ;  /* 0x0003d005020075a7 */ /* 0x000e6400080011ff */
[----:B-1----:R-:W-:Y:S05]  /*4fb0*/  @!P0 BRA `(.L_x_97) ;  /* 0x0000006400988947 */ /* 0x002fea0003800000 */
.L_x_278:
[----:B------:R-:W-:Y:S01]  /*4fc0*/  ULEA UR4, UR5, UR6, 0x3 ;  /* 0x0000000605047291 */ /* 0x000fe2000f8e18ff */
[----:B------:R-:W-:Y:S02]  /*4fd0*/  PRMT R4, RZ, 0x654, R4 ;  /* 0x00000654ff047816 */ /* 0x000fe40000000004 */
[----:B-1----:R-:W-:Y:S01]  /*4fe0*/  SHF.L.U32 R5, R12, 0x1f, RZ ;  /* 0x0000001f0c057819 */ /* 0x002fe200000006ff */
[----:B------:R-:W-:Y:S01]  /*4ff0*/  UIADD3 UR7, UPT, UPT, UR4, 0x370, URZ ;  /* 0x0000037004077890 */ /* 0x000fe2000fffe0ff */
[----:B------:R1:W-:Y:S05]  /*5000*/  SYNCS.ARRIVE.TRANS64.RED.A1T0 RZ, [R4+URZ], RZ ;  /* 0x000000ff04ff79a7 */ /* 0x0003ea00081004ff */
[----:B------:R-:W-:Y:S01]  /*5010*/  IMAD.U32 R7, RZ, RZ, UR7 ;  /* 0x00000007ff077e24 */ /* 0x000fe2000f8e00ff */
[----:B------:R-:W2:Y:S04]  /*5020*/  SYNCS.PHASECHK.TRANS64.TRYWAIT P0, [UR4+0x380], R5 ;  /* 0x00038005ff0075a7 */ /* 0x000ea80008001104 */
[----:B------:R-:W-:Y:S01]  /*5030*/  PRMT R6, R0, 0x654, R7 ;  /* 0x0000065400067816 */ /* 0x000fe20000000007 */
[----:B-1----:R-:W-:Y:S01]  /*5040*/  @!P2 IMAD.MOV.U32 R4, RZ, RZ, 0x10 ;  /* 0x00000010ff04a424 */ /* 0x002fe200078e00ff */
[----:B--2---:R-:W-:Y:S06]  /*5050*/  @!P0 BRA `(.L_x_98) ;  /* 0x0000006400848947 */ /* 0x004fec0003800000 */
.L_x_280:
[----:B------:R-:W-:Y:S01]  /*5060*/  ULEA UR8, UR5, UR6, 0x4 ;  /* 0x0000000605087291 */ /* 0x000fe2000f8e20ff */
[----:B------:R-:W-:Y:S01]  /*5070*/  SEL R3, R6, R3, !P2 ;  /* 0x0000000306037207 */ /* 0x000fe20005000000 */
[----:B------:R-:W-:Y:S01]  /*5080*/  UIADD3 UR9, UPT, UPT, UR4, 0x370, URZ ;  /* 0x0000037004097890 */ /* 0x000fe2000fffe0ff */
[----:B-1----:R-:W-:Y:S01]  /*5090*/  LEA R2, R11, UR6, 0x3 ;  /* 0x000000060b027c11 */ /* 0x002fe2000f8e18ff */
[----:B------:R-:W-:Y:S01]  /*50a0*/  UIADD3 UR8, UPT, UPT, UR8, 0x400, URZ ;  /* 0x0000040008087890 */ /* 0x000fe2000fffe0ff */
[----:B------:R-:W-:Y:S01]  /*50b0*/  SHF.L.U32 R5, R10, 0x1f, RZ ;  /* 0x0000001f0a057819 */ /* 0x000fe200000006ff */
[----:B------:R1:W-:Y:S01]  /*50c0*/  @!P2 SYNCS.ARRIVE.TRANS64.RED RZ, [R3+URZ], R4 ;  /* 0x0000000403ffa9a7 */ /* 0x0003e200080004ff */
[----:B------:R-:W-:Y:S01]  /*50d0*/  UIADD3 UR4, UPT, UPT, UR5, 0x1, URZ ;  /* 0x0000000105047890 */ /* 0x000fe2000fffe0ff */
[----:B------:R-:W-:-:S03]  /*50e0*/  VIADD R8, R8, 0x1 ;  /* 0x0000000108087836 */ /* 0x000fc60000000000 */
[----:B------:R-:W-:Y:S02]  /*50f0*/  UISETP.NE.AND UP0, UPT, UR4, 0x2, UPT ;  /* 0x000000020400788c */ /* 0x000fe4000bf05270 */
[----:B------:R-:W-:Y:S06]  /*5100*/  UGETNEXTWORKID.BROADCAST [UR8], [UR9] ;  /* 0x00000000080073ca */ /* 0x000fec0008000100 */
[----:B------:R-:W-:Y:S01]  /*5110*/  USEL UR7, URZ, 0x1, UP0 ;  /* 0x00000001ff077887 */ /* 0x000fe20008000000 */
[----:B------:R-:W-:Y:S01]  /*5120*/  ISETP.NE.AND P0, PT, R8, 0x2, PT ;  /* 0x000000020800780c */ /* 0x000fe20003f05270 */
[----:B------:R-:W-:Y:S01]  /*5130*/  USEL UR5, UR4, URZ, UP0 ;  /* 0x000000ff04057287 */ /* 0x000fe20008000000 */
[----:B------:R-:W2:Y:S03]  /*5140*/  SYNCS.PHASECHK.TRANS64.TRYWAIT P1, [R2+URZ+0x370], R5 ;  /* 0x00037005020075a7 */ /* 0x000ea600080211ff */
[----:B------:R-:W-:Y:S01]  /*5150*/  LOP3.LUT R12, R12, UR7, RZ, 0x3c, !PT ;  /* 0x000000070c0c7c12 */ /* 0x000fe2000f8e3cff */
[----:B-12---:R-:W-:Y:S07]  /*5160*/  @!P1 BRA `(.L_x_99) ;  /* 0x0000006400589947 */ /* 0x006fee0003800000 */
.L_x_281:
[C---:B------:R-:W-:Y:S01]  /*5170*/  LEA R4, R11.reuse, UR6, 0x4 ;  /* 0x000000060b047c11 */ /* 0x040fe2000f8e20ff */
[----:B-1----:R-:W-:Y:S01]  /*5180*/  VIADD R2, R2, 0x380 ;  /* 0x0000038002027836 */ /* 0x002fe20000000000 */
[----:B------:R-:W-:Y:S01]  /*5190*/  SEL R8, R8, RZ, P0 ;  /* 0x000000ff08087207 */ /* 0x000fe20000000000 */
[----:B------:R-:W-:-:S03]  /*51a0*/  VIADD R11, R11, 0x1 ;  /* 0x000000010b0b7836 */ /* 0x000fc60000000000 */
[----:B------:R-:W1:Y:S01]  /*51b0*/  LDS.128 R4, [R4+0x400] ;  /* 0x0004000004047984 */ /* 0x000e620000000c00 */
[----:B------:R-:W-:Y:S02]  /*51c0*/  PRMT R2, RZ, 0x654, R2 ;  /* 0x00000654ff027816 */ /* 0x000fe40000000002 */
[C---:B------:R-:W-:Y:S01]  /*51d0*/  ISETP.NE.AND P1, PT, R11.reuse, 0x2, PT ;  /* 0x000000020b00780c */ /* 0x040fe20003f25270 */
[----:B------:R-:W-:Y:S01]  /*51e0*/  @!PT LDS RZ, [RZ] ;  /* 0x00000000fffff984 */ /* 0x000fe20000000800 */
[----:B------:R-:W-:Y:S01]  /*51f0*/  @!PT LDS RZ, [RZ] ;  /* 0x00000000fffff984 */ /* 0x000fe20000000800 */
[----:B------:R-:W-:Y:S01]  /*5200*/  @!PT LDS RZ, [RZ] ;  /* 0x00000000fffff984 */ /* 0x000fe20000000800 */
[----:B------:R-:W-:Y:S01]  /*5210*/  @!PT LDS RZ, [RZ] ;  /* 0x00000000fffff984 */ /* 0x000fe20000000800 */
[----:B------:R2:W-:Y:S06]  /*5220*/  MEMBAR.ALL.CTA ;  /* 0x0000000000007992 */ /* 0x0005ec0000008000 */
[----:B--2---:R-:W2:Y:S01]  /*5230*/  FENCE.VIEW.ASYNC.S ;  /* 0x00000000000073c6 */ /* 0x004ea20000000000 */
[----:B------:R-:W-:Y:S01]  /*5240*/  SEL R11, R11, RZ, P1 ;  /* 0x000000ff0b0b7207 */ /* 0x000fe20000800000 */
[----:B--2---:R2:W-:Y:S01]  /*5250*/  SYNCS.ARRIVE.TRANS64.RED.A1T0 RZ, [R2+URZ], RZ ;  /* 0x000000ff02ff79a7 */ /* 0x0045e200081004ff */
[----:B-1----:R-:W-:-:S02]  /*5260*/  LOP3.LUT P3, RZ, R6, 0x1, RZ, 0xc0, !PT ;  /* 0x0000000106ff7812 */ /* 0x002fc4000786c0ff */
[----:B------:R-:W-:-:S04]  /*5270*/  SEL R5, RZ, 0x1, P1 ;  /* 0x00000001ff057807 */ /* 0x000fc80000800000 */
[----:B------:R-:W-:Y:S02]  /*5280*/  LOP3.LUT R10, R10, R5, RZ, 0x3c, !PT ;  /* 0x000000050a0a7212 */ /* 0x000fe400078e3cff */
[----:B--2---:R-:W-:-:S04]  /*5290*/  SEL R2, RZ, 0x1, P0 ;  /* 0x00000001ff027807 */ /* 0x004fc80000000000 */
[----:B------:R-:W-:Y:S01]  /*52a0*/  LOP3.LUT R9, R9, R2, RZ, 0x3c, !PT ;  /* 0x0000000209097212 */ /* 0x000fe200078e3cff */
[----:B------:R-:W-:Y:S06]  /*52b0*/  @P3 BRA `(.L_x_100) ;  /* 0xfffffffc002c3947 */ /* 0x000fec000383ffff */
[----:B------:R-:W-:Y:S01]  /*52c0*/  ULEA UR4, UR5, UR6, 0x3 ;  /* 0x0000000605047291 */ /* 0x000fe2000f8e18ff */
[----:B------:R-:W-:-:S08]  /*52d0*/  SHF.L.U32 R3, R12, 0x1f, RZ ;  /* 0x0000001f0c037819 */ /* 0x000fd000000006ff */
[----:B------:R-:W1:Y:S02]  /*52e0*/  SYNCS.PHASECHK.TRANS64 P0, [UR4+0x380], R3 ;  /* 0x00038003ff0075a7 */ /* 0x000e640008001004 */
[----:B-1----:R-:W-:Y:S05]  /*52f0*/  @P0 BRA `(.L_x_101) ;  /* 0x0000000000080947 */ /* 0x002fea0003800000 */
[----:B------:R-:W1:Y:S02]  /*5300*/  SYNCS.PHASECHK.TRANS64.TRYWAIT P0, [UR4+0x380], R3 ;  /* 0x00038003ff0075a7 */ /* 0x000e640008001104 */
[----:B-1----:R-:W-:Y:S05]  /*5310*/  @!P0 BRA `(.L_x_102) ;  /* 0x0000006400008947 */ /* 0x002fea0003800000 */
.L_x_101:
[----:B------:R-:W-:-:S04]  /*5320*/  UIADD3 UR7, UPT, UPT, UR5, 0x1, URZ ;  /* 0x0000000105077890 */ /* 0x000fc8000fffe0ff */
[----:B------:R-:W-:-:S04]  /*5330*/  UISETP.NE.AND UP0, UPT, UR7, 0x2, UPT ;  /* 0x000000020700788c */ /* 0x000fc8000bf05270 */
[----:B------:R-:W-:Y:S02]  /*5340*/  USEL UR8, URZ, 0x1, UP0 ;  /* 0x00000001ff087887 */ /* 0x000fe40008000000 */
[----:B------:R-:W-:-:S04]  /*5350*/  USEL UR7, UR7, URZ, UP0 ;  /* 0x000000ff07077287 */ /* 0x000fc80008000000 */
[----:B------:R-:W-:Y:S01]  /*5360*/  ULEA UR7, UR7, UR6, 0x3 ;  /* 0x0000000607077291 */ /* 0x000fe2000f8e18ff */
[----:B-1----:R-:W-:-:S04]  /*5370*/  LOP3.LUT R3, R12, UR8, RZ, 0x3c, !PT ;  /* 0x000000080c037c12 */ /* 0x002fc8000f8e3cff */
[----:B------:R-:W-:-:S04]  /*5380*/  SHF.L.U32 R0, R3, 0x1f, RZ ;  /* 0x0000001f03007819 */ /* 0x000fc800000006ff */
[----:B------:R-:W1:Y:S02]  /*5390*/  SYNCS.PHASECHK.TRANS64 P0, [UR7+0x380], R0 ;  /* 0x00038000ff0075a7 */ /* 0x000e640008001007 */
[----:B-1----:R-:W-:Y:S05]  /*53a0*/  @P0 EXIT ;  /* 0x000000000000094d */ /* 0x002fea0003800000 */
[----:B------:R-:W-:Y:S02]  /*53b0*/  SHF.L.U32 R3, R3, 0x1f, RZ ;  /* 0x0000001f03037819 */ /* 0x000fe400000006ff */
[----:B------:R-:W-:-:S07]  /*53c0*/  MOV R0, UR7 ;  /* 0x0000000700007c02 */ /* 0x000fce0008000f00 */
.L_x_103:
[----:B-1----:R1:W2:Y:S02]  /*53d0*/  SYNCS.PHASECHK.TRANS64.TRYWAIT P0, [R0+URZ+0x380], R3 ;  /* 0x00038003000075a7 */ /* 0x0022a400080011ff */
[----:B--2---:R-:W-:Y:S05]  /*53e0*/  @!P0 NANOSLEEP.SYNCS 0x989680 ;  /* 0x009896800000895d */ /* 0x004fea0003900000 */
[----:B------:R-:W2:Y:S02]  /*53f0*/  @!P0 SYNCS.PHASECHK.TRANS64 P0, [R0+URZ+0x380], R3 ;  /* 0x00038003000085a7 */ /* 0x000ea400080010ff */
[----:B--2---:R-:W-:Y:S05]  /*5400*/  @P0 EXIT ;  /* 0x000000000000094d */ /* 0x004fea0003800000 */
[----:B------:R-:W-:Y:S05]  /*5410*/  BRA `(.L_x_103) ;  /* 0xfffffffc00ec7947 */ /* 0x000fea000383ffff */
.L_x_96:
[----:B------:R-:W-:Y:S05]  /*5420*/  BRA.U UP4, `(.L_x_104) ;  /* 0x0000001104847547 */ /* 0x000fea000b800000 */
[----:B------:R-:W-:Y:S01]  /*5430*/  UMOV UR4, 0x40 ;  /* 0x0000004000047882 */ /* 0x000fe20000000000 */
[----:B------:R-:W-:Y:S01]  /*5440*/  NOP ;  /* 0x0000000000007918 */ /* 0x000fe20000000000 */
[----:B------:R-:W-:Y:S01]  /*5450*/  ULEA UR5, UR45, UR4, 0x18 ;  /* 0x000000042d057291 */ /* 0x000fe2000f8ec0ff */
[----:B------:R-:W-:Y:S02]  /*5460*/  UMOV UR6, 0x400 ;  /* 0x0000040000067882 */ /* 0x000fe40000000000 */
[----:B------:R-:W-:-:S06]  /*5470*/  ULEA UR6, UR45, UR6, 0x18 ;  /* 0x000000062d067291 */ /* 0x000fcc000f8ec0ff */
[----:B------:R-:W1:Y:S02]  /*5480*/  LDS.U8 R0, [UR5+0x1c] ;  /* 0x00001c05ff007984 */ /* 0x000e640008000000 */
[----:B-1----:R-:W-:-:S13]  /*5490*/  ISETP.NE.AND P0, PT, R0, RZ, PT ;  /* 0x000000ff0000720c */ /* 0x002fda0003f05270 */
[----:B------:R-:W-:Y:S05]  /*54a0*/  @P0 BRA `(.L_x_105) ;  /* 0x0000000400080947 */ /* 0x000fea0003800000 */
[----:B------:R-:W-:Y:S02]  /*54b0*/  UISETP.NE.U32.AND UP1, UPT, UR29, 0x1, UPT ;  /* 0x000000011d00788c */ /* 0x000fe4000bf25070 */
[----:B------:R-:W-:-:S07]  /*54c0*/  UIADD3 UR7, UPT, UPT, UR5, 0x8, URZ ;  /* 0x0000000805077890 */ /* 0x000fce000fffe0ff */
[----:B------:R-:W-:Y:S05]  /*54d0*/  BRA.U !UP1, `(.L_x_106) ;  /* 0x00000001099c7547 */ /* 0x000fea000b800000 */
[----:B------:R-:W-:Y:S01]  /*54e0*/  ELECT P0, URZ, PT ;  /* 0x0000000000ff782f */ /* 0x000fe20003800000 */
[----:B------:R-:W-:-:S12]  /*54f0*/  BSSY B0, `(.L_x_106) ;  /* 0x0000025000007945 */ /* 0x000fd80003800000 */
[----:B------:R-:W-:Y:S05]  /*5500*/  @!P0 BRA `(.L_x_107) ;  /* 0x00000000008c8947 */ /* 0x000fea0003800000 */
[----:B------:R-:W-:-:S05]  /*5510*/  UMOV UR4, 0x10 ;  /* 0x0000001000047882 */ /* 0x000fca0000000000 */
[----:B------:R-:W-:Y:S04]  /*5520*/  DEPBAR.LE SB1, 0x36 ;  /* 0x00009d800000791a */ /* 0x000fe80000000000 */
[----:B------:R-:W1:Y:S02]  /*5530*/  UTCATOMSWS.2CTA.FIND_AND_SET.ALIGN UP0, UR4, UR4 ;  /* 0x00000004000475e3 */ /* 0x000e640008200800 */
[----:B-1----:R-:W-:Y:S01]  /*5540*/  MOV R11, UR4 ;  /* 0x00000004000b7c02 */ /* 0x002fe20008000f00 */
[----:B------:R-:W-:Y:S06]  /*5550*/  BRA.U UP0, `(.L_x_108) ;  /* 0x0000000100187547 */ /* 0x000fec000b800000 */
.L_x_109:
[----:B------:R-:W-:Y:S05]  /*5560*/  NANOSLEEP 0x64 ;  /* 0x000000640000795d */ /* 0x000fea0003800000 */
[----:B------:R-:W-:-:S05]  /*5570*/  UMOV UR4, 0x10 ;  /* 0x0000001000047882 */ /* 0x000fca0000000000 */
[----:B------:R-:W-:Y:S04]  /*5580*/  DEPBAR.LE SB1, 0x36 ;  /* 0x00009d800000791a */ /* 0x000fe80000000000 */
[----:B------:R-:W1:Y:S02]  /*5590*/  UTCATOMSWS.2CTA.FIND_AND_SET.ALIGN UP0, UR4, UR4 ;  /* 0x00000004000475e3 */ /* 0x000e640008200800 */
[----:B-1----:R-:W-:Y:S01]  /*55a0*/  MOV R11, UR4 ;  /* 0x00000004000b7c02 */ /* 0x002fe20008000f00 */
[----:B------:R-:W-:Y:S05]  /*55b0*/  BRA.U !UP0, `(.L_x_109) ;  /* 0xfffffffd08e87547 */ /* 0x000fea000b83ffff */
.L_x_108:
[----:B------:R-:W1:Y:S01]  /*55c0*/  LDS R7, [UR5+0x10] ;  /* 0x00001005ff077984 */ /* 0x000e620008000800 */
[----:B------:R-:W-:Y:S01]  /*55d0*/  IMAD.U32 R5, RZ, RZ, UR6 ;  /* 0x00000006ff057e24 */ /* 0x000fe2000f8e00ff */
[----:B------:R-:W-:-:S03]  /*55e0*/  MOV R4, UR30 ;  /* 0x0000001e00047c02 */ /* 0x000fc60008000f00 */
[----:B------:R-:W-:Y:S01]  /*55f0*/  VIADD R5, R5, 0x420 ;  /* 0x0000042005057836 */ /* 0x000fe20000000000 */
[----:B-1----:R-:W-:-:S04]  /*5600*/  SHF.L.U32 R7, R7, 0x1f, RZ ;  /* 0x0000001f07077819 */ /* 0x002fc800000006ff */
[----:B------:R-:W1:Y:S02]  /*5610*/  SYNCS.PHASECHK.TRANS64.TRYWAIT P0, [UR5+0x8], R7 ;  /* 0x00000807ff0075a7 */ /* 0x000e640008001105 */
[----:B-1----:R-:W-:Y:S05]  /*5620*/  @P0 BRA `(.L_x_110) ;  /* 0x0000000000080947 */ /* 0x002fea0003800000 */
[----:B------:R-:W1:Y:S02]  /*5630*/  SYNCS.PHASECHK.TRANS64.TRYWAIT P0, [UR5+0x8], R7 ;  /* 0x00000807ff0075a7 */ /* 0x000e640008001105 */
[----:B-1----:R-:W-:Y:S05]  /*5640*/  @!P0 BRA `(.L_x_111) ;  /* 0x00000060004c8947 */ /* 0x002fea0003800000 */
.L_x_110:
[----:B-1----:R-:W-:Y:S01]  /*5650*/  HFMA2 R0, -RZ, RZ, 0, 5.9604644775390625e-08 ;  /* 0x00000001ff007431 */ /* 0x002fe200000001ff */
[----:B------:R-:W-:Y:S01]  /*5660*/  UPRMT UR4, UR30, 0x654, UR7 ;  /* 0x000006541e047896 */ /* 0x000fe20008000007 */
[----:B------:R-:W-:Y:S01]  /*5670*/  IMAD.MOV.U32 R8, RZ, RZ, 0xffff ;  /* 0x0000ffffff087424 */ /* 0x000fe200078e00ff */
[----:B------:R-:W-:Y:S01]  /*5680*/  PRMT R4, R4, 0x654, R5 ;  /* 0x0000065404047816 */ /* 0x000fe20000000005 */
[----:B------:R-:W-:Y:S02]  /*5690*/  IMAD.MOV.U32 R6, RZ, RZ, 0x4 ;  /* 0x00000004ff067424 */ /* 0x000fe400078e00ff */
[----:B------:R-:W-:Y:S01]  /*56a0*/  IMAD.SHL.U32 R9, R11, 0x20, RZ ;  /* 0x000000200b097824 */ /* 0x000fe200078e00ff */
[----:B------:R-:W-:Y:S02]  /*56b0*/  MOV R5, UR4 ;  /* 0x0000000400057c02 */ /* 0x000fe40008000f00 */
[-C--:B------:R-:W-:Y:S01]  /*56c0*/  SHF.L.U32 R8, R8, R11.reuse, RZ ;  /* 0x0000000b08087219 */ /* 0x080fe200000006ff */
[----:B------:R1:W-:Y:S01]  /*56d0*/  SYNCS.ARRIVE.TRANS64.RED RZ, [UR4], R6 ;  /* 0x00000006ffff79a7 */ /* 0x0003e20008000404 */
[----:B------:R-:W-:Y:S01]  /*56e0*/  SHF.L.U32 R7, R0, R11, RZ ;  /* 0x0000000b00077219 */ /* 0x000fe200000006ff */
[----:B------:R1:W-:Y:S04]  /*56f0*/  STS [UR6+0x420], R9 ;  /* 0x00042009ff007988 */ /* 0x0003e80008000806 */
[----:B------:R1:W-:Y:S04]  /*5700*/  STAS [R4.64], R11 ;  /* 0x0000000b04007dbd */ /* 0x0003e8000c0008ff */
[----:B------:R1:W-:Y:S04]  /*5710*/  ATOMS.OR RZ, [UR5+0x14], R8 ;  /* 0x00001408ffff798c */ /* 0x0003e8000b000005 */
[----:B------:R1:W-:Y:S04]  /*5720*/  ATOMS.OR RZ, [UR5+0x18], R7 ;  /* 0x00001807ffff798c */ /* 0x0003e8000b000005 */
[----:B------:R1:W-:Y:S02]  /*5730*/  ATOMS.XOR RZ, [UR5+0x10], R0 ;  /* 0x00001000ffff798c */ /* 0x0003e4000b800005 */
.L_x_107:
[----:B------:R-:W-:Y:S05]  /*5740*/  BSYNC B0 ;  /* 0x0000000000007941 */ /* 0x000fea0003800000 */
.L_x_106:
[----:B------:R-:W-:Y:S05]  /*5750*/  BRA.U UP1, `(.L_x_112) ;  /* 0x00000001016c7547 */ /* 0x000fea000b800000 */
[----:B------:R-:W-:-:S03]  /*5760*/  UMOV UR4, 0xffffffff ;  /* 0xffffffff00047882 */ /* 0x000fc60000000000 */
[----:B------:R-:W-:Y:S05]  /*5770*/  BRA.DIV UR4, `(.L_x_113) ;  /* 0x0000006204187947 */ /* 0x000fea000b800000 */
[----:B------:R-:W-:-:S13]  /*5780*/  ELECT P6, URZ, PT ;  /* 0x0000000000ff782f */ /* 0x000fda00038c0000 */
.L_x_285:
[----:B------:R-:W-:Y:S05]  /*5790*/  @!P6 BRA `(.L_x_112) ;  /* 0x00000000005ce947 */ /* 0x000fea0003800000 */
[----:B-1----:R-:W1:Y:S02]  /*57a0*/  LDS R5, [UR5+0x10] ;  /* 0x00001005ff057984 */ /* 0x002e640008000800 */
[----:B-1----:R-:W-:-:S04]  /*57b0*/  SHF.L.U32 R5, R5, 0x1f, RZ ;  /* 0x0000001f05057819 */ /* 0x002fc800000006ff */
[----:B------:R-:W1:Y:S02]  /*57c0*/  SYNCS.PHASECHK.TRANS64.TRYWAIT P0, [UR5+0x8], R5 ;  /* 0x00000805ff0075a7 */ /* 0x000e640008001105 */
[----:B-1----:R-:W-:Y:S05]  /*57d0*/  @P0 BRA `(.L_x_114) ;  /* 0x0000000000080947 */ /* 0x002fea0003800000 */
[----:B------:R-:W1:Y:S02]  /*57e0*/  SYNCS.PHASECHK.TRANS64.TRYWAIT P0, [UR5+0x8], R5 ;  /* 0x00000805ff0075a7 */ /* 0x000e640008001105 */
[----:B-1----:R-:W-:Y:S05]  /*57f0*/  @!P0 BRA `(.L_x_115) ;  /* 0x0000006000188947 */ /* 0x002fea0003800000 */
.L_x_114:
[----:B------:R-:W2:Y:S01]  /*5800*/  LDS R7, [UR6+0x420] ;  /* 0x00042006ff077984 */ /* 0x000ea20008000800 */
[----:B-1----:R-:W-:Y:S02]  /*5810*/  HFMA2 R0, -RZ, RZ, 0, 5.9604644775390625e-08 ;  /* 0x00000001ff007431 */ /* 0x002fe400000001ff */
[----:B------:R-:W-:Y:S01]  /*5820*/  IMAD.MOV.U32 R4, RZ, RZ, 0xffff ;  /* 0x0000ffffff047424 */ /* 0x000fe200078e00ff */
[----:B------:R-:W-:Y:S01]  /*5830*/  UPRMT UR4, UR30, 0x654, UR7 ;  /* 0x000006541e047896 */ /* 0x000fe20008000007 */
[----:B--2---:R-:W-:-:S03]  /*5840*/  IMAD.SHL.U32 R5, R7, 0x20, RZ ;  /* 0x0000002007057824 */ /* 0x004fc600078e00ff */
[-C--:B------:R-:W-:Y:S02]  /*5850*/  SHF.L.U32 R4, R4, R7.reuse, RZ ;  /* 0x0000000704047219 */ /* 0x080fe400000006ff */
[----:B------:R-:W-:Y:S01]  /*5860*/  SHF.L.U32 R7, R0, R7, RZ ;  /* 0x0000000700077219 */ /* 0x000fe200000006ff */
[----:B------:R2:W-:Y:S04]  /*5870*/  STS [UR6+0x420], R5 ;  /* 0x00042005ff007988 */ /* 0x0005e80008000806 */
[----:B------:R2:W-:Y:S04]  /*5880*/  ATOMS.OR RZ, [UR5+0x14], R4 ;  /* 0x00001404ffff798c */ /* 0x0005e8000b000005 */
[----:B------:R2:W-:Y:S01]  /*5890*/  ATOMS.OR RZ, [UR5+0x18], R7 ;  /* 0x00001807ffff798c */ /* 0x0005e2000b000005 */
[----:B------:R-:W-:Y:S03]  /*58a0*/  SYNCS.ARRIVE.TRANS64.RED.A1T0 RZ, [UR4], RZ ;  /* 0x000000ffffff79a7 */ /* 0x000fe60008100404 */
[----:B------:R2:W-:Y:S01]  /*58b0*/  ATOMS.XOR RZ, [UR5+0x10], R0 ;  /* 0x00001000ffff798c */ /* 0x0005e2000b800005 */
[----:B------:R-:W-:Y:S05]  /*58c0*/  BRA `(.L_x_112) ;  /* 0x0000000000107947 */ /* 0x000fea0003800000 */
.L_x_105:
[----:B------:R-:W-:Y:S02]  /*58d0*/  MOV R0, 0xffffffff ;  /* 0xffffffff00007802 */ /* 0x000fe40000000f00 */
[----:B------:R-:W-:-:S03]  /*58e0*/  MOV R4, 0x5910 ;  /* 0x0000591000047802 */ /* 0x000fc60000000f00 */
[----:B------:R1:W-:Y:S04]  /*58f0*/  STS [UR6+0x420], R0 ;  /* 0x00042000ff007988 */ /* 0x0003e80008000806 */
[----:B-1---5:R-:W-:Y:S05]  /*5900*/  CALL.REL.NOINC `($__internal_1_$__cuda_sm10x_tcgen05_guardrail_trap_phase_invalid_during_alloc) ;  /* 0x0000006400607944 */ /* 0x022fea0003c00000 */
.L_x_112:
[----:B------:R-:W-:Y:S05]  /*5910*/  WARPSYNC.ALL ;  /* 0x0000000000007948 */ /* 0x000fea0003800000 */
[----:B------:R-:W3:Y:S01]  /*5920*/  S2UR UR4, SR_CgaCtaId ;  /* 0x00000000000479c3 */ /* 0x000ee20000008800 */
[----:B------:R-:W-:Y:S01]  /*5930*/  UMOV UR13, 0x400 ;  /* 0x00000400000d7882 */ /* 0x000fe20000000000 */
[----:B------:R-:W-:-:S06]  /*5940*/  NOP ;  /* 0x0000000000007918 */ /* 0x000fcc0000000000 */
[----:B------:R-:W-:Y:S06]  /*5950*/  BAR.ARV 0x6, 0xa0 ;  /* 0x0182800000007b1d */ /* 0x000fec0000002000 */
[----:B------:R-:W4:Y:S01]  /*5960*/  LDCU UR6, c[0x0][0x38c] ;  /* 0x00007180ff0677ac */ /* 0x000f220008000800 */
[----:B------:R-:W-:Y:S01]  /*5970*/  LOP3.LUT R3, R3, 0xffff, RZ, 0xc0, !PT ;  /* 0x0000ffff03037812 */ /* 0x000fe200078ec0ff */
[----:B-1----:R-:W-:Y:S01]  /*5980*/  IMAD.MOV.U32 R9, RZ, RZ, 0x1 ;  /* 0x00000001ff097424 */ /* 0x002fe200078e00ff */
[----:B------:R-:W-:Y:S01]  /*5990*/  LOP3.LUT R2, R2, 0xffff, RZ, 0xc0, !PT ;  /* 0x0000ffff02027812 */ /* 0x000fe200078ec0ff */
[----:B------:R-:W-:Y:S01]  /*59a0*/  IMAD.MOV.U32 R8, RZ, RZ, RZ ;  /* 0x000000ffff087224 */ /* 0x000fe200078e00ff */
[----:B------:R-:W-:Y:S01]  /*59b0*/  R2UR UR16, R3 ;  /* 0x00000000031072ca */ /* 0x000fe200000e0000 */
[----:B------:R-:W-:Y:S01]  /*59c0*/  UMOV UR20, URZ ;  /* 0x000000ff00147c82 */ /* 0x000fe20008000000 */
[----:B------:R-:W-:-:S02]  /*59d0*/  R2UR UR24, R2 ;  /* 0x00000000021872ca */ /* 0x000fc400000e0000 */
[----:B------:R-:W-:Y:S01]  /*59e0*/  CS2R R2, SRZ ;  /* 0x0000000000027805 */ /* 0x000fe2000001ff00 */
[----:B------:R-:W-:Y:S01]  /*59f0*/  UMOV UR10, URZ ;  /* 0x000000ff000a7c82 */ /* 0x000fe20008000000 */
[----:B---3--:R-:W-:Y:S02]  /*5a00*/  ULEA UR13, UR4, UR13, 0x18 ;  /* 0x0000000d040d7291 */ /* 0x008fe4000f8ec0ff */
[----:B------:R-:W-:Y:S02]  /*5a10*/  UISETP.NE.AND UP3, UPT, UR29, URZ, UPT ;  /* 0x000000ff1d00728c */ /* 0x000fe4000bf65270 */
[----:B------:R-:W-:Y:S02]  /*5a20*/  UIADD3 UR5, UPT, UPT, UR13, 0x4600, URZ ;  /* 0x000046000d057890 */ /* 0x000fe4000fffe0ff */
[----:B------:R-:W-:Y:S02]  /*5a30*/  UIADD3 UR4, UPT, UPT, UR13, 0x1e600, URZ ;  /* 0x0001e6000d047890 */ /* 0x000fe4000fffe0ff */
[----:B----4-:R-:W-:Y:S01]  /*5a40*/  UIADD3 UR6, UPT, UPT, UR6, 0x1f, URZ ;  /* 0x0000001f06067890 */ /* 0x010fe2000fffe0ff */
[----:B--2---:R-:W1:Y:S01]  /*5a50*/  LDS R0, [UR13+0x420] ;  /* 0x0004200dff007984 */ /* 0x004e620008000800 */
[----:B------:R-:W-:-:S02]  /*5a60*/  USHF.R.U32.HI UR5, URZ, 0x4, UR5 ;  /* 0x00000004ff057899 */ /* 0x000fc40008011605 */
[----:B------:R-:W-:Y:S02]  /*5a70*/  USHF.R.S32.HI UR21, URZ, 0x1f, UR6 ;  /* 0x0000001fff157899 */ /* 0x000fe40008011406 */
[----:B------:R-:W-:Y:S02]  /*5a80*/  USHF.R.U32.HI UR4, URZ, 0x4, UR4 ;  /* 0x00000004ff047899 */ /* 0x000fe40008011604 */
[----:B------:R-:W-:Y:S02]  /*5a90*/  ULEA.HI UR21, UR21, UR6, URZ, 0x5 ;  /* 0x0000000615157291 */ /* 0x000fe4000f8f28ff */
[----:B------:R-:W-:Y:S02]  /*5aa0*/  ULOP3.LUT UR5, UR5, 0x3fff, URZ, 0xc0, !UPT ;  /* 0x00003fff05057892 */ /* 0x000fe4000f8ec0ff */
[----:B------:R-:W-:Y:S02]  /*5ab0*/  USHF.R.S32.HI UR21, URZ, 0x5, UR21 ;  /* 0x00000005ff157899 */ /* 0x000fe40008011415 */
[----:B------:R-:W-:-:S02]  /*5ac0*/  ULOP3.LUT UR18, UR4, 0x3fff, URZ, 0xc0, !UPT ;  /* 0x00003fff04127892 */ /* 0x000fc4000f8ec0ff */
[----:B------:R-:W-:Y:S02]  /*5ad0*/  UISETP.LT.AND UP0, UPT, UR21, 0x1, UPT ;  /* 0x000000011500788c */ /* 0x000fe4000bf01270 */
[----:B------:R-:W-:Y:S02]  /*5ae0*/  ULOP3.LUT UR17, UR5, 0x10000, URZ, 0xfc, !UPT ;  /* 0x0001000005117892 */ /* 0x000fe4000f8efcff */
[----:B------:R-:W-:Y:S02]  /*5af0*/  ULOP3.LUT UR18, UR18, 0x10000, URZ, 0xfc, !UPT ;  /* 0x0001000012127892 */ /* 0x000fe4000f8efcff */
[----:B------:R-:W-:Y:S01]  /*5b00*/  USEL UR25, UR21, 0x1, !UP0 ;  /* 0x0000000115197887 */ /* 0x000fe2000c000000 */
[----:B------:R-:W-:Y:S01]  /*5b10*/  UMOV UR11, URZ ;  /* 0x000000ff000b7c82 */ /* 0x000fe20008000000 */
[----:B------:R-:W-:Y:S01]  /*5b20*/  UMOV UR22, 0x0 ;  /* 0x0000000000167882 */ /* 0x000fe20000000000 */
[----:B------:R-:W-:Y:S01]  /*5b30*/  UMOV UR23, 0x8200490 ;  /* 0x0820049000177882 */ /* 0x000fe20000000000 */
[----:B-1----:R-:W-:-:S15]  /*5b40*/  R2UR UR26, R0 ;  /* 0x00000000001a72ca */ /* 0x002fde00000e0000 */
.L_x_123:
[C---:B------:R-:W-:Y:S02]  /*5b50*/  LEA R0, R8.reuse, UR13, 0x3 ;  /* 0x0000000d08007c11 */ /* 0x040fe4000f8e18ff */
[----:B------:R-:W-:Y:S02]  /*5b60*/  SHF.L.U32 R5, R3, 0x1f, RZ ;  /* 0x0000001f03057819 */ /* 0x000fe400000006ff */
[----:B------:R-:W-:Y:S02]  /*5b70*/  LEA R4, R8, UR13, 0x4 ;  /* 0x0000000d08047c11 */ /* 0x000fe4000f8e20ff */
[----:B------:R-:W1:Y:S02]  /*5b80*/  SYNCS.PHASECHK.TRANS64.TRYWAIT P0, [R0+URZ+0x370], R5 ;  /* 0x00037005000075a7 */ /* 0x000e6400080011ff */
[----:B-1-3--:R-:W-:Y:S05]  /*5b90*/  @!P0 BRA `(.L_x_116) ;  /* 0x0000005c00488947 */ /* 0x00afea0003800000 */
.L_x_286:
[----:B-1----:R-:W1:Y:S01]  /*5ba0*/  LDS.128 R4, [R4+0x400] ;  /* 0x0004000004047984 */ /* 0x002e620000000c00 */
[----:B------:R-:W-:Y:S02]  /*5bb0*/  VIADD R0, R0, 0x380 ;  /* 0x0000038000007836 */ /* 0x000fe40000000000 */
[----:B------:R-:W-:Y:S01]  /*5bc0*/  VIADD R8, R8, 0x1 ;  /* 0x0000000108087836 */ /* 0x000fe20000000000 */
[----:B------:R-:W-:Y:S01]  /*5bd0*/  @!PT LDS RZ, [RZ] ;  /* 0x00000000fffff984 */ /* 0x000fe20000000800 */
[----:B------:R-:W-:Y:S01]  /*5be0*/  @!PT LDS RZ, [RZ] ;  /* 0x00000000fffff984 */ /* 0x000fe20000000800 */
[----:B------:R-:W-:Y:S01]  /*5bf0*/  @!PT LDS RZ, [RZ] ;  /* 0x00000000fffff984 */ /* 0x000fe20000000800 */
[----:B------:R-:W-:Y:S01]  /*5c00*/  @!PT LDS RZ, [RZ] ;  /* 0x00000000fffff984 */ /* 0x000fe20000000800 */
[----:B------:R2:W-:Y:S06]  /*5c10*/  MEMBAR.ALL.CTA ;  /* 0x0000000000007992 */ /* 0x0005ec0000008000 */
[----:B--2---:R-:W2:Y:S01]  /*5c20*/  FENCE.VIEW.ASYNC.S ;  /* 0x00000000000073c6 */ /* 0x004ea20000000000 */
[----:B------:R-:W-:-:S04]  /*5c30*/  PRMT R0, RZ, 0x654, R0 ;  /* 0x00000654ff007816 */ /* 0x000fc80000000000 */
[----:B--2---:R2:W-:Y:S01]  /*5c40*/  SYNCS.ARRIVE.TRANS64.RED.A1T0 RZ, [R0+URZ], RZ ;  /* 0x000000ff00ff79a7 */ /* 0x0045e200081004ff */
[----:B-1----:R-:W-:Y:S01]  /*5c50*/  LOP3.LUT P1, RZ, R6, 0x1, RZ, 0xc0, !PT ;  /* 0x0000000106ff7812 */ /* 0x002fe2000782c0ff */
[----:B--2---:R-:W-:-:S12]  /*5c60*/  BRA.U UP3, `(.L_x_117) ;  /* 0x0000000103cc7547 */ /* 0x004fd8000b800000 */
[----:B------:R-:W1:Y:S01]  /*5c70*/  LDCU UR4, c[0x0][0x38c] ;  /* 0x00007180ff0477ac */ /* 0x000e620008000800 */
[----:B------:R-:W-:Y:S02]  /*5c80*/  PLOP3.LUT P2, PT, PT, PT, PT, 0x80, 0x8 ;  /* 0x000000000008781c */ /* 0x000fe40003f4f070 */
[----:B------:R-:W-:Y:S01]  /*5c90*/  SHF.L.U32 R5, R9, 0x1f, RZ ;  /* 0x0000001f09057819 */ /* 0x000fe200000006ff */
[----:B------:R-:W-:Y:S02]  /*5ca0*/  ULEA UR19, UR20, UR13, 0x3 ;  /* 0x0000000d14137291 */ /* 0x000fe4000f8e18ff */
[----:B-1----:R-:W-:-:S06]  /*5cb0*/  UISETP.GE.AND UP0, UPT, UR4, 0x1, UPT ;  /* 0x000000010400788c */ /* 0x002fcc000bf06270 */
[----:B------:R-:W-:-:S05]  /*5cc0*/  PLOP3.LUT P0, PT, PT, PT, UP0, 0x80, 0x8 ;  /* 0x000000000008781c */ /* 0x000fca0003f0f008 */
[----:B------:R-:W-:-:S08]  /*5cd0*/  @UP0 ULEA UR4, UR10, UR13, 0x3 ;  /* 0x0000000d0a040291 */ /* 0x000fd0000f8e18ff */
[----:B------:R-:W-:-:S04]  /*5ce0*/  @P0 SHF.L.U32 R0, R2, 0x1f, RZ ;  /* 0x0000001f02000819 */ /* 0x000fc800000006ff */
[----:B------:R1:W2:Y:S01]  /*5cf0*/  @P0 SYNCS.PHASECHK.TRANS64.TRYWAIT P2, [UR4], R0 ;  /* 0x00000000ff0005a7 */ /* 0x0002a20008041104 */
[----:B------:R-:W3:Y:S02]  /*5d00*/  SYNCS.PHASECHK.TRANS64.TRYWAIT P0, [UR19+0x3b0], R5 ;  /* 0x0003b005ff0075a7 */ /* 0x000ee40008001113 */
[----:B-123--:R-:W-:Y:S05]  /*5d10*/  @!P0 BRA `(.L_x_118) ;  /* 0x0000005800fc8947 */ /* 0x00efea0003800000 */
.L_x_288:
[----:B------:R-:W-:Y:S01]  /*5d20*/  UMOV UR14, UR11 ;  /* 0x0000000b000e7c82 */ /* 0x000fe20008000000 */
[----:B------:R-:W-:Y:S05]  /*5d30*/  BRA.U !UP0, `(.L_x_119) ;  /* 0x0000000108887547 */ /* 0x000fea000b800000 */
[----:B------:R-:W-:Y:S02]  /*5d40*/  UIADD3 UR14, UPT, UPT, UR25, UR11, URZ ;  /* 0x0000000b190e7290 */ /* 0x000fe4000fffe0ff */
[----:B------:R-:W-:Y:S02]  /*5d50*/  ULEA UR15, UR20, UR26, 0x6 ;  /* 0x0000001a140f7291 */ /* 0x000fe4000f8e30ff */
[----:B------:R-:W-:Y:S01]  /*5d60*/  UPLOP3.LUT UP2, UPT, UPT, UPT, UPT, 0x40, 0x4 ;  /* 0x000000000004789c */ /* 0x000fe20003f4e870 */
[----:B------:R-:W-:Y:S01]  /*5d70*/  UMOV UR12, UR21 ;  /* 0x00000015000c7c82 */ /* 0x000fe20008000000 */
[----:B------:R-:W-:-:S09]  /*5d80*/  UMOV UR5, UR10 ;  /* 0x0000000a00057c82 */ /* 0x000fd20008000000 */
.L_x_122:
[----:B--2---:R-:W-:Y:S01]  /*5d90*/  ULEA UR6, UR5, UR13, 0x3 ;  /* 0x0000000d05067291 */ /* 0x004fe2000f8e18ff */
[----:B---3--:R-:W-:Y:S11]  /*5da0*/  @P2 BRA `(.L_x_120) ;  /* 0x00000000000c2947 */ /* 0x008ff60003800000 */
[----:B-1----:R-:W-:Y:S04]  /*5db0*/  SHF.L.U32 R5, R2, 0x1f, RZ ;  /* 0x0000001f02057819 */ /* 0x002fe800000006ff */
[----:B------:R-:W1:Y:S02]  /*5dc0*/  SYNCS.PHASECHK.TRANS64.TRYWAIT P0, [UR6], R5 ;  /* 0x00000005ff0075a7 */ /* 0x000e640008001106 */
[----:B-1----:R-:W-:Y:S05]  /*5dd0*/  @!P0 BRA `(.L_x_121) ;  /* 0x0000005800e48947 */ /* 0x002fea0003800000 */
.L_x_120:
[----:B------:R-:W-:Y:S01]  /*5de0*/  UISETP.NE.AND UP0, UPT, UR12, 0x1, UPT ;  /* 0x000000010c00788c */ /* 0x000fe2000bf05270 */
[----:B------:R-:W-:Y:S01]  /*5df0*/  PLOP3.LUT P2, PT, PT, PT, PT, 0x80, 0x8 ;  /* 0x000000000008781c */ /* 0x000fe20003f4f070 */
[----:B------:R-:W-:Y:S02]  /*5e00*/  UIADD3 UR4, UPT, UPT, UR5, 0x1, URZ ;  /* 0x0000000105047890 */ /* 0x000fe4000fffe0ff */
[----:B------:R-:W-:Y:S02]  /*5e10*/  ULEA UR8, UR5, UR18, 0x7 ;  /* 0x0000001205087291 */ /* 0x000fe4000f8e38ff */
[----:B------:R-:W-:Y:S01]  /*5e20*/  UISETP.NE.AND UP1, UPT, UR4, 0x34, UPT ;  /* 0x000000340400788c */ /* 0x000fe2000bf25270 */
[----:B------:R-:W-:Y:S01]  /*5e30*/  PLOP3.LUT P0, PT, PT, PT, UP0, 0x80, 0x8 ;  /* 0x000000000008781c */ /* 0x000fe20003f0f008 */
[----:B------:R-:W-:Y:S02]  /*5e40*/  UIADD3 UR11, UPT, UPT, UR11, 0x1, URZ ;  /* 0x000000010b0b7890 */ /* 0x000fe4000fffe0ff */
[----:B------:R-:W-:Y:S02]  /*5e50*/  USEL UR7, URZ, 0x1, UP1 ;  /* 0x00000001ff077887 */ /* 0x000fe40008800000 */
[----:B------:R-:W-:Y:S01]  /*5e60*/  USEL UR10, UR4, URZ, UP1 ;  /* 0x000000ff040a7287 */ /* 0x000fe20008800000 */
[----:B------:R-:W-:Y:S01]  /*5e70*/  UMOV UR9, 0xc0004010 ;  /* 0xc000401000097882 */ /* 0x000fe20000000000 */
[----:B------:R-:W-:Y:S02]  /*5e80*/  UIADD3 UR12, UPT, UPT, UR12, -0x1, URZ ;  /* 0xffffffff0c0c7890 */ /* 0x000fe4000fffe0ff */
[----:B------:R-:W-:Y:S01]  /*5e90*/  LOP3.LUT R2, R2, UR7, RZ, 0x3c, !PT ;  /* 0x0000000702027c12 */ /* 0x000fe2000f8e3cff */
[----:B------:R-:W-:Y:S01]  /*5ea0*/  @UP0 ULEA UR4, UR10, UR13, 0x3 ;  /* 0x0000000d0a040291 */ /* 0x000fe2000f8e18ff */
[----:B------:R-:W-:Y:S02]  /*5eb0*/  UMOV UR7, 0xc0004010 ;  /* 0xc000401000077882 */ /* 0x000fe40000000000 */
[----:B-1----:R-:W-:Y:S01]  /*5ec0*/  @P0 SHF.L.U32 R0, R2, 0x1f, RZ ;  /* 0x0000001f02000819 */ /* 0x002fe200000006ff */
[----:B------:R-:W-:Y:S05]  /*5ed0*/  UISETP.NE.AND UP0, UPT, UR11, UR14, UPT ;  /* 0x0000000e0b00728c */ /* 0x000fea000bf05270 */
[----:B------:R2:W3:Y:S01]  /*5ee0*/  @P0 SYNCS.PHASECHK.TRANS64.TRYWAIT P2, [UR4], R0 ;  /* 0x00000000ff0005a7 */ /* 0x0004e20008041104 */
[----:B------:R-:W-:Y:S02]  /*5ef0*/  UIADD3 UR4, UPT, UPT, UR6, 0x1a0, URZ ;  /* 0x000001a006047890 */ /* 0x000fe4000fffe0ff */
[----:B------:R-:W-:Y:S03]  /*5f00*/  ULEA UR6, UR5, UR17, 0x7 ;  /* 0x0000001105067291 */ /* 0x000fe6000f8e38ff */
[----:B------:R-:W-:Y:S06]  /*5f10*/  UMOV UR5, UR10 ;  /* 0x0000000a00057c82 */ /* 0x000fec0008000000 */
[----:B------:R2:W-:Y:S01]  /*5f20*/  UTCQMMA.2CTA gdesc[UR6], gdesc[UR8], tmem[UR15], tmem[UR22], idesc[UR23], UP2 ;  /* 0x00ff1608060075ea */ /* 0x0005e2000920030f */
[----:B------:R-:W-:Y:S01]  /*5f30*/  UPLOP3.LUT UP2, UPT, UPT, UPT, UPT, 0x80, 0x8 ;  /* 0x000000000008789c */ /* 0x000fe20003f4f070 */
[----:B------:R2:W-:Y:S01]  /*5f40*/  UTCBAR.2CTA.MULTICAST [UR4], URZ, UR16 ;  /* 0x000000ff040073e9 */ /* 0x0005e20008200810 */
[----:B------:R-:W-:Y:S09]  /*5f50*/  BRA.U UP0, `(.L_x_122) ;  /* 0xfffffffd008c7547 */ /* 0x000ff2000b83ffff */
.L_x_119:
[----:B--2---:R-:W-:Y:S01]  /*5f60*/  UIADD3 UR4, UPT, UPT, UR19, 0x390, URZ ;  /* 0x0000039013047890 */ /* 0x004fe2000fffe0ff */
[----:B------:R-:W-:-:S08]  /*5f70*/  UMOV UR11, UR14 ;  /* 0x0000000e000b7c82 */ /* 0x000fd00008000000 */
[----:B------:R2:W-:Y:S01]  /*5f80*/  UTCBAR.2CTA.MULTICAST [UR4], URZ, UR24 ;  /* 0x000000ff040073e9 */ /* 0x0005e20008200818 */
[----:B------:R-:W-:Y:S02]  /*5f90*/  NOP ;  /* 0x0000000000007918 */ /* 0x000fe40000000000 */
.L_x_117:
[----:B--2---:R-:W-:Y:S01]  /*5fa0*/  UIADD3 UR4, UPT, UPT, UR20, 0x1, URZ ;  /* 0x0000000114047890 */ /* 0x004fe2000fffe0ff */
[----:B------:R-:W-:-:S03]  /*5fb0*/  ISETP.NE.AND P0, PT, R8, 0x2, PT ;  /* 0x000000020800780c */ /* 0x000fc60003f05270 */
[----:B------:R-:W-:Y:S01]  /*5fc0*/  UISETP.NE.AND UP0, UPT, UR4, 0x4, UPT ;  /* 0x000000040400788c */ /* 0x000fe2000bf05270 */
[----:B-1----:R-:W-:Y:S02]  /*5fd0*/  SEL R0, RZ, 0x1, P0 ;  /* 0x00000001ff007807 */ /* 0x002fe40000000000 */
[----:B------:R-:W-:Y:S01]  /*5fe0*/  SEL R8, R8, RZ, P0 ;  /* 0x000000ff08087207 */ /* 0x000fe20000000000 */
[----:B------:R-:W-:Y:S01]  /*5ff0*/  USEL UR5, URZ, 0x1, UP0 ;  /* 0x00000001ff057887 */ /* 0x000fe20008000000 */
[----:B------:R-:W-:Y:S01]  /*6000*/  LOP3.LUT R3, R3, R0, RZ, 0x3c, !PT ;  /* 0x0000000003037212 */ /* 0x000fe200078e3cff */
[----:B------:R-:W-:-:S04]  /*6010*/  USEL UR20, UR4, URZ, UP0 ;  /* 0x000000ff04147287 */ /* 0x000fc80008000000 */
[----:B------:R-:W-:Y:S01]  /*6020*/  LOP3.LUT R9, R9, UR5, RZ, 0x3c, !PT ;  /* 0x0000000509097c12 */ /* 0x000fe2000f8e3cff */
[----:B------:R-:W-:Y:S07]  /*6030*/  @P1 BRA `(.L_x_123) ;  /* 0xfffffff800c41947 */ /* 0x000fee000383ffff */
[----:B------:R-:W1:Y:S01]  /*6040*/  S2UR UR8, SR_CgaCtaId ;  /* 0x00000000000879c3 */ /* 0x000e620000008800 */
[----:B------:R-:W-:Y:S01]  /*6050*/  ELECT P0, URZ, PT ;  /* 0x0000000000ff782f */ /* 0x000fe20003800000 */
[----:B------:R-:W-:Y:S01]  /*6060*/  HFMA2 R0, -RZ, RZ, 0, 5.9604644775390625e-08 ;  /* 0x00000001ff007431 */ /* 0x000fe200000001ff */
[----:B------:R-:W-:-:S05]  /*6070*/  UMOV UR4, 0x40 ;  /* 0x0000004000047882 */ /* 0x000fca0000000000 */
[----:B------:R-:W-:Y:S01]  /*6080*/  UVIRTCOUNT.DEALLOC.SMPOOL 0x80 ;  /* 0x000000800000784c */ /* 0x000fe20000000000 */
[----:B------:R-:W-:Y:S02]  /*6090*/  UISETP.NE.AND UP1, UPT, UR29, URZ, UPT ;  /* 0x000000ff1d00728c */ /* 0x000fe4000bf25270 */
[----:B-1----:R-:W-:-:S09]  /*60a0*/  ULEA UR8, UR8, UR4, 0x18 ;  /* 0x0000000408087291 */ /* 0x002fd2000f8ec0ff */
[----:B------:R1:W-:Y:S01]  /*60b0*/  @P0 STS.U8 [UR8+0x1c], R0 ;  /* 0x00001c00ff000988 */ /* 0x0003e20008000008 */
[----:B------:R-:W-:Y:S05]  /*60c0*/  BRA.U UP1, `(.L_x_124) ;  /* 0x0000000101a07547 */ /* 0x000fea000b800000 */
[----:B------:R-:W-:Y:S01]  /*60d0*/  UIADD3 UR7, UPT, UPT, UR13, 0x3b0, URZ ;  /* 0x000003b00d077890 */ /* 0x000fe2000fffe0ff */
[----:B------:R-:W-:-:S03]  /*60e0*/  SHF.L.U32 R3, R9, 0x1f, RZ ;  /* 0x0000001f09037819 */ /* 0x000fc600000006ff */
[----:B------:R-:W-:-:S09]  /*60f0*/  ULEA UR4, UR20, UR7, 0x3 ;  /* 0x0000000714047291 */ /* 0x000fd2000f8e18ff */
[----:B------:R-:W2:Y:S02]  /*6100*/  SYNCS.PHASECHK.TRANS64.TRYWAIT P0, [UR4], R3 ;  /* 0x00000003ff0075a7 */ /* 0x000ea40008001104 */
[----:B--2---:R-:W-:Y:S05]  /*6110*/  @!P0 BRA `(.L_x_125) ;  /* 0x00000058002c8947 */ /* 0x004fea0003800000 */
.L_x_291:
        /* <DEDUP_REMOVED lines=9> */
.L_x_293:
        /* <DEDUP_REMOVED lines=9> */
.L_x_295:
[----:B------:R-:W-:-:S04]  /*6240*/  UIADD3 UR4, UPT, UPT, UR4, 0x1, URZ ;  /* 0x0000000104047890 */ /* 0x000fc8000fffe0ff */
[----:B------:R-:W-:-:S04]  /*6250*/  UISETP.NE.AND UP0, UPT, UR4, 0x4, UPT ;  /* 0x000000040400788c */ /* 0x000fc8000bf05270 */
[----:B------:R-:W-:Y:S02]  /*6260*/  USEL UR5, URZ, 0x1, UP0 ;  /* 0x00000001ff057887 */ /* 0x000fe40008000000 */
[----:B------:R-:W-:-:S04]  /*6270*/  USEL UR4, UR4, URZ, UP0 ;  /* 0x000000ff04047287 */ /* 0x000fc80008000000 */
[----:B------:R-:W-:Y:S01]  /*6280*/  ULEA UR4, UR4, UR7, 0x3 ;  /* 0x0000000704047291 */ /* 0x000fe2000f8e18ff */
[----:B-1----:R-:W-:-:S04]  /*6290*/  LOP3.LUT R3, R2, UR5, RZ, 0x3c, !PT ;  /* 0x0000000502037c12 */ /* 0x002fc8000f8e3cff */
[----:B------:R-:W-:Y:S01]  /*62a0*/  SHF.L.U32 R3, R3, 0x1f, RZ ;  /* 0x0000001f03037819 */ /* 0x000fe200000006ff */
[----:B------:R-:W-:-:S04]  /*62b0*/  IMAD.U32 R0, RZ, RZ, UR4 ;  /* 0x00000004ff007e24 */ /* 0x000fc8000f8e00ff */
[----:B------:R1:W2:Y:S03]  /*62c0*/  SYNCS.PHASECHK.TRANS64.TRYWAIT P0, [R0+URZ], R3 ;  /* 0x00000003000075a7 */ /* 0x0002a600080011ff */
[----:B--2---:R-:W-:Y:S05]  /*62d0*/  @!P0 NANOSLEEP.SYNCS 0x989680 ;  /* 0x009896800000895d */ /* 0x004fea0003900000 */
[----:B------:R-:W2:Y:S02]  /*62e0*/  @!P0 SYNCS.PHASECHK.TRANS64 P0, [R0+URZ], R3 ;  /* 0x00000003000085a7 */ /* 0x000ea400080010ff */
[----:B--2---:R-:W-:Y:S05]  /*62f0*/  @P0 BRA `(.L_x_128) ;  /* 0x0000000000200947 */ /* 0x004fea0003800000 */
.L_x_129:
[----:B--2---:R2:W4:Y:S02]  /*6300*/  SYNCS.PHASECHK.TRANS64.TRYWAIT P0, [R0+URZ], R3 ;  /* 0x00000003000075a7 */ /* 0x00452400080011ff */
[----:B----4-:R-:W-:Y:S05]  /*6310*/  @!P0 NANOSLEEP.SYNCS 0x989680 ;  /* 0x009896800000895d */ /* 0x010fea0003900000 */
[----:B------:R-:W4:Y:S02]  /*6320*/  @!P0 SYNCS.PHASECHK.TRANS64 P0, [R0+URZ], R3 ;  /* 0x00000003000085a7 */ /* 0x000f2400080010ff */
[----:B----4-:R-:W-:Y:S05]  /*6330*/  @!P0 BRA `(.L_x_129) ;  /* 0xfffffffc00f08947 */ /* 0x010fea000383ffff */
[----:B------:R-:W-:Y:S05]  /*6340*/  BRA `(.L_x_128) ;  /* 0x00000000000c7947 */ /* 0x000fea0003800000 */
.L_x_124:
[----:B------:R-:W-:-:S04]  /*6350*/  UIADD3 UR4, UPT, UPT, UR13, 0x3f0, URZ ;  /* 0x000003f00d047890 */ /* 0x000fc8000fffe0ff */
[----:B------:R-:W-:-:S09]  /*6360*/  UPRMT UR4, UR30, 0x654, UR4 ;  /* 0x000006541e047896 */ /* 0x000fd20008000004 */
[----:B------:R-:W-:Y:S03]  /*6370*/  SYNCS.ARRIVE.TRANS64.RED.A1T0 RZ, [UR4], RZ ;  /* 0x000000ffffff79a7 */ /* 0x000fe60008100404 */
.L_x_128:
[----:B-12---:R-:W-:Y:S01]  /*6380*/  SHF.L.U32 R3, RZ, 0x1f, RZ ;  /* 0x0000001fff037819 */ /* 0x006fe200000006ff */
[----:B------:R-:W-:Y:S01]  /*6390*/  UIADD3 UR4, UPT, UPT, UR13, 0x3f0, URZ ;  /* 0x000003f00d047890 */ /* 0x000fe2000fffe0ff */
[----:B------:R-:W-:Y:S02]  /*63a0*/  PLOP3.LUT P0, PT, PT, PT, UP1, 0x80, 0x8 ;  /* 0x000000000008781c */ /* 0x000fe40003f0f018 */
[----:B------:R-:W1:Y:S02]  /*63b0*/  SYNCS.PHASECHK.TRANS64.TRYWAIT P1, [UR13+0x3f0], R3 ;  /* 0x0003f003ff0075a7 */ /* 0x000e64000802110d */
[----:B-1----:R-:W-:Y:S09]  /*63c0*/  @!P1 BRA `(.L_x_130) ;  /* 0x0000005400c89947 */ /* 0x002ff20003800000 */
.L_x_297:
[----:B------:R-:W-:Y:S01]  /*63d0*/  @!UP1 UPRMT UR4, UR30, 0x654, UR4 ;  /* 0x000006541e049896 */ /* 0x000fe20008000004 */
[----:B------:R-:W-:Y:S01]  /*63e0*/  UMOV UR5, 0xffff ;  /* 0x0000ffff00057882 */ /* 0x000fe20000000000 */
[----:B------:R-:W-:-:S07]  /*63f0*/  UMOV UR6, 0x1 ;  /* 0x0000000100067882 */ /* 0x000fce0000000000 */
[----:B------:R-:W-:Y:S01]  /*6400*/  @!P0 SYNCS.ARRIVE.TRANS64.RED.A1T0 RZ, [UR4], RZ ;  /* 0x000000ffffff89a7 */ /* 0x000fe20008100404 */
[----:B------:R-:W-:Y:S01]  /*6410*/  NOP ;  /* 0x0000000000007918 */ /* 0x000fe20000000000 */
[----:B-1----:R-:W1:Y:S01]  /*6420*/  LDS R0, [UR8+0x14] ;  /* 0x00001408ff007984 */ /* 0x002e620008000800 */
[----:B------:R-:W-:-:S04]  /*6430*/  ULOP3.LUT UR4, UR26, 0xffff, URZ, 0xc0, !UPT ;  /* 0x0000ffff1a047892 */ /* 0x000fc8000f8ec0ff */
[----:B------:R-:W-:-:S04]  /*6440*/  USHF.R.U32.HI UR4, URZ, 0x5, UR4 ;  /* 0x00000005ff047899 */ /* 0x000fc80008011604 */
[----:B------:R-:W-:Y:S02]  /*6450*/  USHF.L.U32 UR5, UR5, UR4, URZ ;  /* 0x0000000405057299 */ /* 0x000fe400080006ff */
[----:B------:R-:W-:-:S04]  /*6460*/  USHF.L.U32 UR4, UR6, UR4, URZ ;  /* 0x0000000406047299 */ /* 0x000fc800080006ff */
[----:B-1----:R-:W-:-:S04]  /*6470*/  LOP3.LUT R0, R0, UR5, RZ, 0xc0, !PT ;  /* 0x0000000500007c12 */ /* 0x002fc8000f8ec0ff */
[----:B------:R-:W-:-:S13]  /*6480*/  ISETP.NE.AND P0, PT, R0, UR5, PT ;  /* 0x0000000500007c0c */ /* 0x000fda000bf05270 */
[----:B------:R-:W-:Y:S05]  /*6490*/  @P0 BRA `(.L_x_131) ;  /* 0x0000000000580947 */ /* 0x000fea0003800000 */
[----:B------:R-:W1:Y:S02]  /*64a0*/  LDS R0, [UR8+0x18] ;  /* 0x00001808ff007984 */ /* 0x000e640008000800 */
[----:B-1----:R-:W-:-:S04]  /*64b0*/  LOP3.LUT R0, R0, UR4, RZ, 0xc0, !PT ;  /* 0x0000000400007c12 */ /* 0x002fc8000f8ec0ff */
[----:B------:R-:W-:-:S13]  /*64c0*/  ISETP.NE.AND P0, PT, R0, UR4, PT ;  /* 0x0000000400007c0c */ /* 0x000fda000bf05270 */
[----:B------:R-:W-:Y:S05]  /*64d0*/  @P0 BRA `(.L_x_132) ;  /* 0x00000000003c0947 */ /* 0x000fea0003800000 */
[----:B------:R-:W1:Y:S01]  /*64e0*/  S2R R2, SR_LANEID ;  /* 0x0000000000027919 */ /* 0x000e620000000000 */
[----:B------:R-:W-:Y:S01]  /*64f0*/  ULOP3.LUT UR5, URZ, UR5, URZ, 0x33, !UPT ;  /* 0x00000005ff057292 */ /* 0x000fe2000f8e33ff */
[----:B------:R-:W-:Y:S01]  /*6500*/  LOP3.LUT R4, RZ, UR4, RZ, 0x33, !PT ;  /* 0x00000004ff047c12 */ /* 0x000fe2000f8e33ff */
[----:B------:R-:W-:Y:S02]  /*6510*/  VOTEU.ANY UR4, UPT, PT ;  /* 0x0000000000047886 */ /* 0x000fe400038e0100 */
[----:B------:R-:W-:Y:S01]  /*6520*/  UFLO.U32 UR4, UR4 ;  /* 0x00000004000472bd */ /* 0x000fe200080e0000 */
[----:B------:R-:W2:Y:S01]  /*6530*/  REDUX UR6, R4 ;  /* 0x00000000040673c4 */ /* 0x000ea20000000000 */
[----:B------:R-:W-:-:S06]  /*6540*/  IMAD.U32 R0, RZ, RZ, UR5 ;  /* 0x00000005ff007e24 */ /* 0x000fcc000f8e00ff */
[----:B------:R4:W-:Y:S01]  /*6550*/  UTCATOMSWS.AND URZ, UR5 ;  /* 0x0000000500ff79e3 */ /* 0x0009e20008000000 */
[----:B------:R-:W3:Y:S01]  /*6560*/  REDUX UR7, R0 ;  /* 0x00000000000773c4 */ /* 0x000ee20000000000 */
[----:B-1----:R-:W-:Y:S01]  /*6570*/  ISETP.EQ.U32.AND P0, PT, R2, UR4, PT ;  /* 0x0000000402007c0c */ /* 0x002fe2000bf02070 */
[----:B--2---:R-:W-:Y:S01]  /*6580*/  IMAD.U32 R2, RZ, RZ, UR6 ;  /* 0x00000006ff027e24 */ /* 0x004fe2000f8e00ff */
[----:B---3--:R-:W-:-:S11]  /*6590*/  MOV R3, UR7 ;  /* 0x0000000700037c02 */ /* 0x008fd60008000f00 */
[----:B------:R4:W-:Y:S04]  /*65a0*/  @P0 ATOMS.AND RZ, [UR8+0x14], R3 ;  /* 0x00001403ffff098c */ /* 0x0009e8000a800008 */
[----:B------:R4:W-:Y:S01]  /*65b0*/  @P0 ATOMS.AND RZ, [UR8+0x18], R2 ;  /* 0x00001802ffff098c */ /* 0x0009e2000a800008 */
[----:B------:R-:W-:Y:S05]  /*65c0*/  BRA `(.L_x_133) ;  /* 0x0000000000147947 */ /* 0x000fea0003800000 */
.L_x_132:
[----:B------:R-:W-:Y:S02]  /*65d0*/  MOV R2, 0x65f0 ;  /* 0x000065f000027802 */ /* 0x000fe40000000f00 */
[----:B---3-5:R-:W-:Y:S05]  /*65e0*/  CALL.REL.NOINC `($__internal_0_$__cuda_sm10x_tcgen05_guardrail_trap_col_being_dealloced_not_returned_by_alloc) ;  /* 0x00000058001c7944 */ /* 0x028fea0003c00000 */
[----:B------:R-:W-:Y:S05]  /*65f0*/  BRA `(.L_x_133) ;  /* 0x0000000000087947 */ /* 0x000fea0003800000 */
.L_x_131:
[----:B------:R-:W-:Y:S02]  /*6600*/  MOV R2, 0x6620 ;  /* 0x0000662000027802 */ /* 0x000fe40000000f00 */
[----:B---3-5:R-:W-:Y:S05]  /*6610*/  CALL.REL.NOINC `($__internal_2_$__cuda_sm10x_tcgen05_guardrail_trap_unallocated_columns_being_dealloced) ;  /* 0x0000005800287944 */ /* 0x028fea0003c00000 */
.L_x_133:
[----:B------:R-:W-:Y:S01]  /*6620*/  NOP ;  /* 0x0000000000007918 */ /* 0x000fe20000000000 */
[----:B----4-:R-:W-:Y:S05]  /*6630*/  EXIT ;  /* 0x000000000000794d */ /* 0x010fea0003800000 */
.L_x_104:
[----:B------:R-:W-:-:S09]  /*6640*/  UISETP.NE.OR UP0, UPT, UR25, 0x3, !UP3 ;  /* 0x000000031900788c */ /* 0x000fd2000df05670 */
[----:B------:R-:W-:Y:S05]  /*6650*/  BRA.U UP0, `(.L_x_134) ;  /* 0x0000000d00b47547 */ /* 0x000fea000b800000 */
[----:B------:R-:W1:Y:S01]  /*6660*/  LDCU UR31, c[0x0][0x370] ;  /* 0x00006e00ff1f77ac */ /* 0x000e620008000800 */
[----:B------:R-:W2:Y:S01]  /*6670*/  LDC.64 R16, c[0x0][0x348] ;  /* 0x0000d200ff107b82 */ /* 0x000ea20000000a00 */
[----:B------:R-:W-:Y:S02]  /*6680*/  HFMA2 R13, -RZ, RZ, 0, 0 ;  /* 0x00000000ff0d7431 */ /* 0x000fe400000001ff */
[----:B------:R-:W-:Y:S01]  /*6690*/  IMAD.MOV.U32 R15, RZ, RZ, 0x1 ;  /* 0x00000001ff0f7424 */ /* 0x000fe200078e00ff */
[----:B------:R-:W1:Y:S01]  /*66a0*/  LDCU.128 UR32, c[0x0][0xb10] ;  /* 0x00016200ff2077ac */ /* 0x000e620008000c00 */
[----:B------:R-:W-:Y:S01]  /*66b0*/  IMAD.MOV.U32 R14, RZ, RZ, RZ ;  /* 0x000000ffff0e7224 */ /* 0x000fe200078e00ff */
[----:B------:R-:W-:Y:S01]  /*66c0*/  MOV R7, 0x1000 ;  /* 0x0000100000077802 */ /* 0x000fe20000000f00 */
[----:B------:R-:W3:Y:S01]  /*66d0*/  LDCU UR30, c[0x0][0x374] ;  /* 0x00006e80ff1e77ac */ /* 0x000ee20008000800 */
[----:B------:R-:W4:Y:S01]  /*66e0*/  LDC.64 R2, c[0x0][0x888] ;  /* 0x00022200ff027b82 */ /* 0x000f220000000a00 */
[----:B------:R-:W3:Y:S01]  /*66f0*/  LDCU UR15, c[0x0][0xb0c] ;  /* 0x00016180ff0f77ac */ /* 0x000ee20008000800 */
[----:B------:R-:W2:Y:S06]  /*6700*/  LDCU UR40, c[0x0][0xb20] ;  /* 0x00016400ff2877ac */ /* 0x000eac0008000800 */
[----:B------:R-:W4:Y:S01]  /*6710*/  LDC.64 R4, c[0x0][0x890] ;  /* 0x00022400ff047b82 */ /* 0x000f220000000a00 */
[----:B------:R-:W2:Y:S01]  /*6720*/  LDCU UR4, c[0x0][0xb30] ;  /* 0x00016600ff0477ac */ /* 0x000ea20008000800 */
[----:B------:R-:W-:Y:S01]  /*6730*/  UMOV UR21, 0x400 ;  /* 0x0000040000157882 */ /* 0x000fe20000000000 */
[----:B-1----:R-:W-:-:S02]  /*6740*/  UIMAD.WIDE.U32 UR6, UR31, UR32, URZ ;  /* 0x000000201f0672a5 */ /* 0x002fc4000f8e00ff */
[----:B---3--:R-:W-:Y:S02]  /*6750*/  UIMAD.WIDE.U32 UR8, UR30, UR35, URZ ;  /* 0x000000231e0872a5 */ /* 0x008fe4000f8e00ff */
[----:B------:R-:W-:Y:S02]  /*6760*/  ULEA UR21, UR45, UR21, 0x18 ;  /* 0x000000152d157291 */ /* 0x000fe4000f8ec0ff */
[----:B------:R-:W-:Y:S02]  /*6770*/  UPLOP3.LUT UP3, UPT, UPT, UPT, UPT, 0x40, 0x4 ;  /* 0x000000000004789c */ /* 0x000fe40003f6e870 */
[----:B------:R-:W-:Y:S01]  /*6780*/  UIADD3 UR37, UPT, UPT, UR21, 0x348, URZ ;  /* 0x0000034815257890 */ /* 0x000fe2000fffe0ff */
[----:B------:R-:W-:Y:S01]  /*6790*/  UMOV UR6, UR7 ;  /* 0x0000000700067c82 */ /* 0x000fe20008000000 */
[----:B------:R-:W-:Y:S01]  /*67a0*/  UMOV UR38, UR9 ;  /* 0x0000000900267c82 */ /* 0x000fe20008000000 */
[----:B------:R-:W-:Y:S02]  /*67b0*/  UISETP.GE.AND UP0, UPT, UR42, 0x1, UPT ;  /* 0x000000012a00788c */ /* 0x000fe4000bf06270 */
[----:B------:R-:W-:Y:S01]  /*67c0*/  UISETP.NE.AND UP4, UPT, UR42, 0x1, UPT ;  /* 0x000000012a00788c */ /* 0x000fe2000bf85270 */
[----:B------:R-:W1:Y:S01]  /*67d0*/  LDCU.64 UR22, c[0x0][0xb28] ;  /* 0x00016500ff1677ac */ /* 0x000e620008000a00 */
[----:B------:R-:W-:-:S02]  /*67e0*/  UISETP.NE.AND UP6, UPT, UR15, 0x1, UPT ;  /* 0x000000010f00788c */ /* 0x000fc4000bfc5270 */
[----:B------:R-:W-:Y:S02]  /*67f0*/  UISETP.NE.AND UP5, UPT, UR34, 0x1, UPT ;  /* 0x000000012200788c */ /* 0x000fe4000bfa5270 */
[----:B------:R-:W-:Y:S02]  /*6800*/  UIADD3 UR25, UPT, UPT, UR21, 0x340, URZ ;  /* 0x0000034015197890 */ /* 0x000fe4000fffe0ff */
[----:B------:R-:W-:Y:S02]  /*6810*/  UPRMT UR37, UR45, 0x654, UR37 ;  /* 0x000006542d257896 */ /* 0x000fe40008000025 */
[----:B------:R-:W-:Y:S02]  /*6820*/  USHF.R.U32.HI UR39, URZ, UR33, UR6 ;  /* 0x00000021ff277299 */ /* 0x000fe40008011606 */
[----:B--2---:R-:W-:Y:S02]  /*6830*/  USHF.R.U32.HI UR38, URZ, UR40, UR38 ;  /* 0x00000028ff267299 */ /* 0x004fe40008011626 */
[----:B------:R-:W-:-:S11]  /*6840*/  UISETP.NE.AND UP2, UPT, UR4, 0x1, UPT ;  /* 0x000000010400788c */ /* 0x000fd6000bf45270 */
.L_x_143:
[C---:B------:R-:W-:Y:S02]  /*6850*/  LEA R12, R14.reuse, UR21, 0x3 ;  /* 0x000000150e0c7c11 */ /* 0x040fe4000f8e18ff */
[----:B------:R-:W-:Y:S02]  /*6860*/  SHF.L.U32 R9, R13, 0x1f, RZ ;  /* 0x0000001f0d097819 */ /* 0x000fe400000006ff */
[----:B------:R-:W-:Y:S02]  /*6870*/  LEA R10, R14, UR21, 0x4 ;  /* 0x000000150e0a7c11 */ /* 0x000fe4000f8e20ff */
[----:B------:R-:W2:Y:S02]  /*6880*/  SYNCS.PHASECHK.TRANS64.TRYWAIT P0, [R12+URZ+0x370], R9 ;  /* 0x000370090c0075a7 */ /* 0x000ea400080011ff */
[----:B--23--:R-:W-:Y:S05]  /*6890*/  @!P0 BRA `(.L_x_135) ;  /* 0x0000005000ac8947 */ /* 0x00cfea0003800000 */
.L_x_298:
[----:B--2---:R-:W2:Y:S01]  /*68a0*/  LDS.128 R8, [R10+0x400] ;  /* 0x000400000a087984 */ /* 0x004ea20000000c00 */
[----:B------:R-:W-:Y:S01]  /*68b0*/  UISETP.GE.AND UP0, UPT, UR42, 0x1, UPT ;  /* 0x000000012a00788c */ /* 0x000fe2000bf06270 */
[----:B------:R-:W-:Y:S01]  /*68c0*/  @!PT LDS RZ, [RZ] ;  /* 0x00000000fffff984 */ /* 0x000fe20000000800 */
[----:B------:R-:W-:Y:S01]  /*68d0*/  @!PT LDS RZ, [RZ] ;  /* 0x00000000fffff984 */ /* 0x000fe20000000800 */
[----:B------:R-:W-:Y:S01]  /*68e0*/  @!PT LDS RZ, [RZ] ;  /* 0x00000000fffff984 */ /* 0x000fe20000000800 */
[----:B------:R-:W-:Y:S01]  /*68f0*/  @!PT LDS RZ, [RZ] ;  /* 0x00000000fffff984 */ /* 0x000fe20000000800 */
[----:B------:R3:W-:Y:S06]  /*6900*/  MEMBAR.ALL.CTA ;  /* 0x0000000000007992 */ /* 0x0007ec0000008000 */
[----:B---3--:R-:W3:Y:S01]  /*6910*/  FENCE.VIEW.ASYNC.S ;  /* 0x00000000000073c6 */ /* 0x008ee20000000000 */
[----:B--2---:R-:W-:Y:S11]  /*6920*/  LOP3.LUT P0, RZ, R10, 0x1, RZ, 0xc0, !PT ;  /* 0x000000010aff7812 */ /* 0x004ff6000780c0ff */
[----:B------:R-:W-:Y:S02]  /*6930*/  @!UPT UIADD3 URZ, UPT, UPT, URZ, URZ, URZ ;  /* 0x000000fffffff290 */ /* 0x000fe4000fffe0ff */
[----:B---3--:R-:W-:Y:S01]  /*6940*/  VOTEU.ANY UP1, P0 ;  /* 0x0000000000ff7886 */ /* 0x008fe20000020100 */
[----:B------:R-:W-:Y:S11]  /*6950*/  PLOP3.LUT P0, PT, PT, PT, UP1, 0x80, 0x8 ;  /* 0x000000000008781c */ /* 0x000ff60003f0f018 */
[----:B------:R-:W-:Y:S02]  /*6960*/  @!UPT UIADD3 URZ, UPT, UPT, URZ, URZ, URZ ;  /* 0x000000fffffff290 */ /* 0x000fe4000fffe0ff */
[----:B------:R-:W-:Y:S02]  /*6970*/  @P0 SHF.R.U32.HI R0, RZ, 0x10, R9 ;  /* 0x00000010ff000819 */ /* 0x000fe40000011609 */
[----:B------:R-:W-:Y:S02]  /*6980*/  @P0 MOV R6, R8 ;  /* 0x0000000800060202 */ /* 0x000fe40000000f00 */
[----:B------:R-:W-:Y:S01]  /*6990*/  @P0 R2UR UR4, R0 ;  /* 0x00000000000402ca */ /* 0x000fe200000e0000 */
[----:B------:R-:W-:Y:S01]  /*69a0*/  VIADD R0, R12, 0x380 ;  /* 0x000003800c007836 */ /* 0x000fe20000000000 */
[----:B------:R-:W-:Y:S02]  /*69b0*/  @P0 LOP3.LUT R8, R9, 0xffff, RZ, 0xc0, !PT ;  /* 0x0000ffff09080812 */ /* 0x000fe400078ec0ff */
[----:B------:R-:W-:Y:S02]  /*69c0*/  @P0 R2UR UR6, R6 ;  /* 0x00000000060602ca */ /* 0x000fe400000e0000 */
[----:B------:R-:W-:Y:S02]  /*69d0*/  PRMT R0, RZ, 0x654, R0 ;  /* 0x00000654ff007816 */ /* 0x000fe40000000000 */
[----:B------:R-:W-:Y:S02]  /*69e0*/  @P0 R2UR UR5, R8 ;  /* 0x00000000080502ca */ /* 0x000fe400000e0000 */
[----:B------:R2:W-:Y:S03]  /*69f0*/  SYNCS.ARRIVE.TRANS64.RED.A1T0 RZ, [R0+URZ], RZ ;  /* 0x000000ff00ff79a7 */ /* 0x0005e600081004ff */
[----:B------:R-:W-:Y:S04]  /*6a00*/  @UP1 UMOV UR29, UR4 ;  /* 0x00000004001d1c82 */ /* 0x000fe80008000000 */
[----:B------:R-:W-:Y:S04]  /*6a10*/  @UP1 UMOV UR14, UR6 ;  /* 0x00000006000e1c82 */ /* 0x000fe80008000000 */
[----:B------:R-:W-:Y:S01]  /*6a20*/  @UP1 UMOV UR13, UR5 ;  /* 0x00000005000d1c82 */ /* 0x000fe20008000000 */
[----:B------:R-:W-:Y:S05]  /*6a30*/  BRA.U !UP0, `(.L_x_136) ;  /* 0x0000000108a47547 */ /* 0x000fea000b800000 */
[----:B------:R-:W-:Y:S02]  /*6a40*/  UIMAD.WIDE.U32 UR8, UR13, UR35, URZ ;  /* 0x000000230d0872a5 */ /* 0x000fe4000f8e00ff */
[----:B------:R-:W-:Y:S02]  /*6a50*/  UIMAD.WIDE.U32 UR10, UR14, UR32, URZ ;  /* 0x000000200e0a72a5 */ /* 0x000fe4000f8e00ff */
[----:B------:R-:W-:Y:S02]  /*6a60*/  USEL UR4, UR30, UR38, !UP5 ;  /* 0x000000261e047287 */ /* 0x000fe4000e800000 */
[----:B------:R-:W-:Y:S02]  /*6a70*/  USEL UR7, UR31, UR39, !UP6 ;  /* 0x000000271f077287 */ /* 0x000fe4000f000000 */
[----:B-1----:R-:W-:Y:S02]  /*6a80*/  UIMAD.WIDE.U32 UR16, UR4, UR22, URZ ;  /* 0x00000016041072a5 */ /* 0x002fe4000f8e00ff */
[----:B------:R-:W-:Y:S01]  /*6a90*/  UIMAD.WIDE.U32 UR18, UR7, UR22, URZ ;  /* 0x00000016071272a5 */ /* 0x000fe2000f8e00ff */
[----:B------:R-:W-:Y:S02]  /*6aa0*/  UMOV UR5, UR9 ;  /* 0x0000000900057c82 */ /* 0x000fe40008000000 */
[----:B------:R-:W-:Y:S03]  /*6ab0*/  USHF.R.U32.HI UR6, URZ, UR40, UR5 ;  /* 0x00000028ff067299 */ /* 0x000fe60008011605 */
[----:B------:R-:W-:Y:S01]  /*6ac0*/  UMOV UR5, UR11 ;  /* 0x0000000b00057c82 */ /* 0x000fe20008000000 */
[----:B------:R-:W-:Y:S02]  /*6ad0*/  USEL UR6, UR13, UR6, !UP5 ;  /* 0x000000060d067287 */ /* 0x000fe4000e800000 */
[----:B------:R-:W-:Y:S02]  /*6ae0*/  USHF.R.U32.HI UR8, URZ, UR33, UR5 ;  /* 0x00000021ff087299 */ /* 0x000fe40008011605 */
[----:B------:R-:W-:Y:S01]  /*6af0*/  UIMAD.WIDE.U32 UR10, UR6, UR22, URZ ;  /* 0x00000016060a72a5 */ /* 0x000fe2000f8e00ff */
[----:B------:R-:W-:Y:S02]  /*6b00*/  UMOV UR5, UR17 ;  /* 0x0000001100057c82 */ /* 0x000fe40008000000 */
[----:B------:R-:W-:Y:S03]  /*6b10*/  @UP4 USHF.R.U32.HI UR4, URZ, UR23, UR5 ;  /* 0x00000017ff044299 */ /* 0x000fe60008011605 */
[----:B------:R-:W-:Y:S01]  /*6b20*/  UMOV UR5, UR19 ;  /* 0x0000001300057c82 */ /* 0x000fe20008000000 */
[----:B------:R-:W-:Y:S02]  /*6b30*/  UIMAD UR4, UR42, UR4, URZ ;  /* 0x000000042a0472a4 */ /* 0x000fe4000f8e02ff */
[----:B------:R-:W-:Y:S02]  /*6b40*/  @UP4 USHF.R.U32.HI UR7, URZ, UR23, UR5 ;  /* 0x00000017ff074299 */ /* 0x000fe40008011605 */
[----:B------:R-:W-:Y:S02]  /*6b50*/  USEL UR5, UR14, UR8, !UP6 ;  /* 0x000000080e057287 */ /* 0x000fe4000f000000 */
[----:B------:R-:W-:Y:S02]  /*6b60*/  UIMAD UR8, UR42, UR7, URZ ;  /* 0x000000072a0872a4 */ /* 0x000fe4000f8e02ff */
[----:B------:R-:W-:Y:S03]  /*6b70*/  UISETP.GE.AND UP0, UPT, UR6, UR4, UPT ;  /* 0x000000040600728c */ /* 0x000fe6000bf06270 */
[----:B------:R-:W-:Y:S01]  /*6b80*/  UMOV UR4, UR11 ;  /* 0x0000000b00047c82 */ /* 0x000fe20008000000 */
[----:B------:R-:W-:Y:S02]  /*6b90*/  UISETP.GE.OR UP0, UPT, UR5, UR8, UP0 ;  /* 0x000000080500728c */ /* 0x000fe40008706670 */
[----:B------:R-:W-:Y:S02]  /*6ba0*/  USHF.R.U32.HI UR4, URZ, UR23, UR4 ;  /* 0x00000017ff047299 */ /* 0x000fe40008011604 */
[----:B------:R-:W-:Y:S02]  /*6bb0*/  UIMAD.WIDE.U32 UR8, UR5, UR22, URZ ;  /* 0x00000016050872a5 */ /* 0x000fe4000f8e00ff */
[----:B------:R-:W-:Y:S04]  /*6bc0*/  USEL UR10, UR6, UR4, !UP4 ;  /* 0x00000004060a7287 */ /* 0x000fe8000e000000 */
[----:B------:R-:W-:Y:S01]  /*6bd0*/  UIADD3 UR11, UPT, UPT, -UR10, URZ, URZ ;  /* 0x000000ff0a0b7290 */ /* 0x000fe2000fffe1ff */
[----:B------:R-:W-:Y:S02]  /*6be0*/  @!UP0 UMOV UR4, UR9 ;  /* 0x0000000900048c82 */ /* 0x000fe40008000000 */
[----:B------:R-:W-:Y:S02]  /*6bf0*/  @!UP0 USHF.R.U32.HI UR4, URZ, UR23, UR4 ;  /* 0x00000017ff048299 */ /* 0x000fe40008011604 */
[----:B------:R-:W-:Y:S02]  /*6c00*/  UIMAD UR8, UR42, UR11, UR6 ;  /* 0x0000000b2a0872a4 */ /* 0x000fe4000f8e0206 */
[----:B------:R-:W-:Y:S04]  /*6c10*/  @!UP0 USEL UR4, UR5, UR4, !UP4 ;  /* 0x0000000405048287 */ /* 0x000fe8000e000000 */
[----:B------:R-:W-:Y:S02]  /*6c20*/  @!UP0 UIMAD UR8, UR7, UR8, UR4 ;  /* 0x00000008070882a4 */ /* 0x000fe4000f8e0204 */
[----:B------:R-:W-:Y:S02]  /*6c30*/  @!UP0 UIADD3 UR9, UPT, UPT, UR10, -UR4, URZ ;  /* 0x800000040a098290 */ /* 0x000fe4000fffe0ff */
[----:B------:R-:W-:Y:S02]  /*6c40*/  UIADD3 UR4, UPT, UPT, -UR5, URZ, URZ ;  /* 0x000000ff05047290 */ /* 0x000fe4000fffe1ff */
[----:B------:R-:W-:Y:S02]  /*6c50*/  UIADD3 UR7, UPT, UPT, -UR6, URZ, URZ ;  /* 0x000000ff06077290 */ /* 0x000fe4000fffe1ff */
[----:B------:R-:W-:Y:S02]  /*6c60*/  @!UP0 UIMAD UR6, UR9, UR42, UR5 ;  /* 0x0000002a090682a4 */ /* 0x000fe4000f8e0205 */
[----:B------:R-:W-:Y:S02]  /*6c70*/  UIMAD UR14, UR15, UR4, UR14 ;  /* 0x000000040f0e72a4 */ /* 0x000fe4000f8e020e */
[----:B------:R-:W-:Y:S01]  /*6c80*/  UIMAD UR4, UR34, UR7, UR13 ;  /* 0x00000007220472a4 */ /* 0x000fe2000f8e020d */
[----:B------:R-:W-:Y:S02]  /*6c90*/  @!UP0 UMOV UR5, UR8 ;  /* 0x0000000800058c82 */ /* 0x000fe40008000000 */
[----:B------:R-:W-:Y:S02]  /*6ca0*/  UIMAD UR14, UR5, UR15, UR14 ;  /* 0x0000000f050e72a4 */ /* 0x000fe4000f8e020e */
[----:B------:R-:W-:Y:S11]  /*6cb0*/  UIMAD UR13, UR6, UR34, UR4 ;  /* 0x00000022060d72a4 */ /* 0x000ff6000f8e0204 */
[----:B------:R-:W-:Y:S01]  /*6cc0*/  @!UPT UIADD3 URZ, UPT, UPT, URZ, URZ, URZ ;  /* 0x000000fffffff290 */ /* 0x000fe2000fffe0ff */
.L_x_136:
[----:B------:R-:W3:Y:S01]  /*6cd0*/  @!UP2 LDCU.128 UR8, c[0x0][0xb10] ;  /* 0x00016200ff08a7ac */ /* 0x000ee20008000c00 */
[C---:B----4-:R-:W-:Y:S02]  /*6ce0*/  ISETP.NE.U32.AND P1, PT, R4.reuse, RZ, PT ;  /* 0x000000ff0400720c */ /* 0x050fe40003f25070 */
[----:B------:R-:W-:Y:S02]  /*6cf0*/  ISETP.NE.U32.AND P0, PT, R4, RZ, PT ;  /* 0x000000ff0400720c */ /* 0x000fe40003f05070 */
[C---:B------:R-:W-:Y:S02]  /*6d00*/  ISETP.NE.AND.EX P1, PT, R5.reuse, RZ, PT, P1 ;  /* 0x000000ff0500720c */ /* 0x040fe40003f25310 */
[----:B------:R-:W-:Y:S01]  /*6d10*/  ISETP.NE.AND.EX P0, PT, R5, RZ, PT, P0 ;  /* 0x000000ff0500720c */ /* 0x000fe20003f05300 */
[----:B------:R-:W4:Y:S01]  /*6d20*/  @!UP2 LDCU UR5, c[0x0][0xb0c] ;  /* 0x00016180ff05a7ac */ /* 0x000f220008000800 */
[----:B------:R-:W-:Y:S01]  /*6d30*/  SHF.L.U32 R9, R15, 0x1f, RZ ;  /* 0x0000001f0f097819 */ /* 0x000fe200000006ff */
[----:B------:R-:W-:Y:S02]  /*6d40*/  USHF.L.U32 UR26, UR28, 0x7, URZ ;  /* 0x000000071c1a7899 */ /* 0x000fe400080006ff */
[----:B------:R-:W-:Y:S02]  /*6d50*/  USHF.L.U32 UR27, UR20, 0x6, URZ ;  /* 0x00000006141b7899 */ /* 0x000fe400080006ff */
[----:B---3--:R-:W-:Y:S07]  /*6d60*/  UIMAD.WIDE.U32 UR6, UR14, UR8, URZ ;  /* 0x000000080e0672a5 */ /* 0x008fee000f8e00ff */
[----:B------:R-:W-:Y:S01]  /*6d70*/  @!UP2 UMOV UR4, UR7 ;  /* 0x000000070004ac82 */ /* 0x000fe20008000000 */
[----:B----4-:R-:W-:Y:S02]  /*6d80*/  @!UP2 UISETP.NE.AND UP0, UPT, UR5, 0x1, UPT ;  /* 0x000000010500a88c */ /* 0x010fe4000bf05270 */
[----:B------:R-:W-:Y:S02]  /*6d90*/  @!UP2 USHF.R.U32.HI UR4, URZ, UR9, UR4 ;  /* 0x00000009ff04a299 */ /* 0x000fe40008011604 */
[----:B------:R-:W-:Y:S02]  /*6da0*/  UIMAD.WIDE.U32 UR6, UR13, UR11, URZ ;  /* 0x0000000b0d0672a5 */ /* 0x000fe4000f8e00ff */
[----:B------:R-:W-:Y:S02]  /*6db0*/  @!UP2 USEL UR8, UR14, UR4, !UP0 ;  /* 0x000000040e08a287 */ /* 0x000fe4000c000000 */
[----:B------:R-:W-:Y:S03]  /*6dc0*/  @!UP2 UISETP.NE.AND UP0, UPT, UR10, 0x1, UPT ;  /* 0x000000010a00a88c */ /* 0x000fe6000bf05270 */
[----:B------:R-:W-:Y:S02]  /*6dd0*/  @!UP2 UMOV UR6, UR7 ;  /* 0x000000070006ac82 */ /* 0x000fe40008000000 */
[----:B------:R-:W3:Y:S02]  /*6de0*/  @!UP2 LDCU UR4, c[0x0][0xb20] ;  /* 0x00016400ff04a7ac */ /* 0x000ee40008000800 */
[----:B---3--:R-:W-:Y:S04]  /*6df0*/  @!UP2 USHF.R.U32.HI UR6, URZ, UR4, UR6 ;  /* 0x00000004ff06a299 */ /* 0x008fe80008011606 */
[----:B------:R-:W-:Y:S04]  /*6e00*/  @!UP2 USEL UR6, UR13, UR6, !UP0 ;  /* 0x000000060d06a287 */ /* 0x000fe8000c000000 */
[----:B------:R-:W-:Y:S02]  /*6e10*/  @!UP2 UIADD3 UR4, UPT, UPT, -UR8, UR6, URZ ;  /* 0x000000060804a290 */ /* 0x000fe4000fffe1ff */
[----:B------:R-:W-:Y:S02]  /*6e20*/  @!UP2 UIADD3 UR6, UPT, UPT, UR8, -UR6, URZ ;  /* 0x800000060806a290 */ /* 0x000fe4000fffe0ff */
[----:B------:R-:W-:Y:S02]  /*6e30*/  @!UP2 UIMAD UR14, UR4, UR5, UR14 ;  /* 0x00000005040ea2a4 */ /* 0x000fe4000f8e020e */
[----:B------:R-:W-:Y:S01]  /*6e40*/  @!UP2 UIMAD UR13, UR6, UR10, UR13 ;  /* 0x0000000a060da2a4 */ /* 0x000fe2000f8e020d */
[----:B------:R-:W-:Y:S11]  /*6e50*/  BRA.U UP3, `(.L_x_137) ;  /* 0x0000000103107547 */ /* 0x000ff6000b800000 */
[----:B--2---:R-:W-:Y:S04]  /*6e60*/  MOV R0, UR44 ;  /* 0x0000002c00007c02 */ /* 0x004fe80008000f00 */
[----:B------:R-:W-:Y:S04]  /*6e70*/  SHF.L.U32 R11, R0, 0x1f, RZ ;  /* 0x0000001f000b7819 */ /* 0x000fe800000006ff */
[----:B------:R-:W2:Y:S02]  /*6e80*/  SYNCS.PHASECHK.TRANS64.TRYWAIT P2, [UR21+0x368], R11 ;  /* 0x0003680bff0075a7 */ /* 0x000ea40008041115 */
[----:B--2---:R-:W-:Y:S05]  /*6e90*/  @!P2 BRA `(.L_x_138) ;  /* 0x0000004c0040a947 */ /* 0x004fea0003800000 */
.L_x_137:
[----:B------:R-:W-:Y:S05]  /*6ea0*/  @!P1 BRA `(.L_x_139) ;  /* 0x0000000000309947 */ /* 0x000fea0003800000 */
[----:B------:R-:W-:Y:S01]  /*6eb0*/  ISETP.NE.U32.AND P1, PT, R2, RZ, PT ;  /* 0x000000ff0200720c */ /* 0x000fe20003f25070 */
[----:B------:R-:W3:Y:S01]  /*6ec0*/  LDCU.64 UR4, c[0x0][0x358] ;  /* 0x00006b00ff0477ac */ /* 0x000ee20008000a00 */
[----:B------:R-:W-:Y:S02]  /*6ed0*/  IMAD.MOV.U32 R90, RZ, RZ, 0x1 ;  /* 0x00000001ff5a7424 */ /* 0x000fe400078e00ff */
[----:B------:R-:W-:Y:S11]  /*6ee0*/  ISETP.NE.AND.EX P1, PT, R3, RZ, PT, P1 ;  /* 0x000000ff0300720c */ /* 0x000ff60003f25310 */
[----:B------:R-:W-:Y:S02]  /*6ef0*/  @!UPT UIADD3 URZ, UPT, UPT, URZ, URZ, URZ ;  /* 0x000000fffffff290 */ /* 0x000fe4000fffe0ff */
[----:B--2---:R-:W2:Y:S01]  /*6f00*/  @P1 LDC.64 R10, c[0x0][0x888] ;  /* 0x00022200ff0a1b82 */ /* 0x004ea20000000a00 */
[----:B------:R-:W-:Y:S04]  /*6f10*/  @P1 IMAD R0, R4, UR36, RZ ;  /* 0x0000002404001c24 */ /* 0x000fe8000f8e02ff */
[----:B--2---:R-:W-:Y:S04]  /*6f20*/  @P1 IMAD.WIDE R10, R0, 0x4, R10 ;  /* 0x00000004000a1825 */ /* 0x004fe800078e020a */
[----:B------:R-:W-:Y:S01]  /*6f30*/  HFMA2 R0, -RZ, RZ, 0, 5.9604644775390625e-08 ;  /* 0x00000001ff007431 */ /* 0x000fe200000001ff */
[----:B---3-5:R3:W5:Y:S04]  /*6f40*/  @P1 LDG.E R41, desc[UR4][R10.64] ;  /* 0x000000040a291981 */ /* 0x028768000c1e1900 */
[----:B------:R-:W-:Y:S01]  /*6f50*/  @!P1 PRMT R90, R0, 0x7610, R90 ;  /* 0x00007610005a9816 */ /* 0x000fe2000000005a */
[----:B---3--:R-:W4:Y:S06]  /*6f60*/  @!P1 LDC R41, c[0x0][0x880] ;  /* 0x00022000ff299b82 */ /* 0x008f2c0000000800 */
.L_x_139:
[----:B----45:R-:W-:Y:S01]  /*6f70*/  @!P0 FSETP.EQ.AND P1, PT, R41, RZ, PT ;  /* 0x000000ff2900820b */ /* 0x030fe20003f22000 */
[----:B------:R-:W-:Y:S01]  /*6f80*/  @!UPT UIADD3 URZ, UPT, UPT, URZ, URZ, URZ ;  /* 0x000000fffffff290 */ /* 0x000fe2000fffe0ff */
[----:B------:R-:W-:Y:S11]  /*6f90*/  @!P0 BRA `(.L_x_140) ;  /* 0x0000000000188947 */ /* 0x000ff60003800000 */
[----:B------:R-:W-:Y:S02]  /*6fa0*/  LOP3.LUT P0, RZ, R90, 0xff, RZ, 0xc0, !PT ;  /* 0x000000ff5aff7812 */ /* 0x000fe4000780c0ff */
[----:B------:R-:W-:Y:S04]  /*6fb0*/  ISETP.NE.U32.AND P1, PT, R2, RZ, PT ;  /* 0x000000ff0200720c */ /* 0x000fe80003f25070 */
[----:B------:R-:W-:Y:S04]  /*6fc0*/  ISETP.NE.AND.EX P1, PT, R3, RZ, PT, P1 ;  /* 0x000000ff0300720c */ /* 0x000fe80003f25310 */
[----:B------:R-:W-:Y:S03]  /*6fd0*/  PLOP3.LUT P1, PT, P1, PT, PT, 0x8, 0x80 ;  /* 0x000000000080781c */ /* 0x000fe60000f2e170 */
[----:B------:R-:W-:Y:S11]  /*6fe0*/  @P0 FSETP.EQ.AND P1, PT, R41, RZ, PT ;  /* 0x000000ff2900020b */ /* 0x000ff60003f22000 */
[----:B------:R-:W-:Y:S02]  /*6ff0*/  @!UPT UIADD3 URZ, UPT, UPT, URZ, URZ, URZ ;  /* 0x000000fffffff290 */ /* 0x000fe4000fffe0ff */
.L_x_140:
[----:B------:R-:W3:Y:S01]  /*7000*/  SYNCS.PHASECHK.TRANS64.TRYWAIT P2, [UR21+0x350], R9 ;  /* 0x00035009ff0075a7 */ /* 0x000ee20008041115 */
[----:B------:R-:W-:Y:S04]  /*7010*/  ELECT P0, URZ, PT ;  /* 0x0000000000ff782f */ /* 0x000fe80003800000 */
[----:B------:R-:W-:Y:S11]  /*7020*/  PLOP3.LUT P1, PT, P1, P0, PT, 0xf2, 0x2f ;  /* 0x00000000002f781c */ /* 0x000ff60000f21e72 */
[----:B------:R-:W-:Y:S02]  /*7030*/  @!UPT UIADD3 URZ, UPT, UPT, URZ, URZ, URZ ;  /* 0x000000fffffff290 */ /* 0x000fe4000fffe0ff */
[----:B------:R-:W-:Y:S05]  /*7040*/  @!P1 IADD3 R8, P0, PT, R16, 0x580, RZ ;  /* 0x0000058010089810 */ /* 0x000fea0007f1e0ff */
[----:B------:R-:W-:Y:S01]  /*7050*/  @!P1 IMAD.X R6, RZ, RZ, R17, P0 ;  /* 0x000000ffff069224 */ /* 0x000fe200000e0611 */
[----:B---3--:R-:W-:Y:S07]  /*7060*/  @!P2 BRA `(.L_x_141) ;  /* 0x0000004800e4a947 */ /* 0x008fee0003800000 */
.L_x_301:
[----:B------:R-:W-:Y:S01]  /*7070*/  @!P1 R2UR UR5, R8 ;  /* 0x00000000080592ca */ /* 0x000fe200000e0000 */
[----:B------:R-:W-:Y:S01]  /*7080*/  VOTEU.ALL UP0, P1 ;  /* 0x0000000000ff7886 */ /* 0x000fe20000800000 */
[----:B------:R-:W-:Y:S01]  /*7090*/  @!P1 R2UR UR4, R6 ;  /* 0x00000000060492ca */ /* 0x000fe200000e0000 */
[----:B------:R-:W-:Y:S01]  /*70a0*/  UMOV UR16, 0x0 ;  /* 0x0000000000107882 */ /* 0x000fe20000000000 */
[----:B------:R-:W-:Y:S01]  /*70b0*/  UMOV UR17, 0x10000000 ;  /* 0x1000000000117882 */ /* 0x000fe20000000000 */
[----:B------:R-:W-:Y:S01]  /*70c0*/  UMOV UR28, UR36 ;  /* 0x00000024001c7c82 */ /* 0x000fe20008000000 */
[----:B------:R-:W-:Y:S01]  /*70d0*/  @!UP0 UIADD3 UR24, UPT, UPT, UR21, 0x500, URZ ;  /* 0x0000050015188890 */ /* 0x000fe2000fffe0ff */
[----:B--2---:R-:W-:Y:S01]  /*70e0*/  @!P1 IMAD.MOV.U32 R0, RZ, RZ, 0x1000 ;  /* 0x00001000ff009424 */ /* 0x004fe200078e00ff */
[----:B------:R-:W-:Y:S01]  /*70f0*/  @!UP0 UIADD3 UR10, UPT, UPT, UR26, 0x40, URZ ;  /* 0x000000401a0a8890 */ /* 0x000fe2000fffe0ff */
[----:B------:R-:W-:Y:S01]  /*7100*/  VIADD R14, R14, 0x1 ;  /* 0x000000010e0e7836 */ /* 0x000fe20000000000 */
[----:B------:R-:W-:Y:S01]  /*7110*/  @!UP0 UIADD3 UR8, UPT, UPT, UR21, 0xd00, URZ ;  /* 0x00000d0015088890 */ /* 0x000fe2000fffe0ff */
[----:B------:R-:W-:Y:S02]  /*7120*/  VOTEU.ALL UP0, P1 ;  /* 0x0000000000ff7886 */ /* 0x000fe40000800000 */
[----:B------:R-:W-:Y:S01]  /*7130*/  IMAD.U32 R10, RZ, RZ, UR5 ;  /* 0x00000005ff0a7e24 */ /* 0x000fe2000f8e00ff */
[----:B------:R-:W-:Y:S01]  /*7140*/  UMOV UR9, UR25 ;  /* 0x0000001900097c82 */ /* 0x000fe20008000000 */
[----:B------:R-:W-:Y:S01]  /*7150*/  IMAD.U32 R11, RZ, RZ, UR4 ;  /* 0x00000004ff0b7e24 */ /* 0x000fe2000f8e00ff */
[----:B------:R-:W-:Y:S01]  /*7160*/  UMOV UR11, UR27 ;  /* 0x0000001b000b7c82 */ /* 0x000fe20008000000 */
[----:B------:R-:W-:Y:S01]  /*7170*/  UMOV UR12, UR36 ;  /* 0x00000024000c7c82 */ /* 0x000fe20008000000 */
[----:B------:R-:W-:Y:S01]  /*7180*/  @!P1 R2UR UR4, R10 ;  /* 0x000000000a0492ca */ /* 0x000fe200000e0000 */
[----:B------:R-:W-:Y:S01]  /*7190*/  UPRMT UR6, UR45, 0x654, UR25 ;  /* 0x000006542d067896 */ /* 0x000fe20008000019 */
[----:B------:R-:W-:Y:S11]  /*71a0*/  @!P1 R2UR UR5, R11 ;  /* 0x000000000b0592ca */ /* 0x000ff600000e0000 */
[----:B------:R-:W-:Y:S02]  /*71b0*/  @!UPT UIADD3 URZ, UPT, UPT, URZ, URZ, URZ ;  /* 0x000000fffffff290 */ /* 0x000fe4000fffe0ff */
[----:B------:R2:W-:Y:S01]  /*71c0*/  @!UP0 UTMALDG.3D [UR24], [UR4], desc[UR16] ;  /* 0x00001018040085b4 */ /* 0x0005e20008011000 */
[----:B------:R-:W-:Y:S05]  /*71d0*/  VOTEU.ALL UP0, P1 ;  /* 0x0000000000ff7886 */ /* 0x000fea0000800000 */
[----:B------:R2:W-:Y:S01]  /*71e0*/  @!UP0 UTMALDG.3D [UR8], [UR4], desc[UR16] ;  /* 0x00001008040085b4 */ /* 0x0005e20008011000 */
[----:B------:R2:W-:Y:S01]  /*71f0*/  @!P1 SYNCS.ARRIVE.TRANS64.RED.A0TR RZ, [UR21+0x340], R0 ;  /* 0x00034000ffff99a7 */ /* 0x0005e20008300415 */
[----:B------:R-:W-:Y:S01]  /*7200*/  SYNCS.ARRIVE.TRANS64.RED.A1T0 RZ, [UR6], RZ ;  /* 0x000000ffffff79a7 */ /* 0x000fe20008100406 */
[----:B------:R-:W3:Y:S02]  /*7210*/  SYNCS.PHASECHK.TRANS64.TRYWAIT P0, [UR21+0x358], R9 ;  /* 0x00035809ff0075a7 */ /* 0x000ee40008001115 */
[----:B--23--:R-:W-:Y:S05]  /*7220*/  @!P0 BRA `(.L_x_142) ;  /* 0x00000048008c8947 */ /* 0x00cfea0003800000 */
.L_x_303:
[----:B------:R-:W-:Y:S01]  /*7230*/  UIADD3 UR28, UPT, UPT, UR13, UR62, URZ ;  /* 0x0000003e0d1c7290 */ /* 0x000fe2000fffe0ff */
[----:B------:R-:W-:Y:S01]  /*7240*/  @!P1 IADD3 R6, P0, PT, R16, 0x580, RZ ;  /* 0x0000058010069810 */ /* 0x000fe20007f1e0ff */
[----:B------:R-:W-:Y:S01]  /*7250*/  UPLOP3.LUT UP3, UPT, UPT, UPT, UPT, 0x80, 0x8 ;  /* 0x000000000008789c */ /* 0x000fe20003f6f070 */
[----:B------:R-:W-:Y:S01]  /*7260*/  LOP3.LUT R15, R15, 0x1, RZ, 0x3c, !PT ;  /* 0x000000010f0f7812 */ /* 0x000fe200078e3cff */
[----:B------:R-:W-:Y:S01]  /*7270*/  VOTEU.ALL UP0, P1 ;  /* 0x0000000000ff7886 */ /* 0x000fe20000800000 */
[----:B------:R-:W-:Y:S01]  /*7280*/  @!P1 R2UR UR5, R6 ;  /* 0x00000000060592ca */ /* 0x000fe200000e0000 */
[----:B--2---:R-:W-:Y:S01]  /*7290*/  @!P1 IMAD.X R0, RZ, RZ, R17, P0 ;  /* 0x000000ffff009224 */ /* 0x004fe200000e0611 */
[----:B------:R-:W-:Y:S01]  /*72a0*/  UMOV UR6, 0x0 ;  /* 0x0000000000067882 */ /* 0x000fe20000000000 */
[----:B------:R-:W-:Y:S01]  /*72b0*/  UMOV UR7, 0x10000000 ;  /* 0x1000000000077882 */ /* 0x000fe20000000000 */
[----:B------:R-:W-:Y:S01]  /*72c0*/  @!UP0 UIADD3 UR18, UPT, UPT, UR26, 0x20, URZ ;  /* 0x000000201a128890 */ /* 0x000fe2000fffe0ff */
[----:B------:R-:W-:Y:S01]  /*72d0*/  ISETP.NE.AND P0, PT, R14, 0x2, PT ;  /* 0x000000020e00780c */ /* 0x000fe20003f05270 */
[----:B------:R-:W-:Y:S01]  /*72e0*/  @!UP0 UIADD3 UR16, UPT, UPT, UR21, 0x1500, URZ ;  /* 0x0000150015108890 */ /* 0x000fe2000fffe0ff */
[----:B------:R-:W-:Y:S01]  /*72f0*/  @!P1 R2UR UR4, R0 ;  /* 0x00000000000492ca */ /* 0x000fe200000e0000 */
[----:B------:R-:W-:Y:S01]  /*7300*/  @!UP0 UIADD3 UR17, UPT, UPT, UR21, 0x348, URZ ;  /* 0x0000034815118890 */ /* 0x000fe2000fffe0ff */
[----:B------:R-:W-:Y:S01]  /*7310*/  SEL R0, RZ, 0x1, P0 ;  /* 0x00000001ff007807 */ /* 0x000fe20000000000 */
[----:B------:R-:W-:Y:S01]  /*7320*/  @!UP0 UIADD3 UR10, UPT, UPT, UR26, 0x60, URZ ;  /* 0x000000601a0a8890 */ /* 0x000fe2000fffe0ff */
[----:B------:R-:W-:Y:S01]  /*7330*/  SEL R14, R14, RZ, P0 ;  /* 0x000000ff0e0e7207 */ /* 0x000fe20000000000 */
[----:B------:R-:W-:Y:S01]  /*7340*/  @!UP0 UIADD3 UR8, UPT, UPT, UR21, 0x1d00, URZ ;  /* 0x00001d0015088890 */ /* 0x000fe2000fffe0ff */
[----:B------:R-:W-:Y:S01]  /*7350*/  IMAD.U32 R8, RZ, RZ, UR5 ;  /* 0x00000005ff087e24 */ /* 0x000fe2000f8e00ff */
[----:B------:R-:W-:Y:S01]  /*7360*/  VOTEU.ALL UP0, P1 ;  /* 0x0000000000ff7886 */ /* 0x000fe20000800000 */
[----:B------:R-:W-:Y:S01]  /*7370*/  UMOV UR19, UR27 ;  /* 0x0000001b00137c82 */ /* 0x000fe20008000000 */
[----:B------:R-:W-:Y:S01]  /*7380*/  UMOV UR20, UR36 ;  /* 0x0000002400147c82 */ /* 0x000fe20008000000 */
[----:B------:R-:W-:Y:S01]  /*7390*/  UMOV UR11, UR27 ;  /* 0x0000001b000b7c82 */ /* 0x000fe20008000000 */
[----:B------:R-:W-:Y:S01]  /*73a0*/  UMOV UR12, UR36 ;  /* 0x00000024000c7c82 */ /* 0x000fe20008000000 */
[----:B------:R-:W-:Y:S01]  /*73b0*/  UMOV UR9, UR17 ;  /* 0x0000001100097c82 */ /* 0x000fe20008000000 */
[----:B------:R-:W-:Y:S01]  /*73c0*/  IMAD.U32 R9, RZ, RZ, UR4 ;  /* 0x00000004ff097e24 */ /* 0x000fe2000f8e00ff */
[----:B------:R-:W-:Y:S01]  /*73d0*/  @!P1 R2UR UR4, R8 ;  /* 0x00000000080492ca */ /* 0x000fe200000e0000 */
[----:B------:R-:W-:Y:S01]  /*73e0*/  UMOV UR36, UR29 ;  /* 0x0000001d00247c82 */ /* 0x000fe20008000000 */
[----:B------:R-:W-:Y:S02]  /*73f0*/  LOP3.LUT R13, R13, R0, RZ, 0x3c, !PT ;  /* 0x000000000d0d7212 */ /* 0x000fe400078e3cff */
[----:B------:R-:W-:Y:S11]  /*7400*/  @!P1 R2UR UR5, R9 ;  /* 0x00000000090592ca */ /* 0x000ff600000e0000 */
[----:B------:R-:W-:Y:S02]  /*7410*/  @!UPT UIADD3 URZ, UPT, UPT, URZ, URZ, URZ ;  /* 0x000000fffffff290 */ /* 0x000fe4000fffe0ff */
[----:B------:R2:W-:Y:S01]  /*7420*/  @!UP0 UTMALDG.3D [UR16], [UR4], desc[UR6] ;  /* 0x00000610040085b4 */ /* 0x0005e20008011000 */
[----:B------:R-:W-:Y:S05]  /*7430*/  VOTEU.ALL UP0, P1 ;  /* 0x0000000000ff7886 */ /* 0x000fea0000800000 */
[----:B------:R3:W-:Y:S01]  /*7440*/  @!UP0 UTMALDG.3D [UR8], [UR4], desc[UR6] ;  /* 0x00000608040085b4 */ /* 0x0007e20008011000 */
[----:B------:R3:W-:Y:S01]  /*7450*/  @!P1 SYNCS.ARRIVE.TRANS64.RED.A0TR RZ, [UR21+0x348], R7 ;  /* 0x00034807ffff99a7 */ /* 0x0007e20008300415 */
[----:B------:R-:W-:Y:S01]  /*7460*/  SYNCS.ARRIVE.TRANS64.RED.A1T0 RZ, [UR37], RZ ;  /* 0x000000ffffff79a7 */ /* 0x000fe20008100425 */
[----:B--2---:R-:W-:Y:S01]  /*7470*/  UIADD3 UR20, UPT, UPT, UR14, UR61, URZ ;  /* 0x0000003d0e147290 */ /* 0x004fe2000fffe0ff */
[----:B------:R-:W-:Y:S11]  /*7480*/  BRA.U UP1, `(.L_x_143) ;  /* 0xfffffff101f07547 */ /* 0x000ff6000b83ffff */
[----:B------:R-:W-:-:S04]  /*7490*/  SHF.L.U32 R3, R15, 0x1f, RZ ;  /* 0x0000001f0f037819 */ /* 0x000fc800000006ff */
[----:B------:R-:W2:Y:S02]  /*74a0*/  SYNCS.PHASECHK.TRANS64.TRYWAIT P0, [UR21+0x350], R3 ;  /* 0x00035003ff0075a7 */ /* 0x000ea40008001115 */
[----:B--2---:R-:W-:Y:S05]  /*74b0*/  @!P0 BRA `(.L_x_144) ;  /* 0x0000004800008947 */ /* 0x004fea0003800000 */
.L_x_305:
[----:B--2---:R-:W-:-:S07]  /*74c0*/  MOV R0, UR21 ;  /* 0x0000001500007c02 */ /* 0x004fce0008000f00 */
.L_x_145:
[----:B--2---:R-:W-:-:S04]  /*74d0*/  SHF.L.U32 R3, R15, 0x1f, RZ ;  /* 0x0000001f0f037819 */ /* 0x004fc800000006ff */
[----:B------:R2:W4:Y:S03]  /*74e0*/  SYNCS.PHASECHK.TRANS64.TRYWAIT P0, [R0+URZ+0x358], R3 ;  /* 0x00035803000075a7 */ /* 0x00052600080011ff */
[----:B----4-:R-:W-:Y:S05]  /*74f0*/  @!P0 NANOSLEEP.SYNCS 0x989680 ;  /* 0x009896800000895d */ /* 0x010fea0003900000 */
[----:B------:R-:W4:Y:S02]  /*7500*/  @!P0 SYNCS.PHASECHK.TRANS64 P0, [R0+URZ+0x358], R3 ;  /* 0x00035803000085a7 */ /* 0x000f2400080010ff */
[----:B-1-34-:R-:W-:Y:S05]  /*7510*/  @P0 EXIT ;  /* 0x000000000000094d */ /* 0x01afea0003800000 */
[----:B------:R-:W-:Y:S05]  /*7520*/  BRA `(.L_x_145) ;  /* 0xfffffffc00e87947 */ /* 0x000fea000383ffff */
.L_x_134:
[----:B------:R-:W-:-:S06]  /*7530*/  UISETP.GE.AND UP0, UPT, UR25, 0x4, UPT ;  /* 0x000000041900788c */ /* 0x000fcc000bf06270 */
[----:B------:R-:W-:-:S13]  /*7540*/  PLOP3.LUT P0, PT, PT, PT, UP0, 0x80, 0x8 ;  /* 0x000000000008781c */ /* 0x000fda0003f0f008 */
[----:B------:R-:W-:Y:S05]  /*7550*/  @!P0 EXIT ;  /* 0x000000000000894d */ /* 0x000fea0003800000 */
[----:B------:R-:W-:Y:S01]  /*7560*/  BAR.SYNC.DEFER_BLOCKING 0x6, 0xa0 ;  /* 0x0182800000007b1d */ /* 0x000fe20000010000 */
[C---:B------:R-:W-:Y:S01]  /*7570*/  IMAD.SHL.U32 R89, R99.reuse, 0x20, RZ ;  /* 0x0000002063597824 */ /* 0x040fe200078e00ff */
[----:B------:R-:W-:Y:S01]  /*7580*/  CS2R R96, SRZ ;  /* 0x0000000000607805 */ /* 0x000fe2000001ff00 */
[C---:B------:R-:W-:Y:S01]  /*7590*/  IMAD.SHL.U32 R5, R99.reuse, 0x4, RZ ;  /* 0x0000000463057824 */ /* 0x040fe200078e00ff */
[----:B------:R-:W-:Y:S01]  /*75a0*/  CS2R R94, SRZ ;  /* 0x00000000005e7805 */ /* 0x000fe2000001ff00 */
[----:B------:R-:W-:Y:S01]  /*75b0*/  IMAD.U32 R37, R99, 0x10000, RZ ;  /* 0x0001000063257824 */ /* 0x000fe200078e00ff */
[----:B------:R-:W-:Y:S01]  /*75c0*/  UMOV UR44, 0x400 ;  /* 0x00000400002c7882 */ /* 0x000fe20000000000 */
[----:B------:R-:W-:Y:S01]  /*75d0*/  LOP3.LUT R4, R89, 0x80, RZ, 0xc0, !PT ;  /* 0x0000008059047812 */ /* 0x000fe200078ec0ff */
[----:B------:R-:W-:Y:S01]  /*75e0*/  ULEA UR44, UR45, UR44, 0x18 ;  /* 0x0000002c2d2c7291 */ /* 0x000fe2000f8ec0ff */
[----:B------:R-:W1:Y:S01]  /*75f0*/  LDC.64 R84, c[0x0][0x888] ;  /* 0x00022200ff547b82 */ /* 0x000e620000000a00 */
[C---:B------:R-:W-:Y:S01]  /*7600*/  IMAD.SHL.U32 R7, R91.reuse, 0x400, RZ ;  /* 0x000004005b077824 */ /* 0x040fe200078e00ff */
[----:B------:R-:W-:Y:S01]  /*7610*/  LOP3.LUT R5, R4, 0x10, R5, 0xf8, !PT ;  /* 0x0000001004057812 */ /* 0x000fe200078ef805 */
[----:B------:R-:W-:Y:S01]  /*7620*/  IMAD.SHL.U32 R4, R91, 0x200000, RZ ;  /* 0x002000005b047824 */ /* 0x000fe200078e00ff */
[C---:B------:R-:W-:Y:S01]  /*7630*/  LOP3.LUT R88, R89.reuse, 0xb60, RZ, 0xc0, !PT ;  /* 0x00000b6059587812 */ /* 0x040fe200078ec0ff */
[----:B------:R-:W-:Y:S01]  /*7640*/  UIADD3 UR4, UPT, UPT, UR44, 0x2500, URZ ;  /* 0x000025002c047890 */ /* 0x000fe2000fffe0ff */
[----:B------:R-:W-:Y:S01]  /*7650*/  LOP3.LUT P0, RZ, R89, 0x80, RZ, 0xc0, !PT ;  /* 0x0000008059ff7812 */ /* 0x000fe2000780c0ff */
[----:B------:R-:W-:Y:S01]  /*7660*/  IMAD.MOV.U32 R36, RZ, RZ, RZ ;  /* 0x000000ffff247224 */ /* 0x000fe200078e00ff */
[----:B------:R-:W2:Y:S01]  /*7670*/  LDC.64 R86, c[0x0][0x890] ;  /* 0x00022400ff567b82 */ /* 0x000ea20000000a00 */
[----:B------:R-:W-:Y:S01]  /*7680*/  LOP3.LUT R4, R4, 0x200000, RZ, 0xc0, !PT ;  /* 0x0020000004047812 */ /* 0x000fe200078ec0ff */
[----:B------:R-:W-:Y:S01]  /*7690*/  IMAD.MOV.U32 R93, RZ, RZ, RZ ;  /* 0x000000ffff5d7224 */ /* 0x000fe200078e00ff */
[----:B------:R-:W-:Y:S01]  /*76a0*/  LOP3.LUT R88, R88, 0x400, R7, 0xf8, !PT ;  /* 0x0000040058587812 */ /* 0x000fe200078ef807 */
[----:B------:R-:W-:Y:S01]  /*76b0*/  IMAD.U32 R98, RZ, RZ, UR4 ;  /* 0x00000004ff627e24 */ /* 0x000fe2000f8e00ff */
[----:B------:R-:W-:Y:S01]  /*76c0*/  LOP3.LUT R37, R4, 0x400000, R37, 0xf8, !PT ;  /* 0x0040000004257812 */ /* 0x000fe200078ef825 */
[----:B------:R-:W3:Y:S01]  /*76d0*/  LDCU UR58, c[0x0][0x370] ;  /* 0x00006e00ff3a77ac */ /* 0x000ee20008000800 */
[----:B------:R-:W4:Y:S01]  /*76e0*/  LDS R0, [UR44+0x420] ;  /* 0x0004202cff007984 */ /* 0x000f220008000800 */
[----:B------:R-:W1:Y:S01]  /*76f0*/  LDC.64 R82, c[0x0][0x8b0] ;  /* 0x00022c00ff527b82 */ /* 0x000e620000000a00 */
[----:B------:R-:W-:Y:S01]  /*7700*/  LOP3.LUT R88, R88, R5, RZ, 0xfc, !PT ;  /* 0x0000000558587212 */ /* 0x000fe200078efcff */
[----:B------:R-:W1:Y:S01]  /*7710*/  LDCU UR43, c[0x0][0xb0c] ;  /* 0x00016180ff2b77ac */ /* 0x000e620008000800 */
[----:B------:R-:W-:Y:S01]  /*7720*/  LOP3.LUT R99, R99, 0x60, RZ, 0xc0, !PT ;  /* 0x0000006063637812 */ /* 0x000fe200078ec0ff */
[----:B------:R-:W1:Y:S04]  /*7730*/  LDCU UR63, c[0x0][0xb20] ;  /* 0x00016400ff3f77ac */ /* 0x000e680008000800 */
[----:B------:R-:W1:Y:S01]  /*7740*/  LDC.64 R80, c[0x0][0x8a8] ;  /* 0x00022a00ff507b82 */ /* 0x000e620000000a00 */
[----:B------:R-:W1:Y:S01]  /*7750*/  LDCU UR39, c[0x0][0xb30] ;  /* 0x00016600ff2777ac */ /* 0x000e620008000800 */
[----:B------:R-:W1:Y:S01]  /*7760*/  LDCU.64 UR56, c[0x0][0x888] ;  /* 0x00011100ff3877ac */ /* 0x000e620008000a00 */
[----:B------:R-:W1:Y:S01]  /*7770*/  LDCU.64 UR40, c[0x0][0xb28] ;  /* 0x00016500ff2877ac */ /* 0x000e620008000a00 */
[----:B------:R-:W1:Y:S01]  /*7780*/  LDCU.128 UR52, c[0x0][0xb10] ;  /* 0x00016200ff3477ac */ /* 0x000e620008000c00 */
[----:B------:R-:W1:Y:S01]  /*7790*/  LDCU UR47, c[0x0][0x374] ;  /* 0x00006e80ff2f77ac */ /* 0x000e620008000800 */
[----:B------:R-:W-:Y:S01]  /*77a0*/  UIADD3 UR60, UPT, UPT, UR44, 0x500, URZ ;  /* 0x000005002c3c7890 */ /* 0x000fe2000fffe0ff */
[----:B----4-:R-:W-:Y:S01]  /*77b0*/  IMAD.IADD R37, R0, 0x1, R37 ;  /* 0x0000000100257824 */ /* 0x010fe200078e0225 */
[----:B--23--:R-:W-:-:S10]  /*77c0*/  P2R R0, PR, RZ, 0x1 ;  /* 0x00000001ff007803 */ /* 0x00cfd40000000000 */
.L_x_171:
[C---:B------:R-:W-:Y:S02]  /*77d0*/  LEA R3, R93.reuse, UR44, 0x3 ;  /* 0x0000002c5d037c11 */ /* 0x040fe4000f8e18ff */
[----:B------:R-:W-:Y:S02]  /*77e0*/  SHF.L.U32 R0, R96, 0x1f, RZ ;  /* 0x0000001f60007819 */ /* 0x000fe400000006ff */
[----:B------:R-:W-:Y:S02]  /*77f0*/  LEA R5, R93, UR44, 0x4 ;  /* 0x0000002c5d057c11 */ /* 0x000fe4000f8e20ff */
[----:B------:R-:W2:Y:S02]  /*7800*/  SYNCS.PHASECHK.TRANS64.TRYWAIT P0, [R3+URZ+0x370], R0 ;  /* 0x00037000030075a7 */ /* 0x000ea400080011ff */
[----:B-12---:R-:W-:Y:S05]  /*7810*/  @!P0 BRA `(.L_x_146) ;  /* 0x0000004400408947 */ /* 0x006fea0003800000 */
.L_x_306:
[----:B------:R-:W3:Y:S01]  /*7820*/  LDS.128 R4, [R5+0x400] ;  /* 0x0004000005047984 */ /* 0x000ee20000000c00 */
[----:B------:R-:W-:Y:S01]  /*7830*/  UISETP.GE.AND UP0, UPT, UR42, 0x1, UPT ;  /* 0x000000012a00788c */ /* 0x000fe2000bf06270 */
[----:B------:R-:W-:Y:S01]  /*7840*/  @!PT LDS RZ, [RZ] ;  /* 0x00000000fffff984 */ /* 0x000fe20000000800 */
[----:B------:R-:W-:Y:S01]  /*7850*/  @!PT LDS RZ, [RZ] ;  /* 0x00000000fffff984 */ /* 0x000fe20000000800 */
[----:B------:R-:W-:Y:S01]  /*7860*/  @!PT LDS RZ, [RZ] ;  /* 0x00000000fffff984 */ /* 0x000fe20000000800 */
[----:B------:R-:W-:Y:S01]  /*7870*/  @!PT LDS RZ, [RZ] ;  /* 0x00000000fffff984 */ /* 0x000fe20000000800 */
[----:B------:R4:W-:Y:S06]  /*7880*/  MEMBAR.ALL.CTA ;  /* 0x0000000000007992 */ /* 0x0009ec0000008000 */
[----:B----4-:R-:W4:Y:S01]  /*7890*/  FENCE.VIEW.ASYNC.S ;  /* 0x00000000000073c6 */ /* 0x010f220000000000 */
[----:B---3--:R-:W-:Y:S11]  /*78a0*/  LOP3.LUT P0, RZ, R6, 0x1, RZ, 0xc0, !PT ;  /* 0x0000000106ff7812 */ /* 0x008ff6000780c0ff */
[----:B------:R-:W-:Y:S02]  /*78b0*/  @!UPT UIADD3 URZ, UPT, UPT, URZ, URZ, URZ ;  /* 0x000000fffffff290 */ /* 0x000fe4000fffe0ff */
[----:B----4-:R-:W-:Y:S01]  /*78c0*/  VOTEU.ANY UP1, P0 ;  /* 0x0000000000ff7886 */ /* 0x010fe20000020100 */
[----:B------:R-:W-:Y:S01]  /*78d0*/  PLOP3.LUT P0, PT, PT, PT, UP1, 0x80, 0x8 ;  /* 0x000000000008781c */ /* 0x000fe20003f0f018 */
[----:B------:R-:W-:Y:S11]  /*78e0*/  UP2UR UR46, UPR, URZ, 0x2 ;  /* 0x00000002ff2e7883 */ /* 0x000ff60008000000 */
[----:B------:R-:W-:Y:S01]  /*78f0*/  @!UPT UIADD3 URZ, UPT, UPT, URZ, URZ, URZ ;  /* 0x000000fffffff290 */ /* 0x000fe2000fffe0ff */
[----:B--2---:R-:W-:Y:S02]  /*7900*/  @P0 SHF.R.U32.HI R0, RZ, 0x10, R5 ;  /* 0x00000010ff000819 */ /* 0x004fe40000011605 */
        /* <DEDUP_REMOVED lines=12> */
[----:B-1----:R-:W-:Y:S02]  /*79d0*/  UIMAD.WIDE.U32 UR4, UR47, UR55, URZ ;  /* 0x000000372f0472a5 */ /* 0x002fe4000f8e00ff */
[----:B------:R-:W-:Y:S02]  /*79e0*/  UIMAD.WIDE.U32 UR6, UR58, UR52, URZ ;  /* 0x000000343a0672a5 */ /* 0x000fe4000f8e00ff */
[----:B------:R-:W-:Y:S02]  /*79f0*/  UISETP.NE.AND UP0, UPT, UR54, 0x1, UPT ;  /* 0x000000013600788c */ /* 0x000fe4000bf05270 */
[----:B------:R-:W-:Y:S02]  /*7a00*/  UIMAD.WIDE.U32 UR8, UR37, UR55, URZ ;  /* 0x00000037250872a5 */ /* 0x000fe4000f8e00ff */
[----:B------:R-:W-:Y:S02]  /*7a10*/  UIMAD.WIDE.U32 UR10, UR38, UR52, URZ ;  /* 0x00000034260a72a5 */ /* 0x000fe4000f8e00ff */
[----:B------:R-:W-:Y:S02]  /*7a20*/  UISETP.NE.AND UP1, UPT, UR43, 0x1, UPT ;  /* 0x000000012b00788c */ /* 0x000fe4000bf25270 */
[----:B------:R-:W-:Y:S01]  /*7a30*/  UISETP.NE.AND UP2, UPT, UR42, 0x1, UPT ;  /* 0x000000012a00788c */ /* 0x000fe2000bf45270 */
[----:B------:R-:W-:Y:S02]  /*7a40*/  UMOV UR4, UR5 ;  /* 0x0000000500047c82 */ /* 0x000fe40008000000 */
[----:B------:R-:W-:Y:S03]  /*7a50*/  USHF.R.U32.HI UR5, URZ, UR63, UR4 ;  /* 0x0000003fff057299 */ /* 0x000fe60008011604 */
[----:B------:R-:W-:Y:S02]  /*7a60*/  UMOV UR4, UR7 ;  /* 0x0000000700047c82 */ /* 0x000fe40008000000 */
[----:B------:R-:W-:Y:S02]  /*7a70*/  USHF.R.U32.HI UR7, URZ, UR53, UR4 ;  /* 0x00000035ff077299 */ /* 0x000fe40008011604 */
[----:B------:R-:W-:Y:S02]  /*7a80*/  USEL UR4, UR47, UR5, !UP0 ;  /* 0x000000052f047287 */ /* 0x000fe4000c000000 */
[----:B------:R-:W-:Y:S01]  /*7a90*/  USEL UR7, UR58, UR7, !UP1 ;  /* 0x000000073a077287 */ /* 0x000fe2000c800000 */
[----:B------:R-:W-:Y:S01]  /*7aa0*/  UMOV UR5, UR9 ;  /* 0x0000000900057c82 */ /* 0x000fe20008000000 */
[----:B------:R-:W-:Y:S02]  /*7ab0*/  UIMAD.WIDE.U32 UR8, UR4, UR40, URZ ;  /* 0x00000028040872a5 */ /* 0x000fe4000f8e00ff */
[----:B------:R-:W-:Y:S03]  /*7ac0*/  USHF.R.U32.HI UR6, URZ, UR63, UR5 ;  /* 0x0000003fff067299 */ /* 0x000fe60008011605 */
[----:B------:R-:W-:Y:S01]  /*7ad0*/  UMOV UR5, UR11 ;  /* 0x0000000b00057c82 */ /* 0x000fe20008000000 */
[----:B------:R-:W-:Y:S02]  /*7ae0*/  UIMAD.WIDE.U32 UR10, UR7, UR40, URZ ;  /* 0x00000028070a72a5 */ /* 0x000fe4000f8e00ff */
[----:B------:R-:W-:Y:S02]  /*7af0*/  USHF.R.U32.HI UR12, URZ, UR53, UR5 ;  /* 0x00000035ff0c7299 */ /* 0x000fe40008011605 */
[----:B------:R-:W-:Y:S01]  /*7b00*/  USEL UR6, UR37, UR6, !UP0 ;  /* 0x0000000625067287 */ /* 0x000fe2000c000000 */
[----:B------:R-:W-:Y:S02]  /*7b10*/  UMOV UR5, UR9 ;  /* 0x0000000900057c82 */ /* 0x000fe40008000000 */
[----:B------:R-:W-:Y:S01]  /*7b20*/  UMOV UR10, UR11 ;  /* 0x0000000b000a7c82 */ /* 0x000fe20008000000 */
[----:B------:R-:W-:Y:S02]  /*7b30*/  @UP2 USHF.R.U32.HI UR4, URZ, UR41, UR5 ;  /* 0x00000029ff042299 */ /* 0x000fe40008011605 */
[----:B------:R-:W-:Y:S02]  /*7b40*/  @UP2 USHF.R.U32.HI UR7, URZ, UR41, UR10 ;  /* 0x00000029ff072299 */ /* 0x000fe4000801160a */
[----:B------:R-:W-:Y:S02]  /*7b50*/  UIMAD UR4, UR42, UR4, URZ ;  /* 0x000000042a0472a4 */ /* 0x000fe4000f8e02ff */
[----:B------:R-:W-:Y:S02]  /*7b60*/  UIMAD.WIDE.U32 UR10, UR6, UR40, URZ ;  /* 0x00000028060a72a5 */ /* 0x000fe4000f8e00ff */
[----:B------:R-:W-:Y:S02]  /*7b70*/  USEL UR5, UR38, UR12, !UP1 ;  /* 0x0000000c26057287 */ /* 0x000fe4000c800000 */
[----:B------:R-:W-:Y:S02]  /*7b80*/  UIMAD UR8, UR42, UR7, URZ ;  /* 0x000000072a0872a4 */ /* 0x000fe4000f8e02ff */
[----:B------:R-:W-:Y:S03]  /*7b90*/  UISETP.GE.AND UP0, UPT, UR6, UR4, UPT ;  /* 0x000000040600728c */ /* 0x000fe6000bf06270 */
[----:B------:R-:W-:Y:S01]  /*7ba0*/  UMOV UR4, UR11 ;  /* 0x0000000b00047c82 */ /* 0x000fe20008000000 */
[----:B------:R-:W-:Y:S02]  /*7bb0*/  UISETP.GE.OR UP0, UPT, UR5, UR8, UP0 ;  /* 0x000000080500728c */ /* 0x000fe40008706670 */
[----:B------:R-:W-:Y:S02]  /*7bc0*/  USHF.R.U32.HI UR4, URZ, UR41, UR4 ;  /* 0x00000029ff047299 */ /* 0x000fe40008011604 */
[----:B------:R-:W-:Y:S02]  /*7bd0*/  UIMAD.WIDE.U32 UR8, UR5, UR40, URZ ;  /* 0x00000028050872a5 */ /* 0x000fe4000f8e00ff */
[----:B------:R-:W-:Y:S02]  /*7be0*/  USEL UR11, UR6, UR4, !UP2 ;  /* 0x00000004060b7287 */ /* 0x000fe4000d000000 */
[----:B------:R-:W-:Y:S02]  /*7bf0*/  UIADD3 UR8, UPT, UPT, -UR5, URZ, URZ ;  /* 0x000000ff05087290 */ /* 0x000fe4000fffe1ff */
[----:B------:R-:W-:Y:S01]  /*7c00*/  UIADD3 UR10, UPT, UPT, -UR11, URZ, URZ ;  /* 0x000000ff0b0a7290 */ /* 0x000fe2000fffe1ff */
[----:B------:R-:W-:Y:S01]  /*7c10*/  @!UP0 UMOV UR4, UR9 ;  /* 0x0000000900048c82 */ /* 0x000fe20008000000 */
[----:B------:R-:W-:Y:S02]  /*7c20*/  UIADD3 UR9, UPT, UPT, -UR6, URZ, URZ ;  /* 0x000000ff06097290 */ /* 0x000fe4000fffe1ff */
[----:B------:R-:W-:Y:S02]  /*7c30*/  @!UP0 USHF.R.U32.HI UR4, URZ, UR41, UR4 ;  /* 0x00000029ff048299 */ /* 0x000fe40008011604 */
[----:B------:R-:W-:Y:S02]  /*7c40*/  UIMAD UR10, UR42, UR10, UR6 ;  /* 0x0000000a2a0a72a4 */ /* 0x000fe4000f8e0206 */
[----:B------:R-:W-:Y:S04]  /*7c50*/  @!UP0 USEL UR4, UR5, UR4, !UP2 ;  /* 0x0000000405048287 */ /* 0x000fe8000d000000 */
[----:B------:R-:W-:Y:S02]  /*7c60*/  @!UP0 UIMAD UR10, UR7, UR10, UR4 ;  /* 0x0000000a070a82a4 */ /* 0x000fe4000f8e0204 */
[----:B------:R-:W-:Y:S02]  /*7c70*/  @!UP0 UIADD3 UR11, UPT, UPT, UR11, -UR4, URZ ;  /* 0x800000040b0b8290 */ /* 0x000fe4000fffe0ff */
[----:B------:R-:W-:Y:S02]  /*7c80*/  UIMAD UR7, UR43, UR8, UR38 ;  /* 0x000000082b0772a4 */ /* 0x000fe4000f8e0226 */
[----:B------:R-:W-:Y:S02]  /*7c90*/  @!UP0 UIMAD UR6, UR11, UR42, UR5 ;  /* 0x0000002a0b0682a4 */ /* 0x000fe4000f8e0205 */
[----:B------:R-:W-:Y:S01]  /*7ca0*/  UIMAD UR4, UR54, UR9, UR37 ;  /* 0x00000009360472a4 */ /* 0x000fe2000f8e0225 */
[----:B------:R-:W-:Y:S02]  /*7cb0*/  @!UP0 UMOV UR5, UR10 ;  /* 0x0000000a00058c82 */ /* 0x000fe40008000000 */
[----:B------:R-:W-:Y:S02]  /*7cc0*/  UIMAD UR38, UR5, UR43, UR7 ;  /* 0x0000002b052672a4 */ /* 0x000fe4000f8e0207 */
[----:B------:R-:W-:Y:S11]  /*7cd0*/  UIMAD UR37, UR6, UR54, UR4 ;  /* 0x00000036062572a4 */ /* 0x000ff6000f8e0204 */
[----:B------:R-:W-:Y:S01]  /*7ce0*/  @!UPT UIADD3 URZ, UPT, UPT, URZ, URZ, URZ ;  /* 0x000000fffffff290 */ /* 0x000fe2000fffe0ff */
.L_x_147:
[----:B-1----:R-:W-:Y:S01]  /*7cf0*/  UISETP.NE.AND UP0, UPT, UR39, 0x1, UPT ;  /* 0x000000012700788c */ /* 0x002fe2000bf05270 */
[----:B------:R-:W-:Y:S01]  /*7d00*/  IADD3 R93, PT, PT, R93, 0x1, RZ ;  /* 0x000000015d5d7810 */ /* 0x000fe20007ffe0ff */
[----:B------:R-:W-:Y:S02]  /*7d10*/  USHF.L.U32 UR50, UR20, 0x6, URZ ;  /* 0x0000000614327899 */ /* 0x000fe400080006ff */
[----:B------:R-:W-:Y:S07]  /*7d20*/  USHF.L.U32 UR49, UR28, 0x7, URZ ;  /* 0x000000071c317899 */ /* 0x000fee00080006ff */
[----:B------:R-:W1:Y:S01]  /*7d30*/  @!UP0 LDCU.128 UR12, c[0x0][0xb10] ;  /* 0x00016200ff0c87ac */ /* 0x000e620008000c00 */
[----:B------:R-:W3:Y:S01]  /*7d40*/  @!UP0 LDCU UR5, c[0x0][0xb0c] ;  /* 0x00016180ff0587ac */ /* 0x000ee20008000800 */
[----:B------:R-:W4:Y:S01]  /*7d50*/  @!UP0 LDCU UR10, c[0x0][0xb20] ;  /* 0x00016400ff0a87ac */ /* 0x000f220008000800 */
[----:B-1----:R-:W-:Y:S02]  /*7d60*/  UIMAD.WIDE.U32 UR8, UR38, UR12, URZ ;  /* 0x0000000c260872a5 */ /* 0x002fe4000f8e00ff */
[----:B------:R-:W-:Y:S02]  /*7d70*/  UIMAD.WIDE.U32 UR6, UR37, UR15, URZ ;  /* 0x0000000f250672a5 */ /* 0x000fe4000f8e00ff */
[----:B------:R-:W-:Y:S03]  /*7d80*/  @!UP0 UISETP.NE.AND UP1, UPT, UR14, 0x1, UPT ;  /* 0x000000010e00888c */ /* 0x000fe6000bf25270 */
[----:B------:R-:W-:Y:S01]  /*7d90*/  @!UP0 UMOV UR4, UR9 ;  /* 0x0000000900048c82 */ /* 0x000fe20008000000 */
[----:B---3--:R-:W-:Y:S02]  /*7da0*/  @!UP0 UISETP.NE.AND UP2, UPT, UR5, 0x1, UPT ;  /* 0x000000010500888c */ /* 0x008fe4000bf45270 */
[----:B------:R-:W-:Y:S01]  /*7db0*/  @!UP0 USHF.R.U32.HI UR4, URZ, UR13, UR4 ;  /* 0x0000000dff048299 */ /* 0x000fe20008011604 */
[----:B------:R-:W-:Y:S02]  /*7dc0*/  @!UP0 UMOV UR6, UR7 ;  /* 0x0000000700068c82 */ /* 0x000fe40008000000 */
[----:B----4-:R-:W-:Y:S02]  /*7dd0*/  @!UP0 USHF.R.U32.HI UR6, URZ, UR10, UR6 ;  /* 0x0000000aff068299 */ /* 0x010fe40008011606 */
[----:B------:R-:W-:Y:S02]  /*7de0*/  @!UP0 USEL UR7, UR38, UR4, !UP2 ;  /* 0x0000000426078287 */ /* 0x000fe4000d000000 */
[----:B------:R-:W-:Y:S04]  /*7df0*/  @!UP0 USEL UR6, UR37, UR6, !UP1 ;  /* 0x0000000625068287 */ /* 0x000fe8000c800000 */
[----:B------:R-:W-:Y:S02]  /*7e00*/  @!UP0 UIADD3 UR4, UPT, UPT, -UR7, UR6, URZ ;  /* 0x0000000607048290 */ /* 0x000fe4000fffe1ff */
[----:B------:R-:W-:Y:S02]  /*7e10*/  @!UP0 UIADD3 UR6, UPT, UPT, UR7, -UR6, URZ ;  /* 0x8000000607068290 */ /* 0x000fe4000fffe0ff */
[----:B------:R-:W-:Y:S02]  /*7e20*/  @!UP0 UIMAD UR38, UR4, UR5, UR38 ;  /* 0x00000005042682a4 */ /* 0x000fe4000f8e0226 */
[----:B------:R-:W-:Y:S02]  /*7e30*/  @!UP0 UIMAD UR37, UR6, UR14, UR37 ;  /* 0x0000000e062582a4 */ /* 0x000fe4000f8e0225 */
[----:B------:R-:W-:Y:S09]  /*7e40*/  ULOP3.LUT UP0, URZ, UR60, 0x90, URZ, 0xc0, !UPT ;  /* 0x000000903cff7892 */ /* 0x000ff2000f80c0ff */
[----:B------:R-:W-:Y:S05]  /*7e50*/  BRA.U !UP0, `(.L_x_148) ;  /* 0x0000000108407547 */ /* 0x000fea000b800000 */
[----:B------:R-:W1:Y:S01]  /*7e60*/  LDCU.64 UR8, c[0x4][0x80] ;  /* 0x01001000ff0877ac */ /* 0x000e620008000a00 */
[----:B------:R-:W-:Y:S01]  /*7e70*/  MOV R3, 0x0 ;  /* 0x0000000000037802 */ /* 0x000fe20000000f00 */
[----:B------:R-:W-:Y:S02]  /*7e80*/  HFMA2 R12, -RZ, RZ, 0, 5.9604644775390625e-08 ;  /* 0x00000001ff0c7431 */ /* 0x000fe400000001ff */
[----:B------:R-:W-:Y:S02]  /*7e90*/  IMAD.MOV.U32 R8, RZ, RZ, 0x70 ;  /* 0x00000070ff087424 */ /* 0x000fe400078e00ff */
[----:B------:R-:W-:Y:S01]  /*7ea0*/  IMAD.MOV.U32 R13, RZ, RZ, RZ ;  /* 0x000000ffff0d7224 */ /* 0x000fe200078e00ff */
[----:B------:R-:W3:Y:S01]  /*7eb0*/  LDCU.64 UR6, c[0x4][0x88] ;  /* 0x01001100ff0677ac */ /* 0x000ee20008000a00 */
[----:B------:R-:W4:Y:S01]  /*7ec0*/  LDC.64 R2, c[0x4][R3] ;  /* 0x0100000003027b82 */ /* 0x000f220000000a00 */
[----:B------:R-:W2:Y:S01]  /*7ed0*/  LDCU.64 UR4, c[0x4][0x8] ;  /* 0x01000100ff0477ac */ /* 0x000ea20008000a00 */
[----:B-1----:R-:W-:Y:S01]  /*7ee0*/  MOV R5, UR9 ;  /* 0x0000000900057c02 */ /* 0x002fe20008000f00 */
[----:B------:R-:W-:Y:S01]  /*7ef0*/  IMAD.U32 R4, RZ, RZ, UR8 ;  /* 0x00000008ff047e24 */ /* 0x000fe2000f8e00ff */
[----:B---3--:R-:W-:Y:S01]  /*7f00*/  MOV R7, UR7 ;  /* 0x0000000700077c02 */ /* 0x008fe20008000f00 */
[----:B------:R-:W-:Y:S01]  /*7f10*/  IMAD.U32 R6, RZ, RZ, UR6 ;  /* 0x00000006ff067e24 */ /* 0x000fe2000f8e00ff */
[----:B--2---:R-:W-:Y:S01]  /*7f20*/  MOV R11, UR5 ;  /* 0x00000005000b7c02 */ /* 0x004fe20008000f00 */
[----:B------:R-:W-:Y:S02]  /*7f30*/  IMAD.U32 R10, RZ, RZ, UR4 ;  /* 0x00000004ff0a7e24 */ /* 0x000fe4000f8e00ff */
[----:B------:R-:W-:Y:S07]  /*7f40*/  LEPC R20, `(.L_x_148) ;  /* 0x000000001014794e */ /* 0x000fee0000000000 */
[----:B----45:R-:W-:Y:S05]  /*7f50*/  CALL.ABS.NOINC R2 ;  /* 0x0000000002007343 */ /* 0x030fea0003c00000 */
.L_x_148:
[----:B------:R-:W-:Y:S01]  /*7f60*/  LOP3.LUT P0, RZ, R98, 0x90, RZ, 0xc0, !PT ;  /* 0x0000009062ff7812 */ /* 0x000fe2000780c0ff */
[----:B------:R-:W-:Y:S11]  /*7f70*/  BSSY.RECONVERGENT B6, `(.L_x_149) ;  /* 0x0000013000067945 */ /* 0x000ff60003800200 */
[----:B------:R-:W-:Y:S01]  /*7f80*/  @!UPT UIADD3 URZ, UPT, UPT, URZ, URZ, URZ ;  /* 0x000000fffffff290 */ /* 0x000fe2000fffe0ff */
[----:B------:R-:W-:Y:S05]  /*7f90*/  @!P0 BRA `(.L_x_150) ;  /* 0x0000000000408947 */ /* 0x000fea0003800000 */
        /* <DEDUP_REMOVED lines=16> */
.L_x_150:
[----:B------:R-:W-:Y:S05]  /*80a0*/  BSYNC.RECONVERGENT B6 ;  /* 0x0000000000067941 */ /* 0x000fea0003800200 */
.L_x_149:
[----:B------:R-:W-:Y:S02]  /*80b0*/  ISETP.NE.U32.AND P0, PT, RZ, UR56, PT ;  /* 0x00000038ff007c0c */ /* 0x000fe4000bf05070 */
[C---:B------:R-:W-:Y:S02]  /*80c0*/  ISETP.NE.U32.AND P4, PT, R86.reuse, RZ, PT ;  /* 0x000000ff5600720c */ /* 0x040fe40003f85070 */
[----:B------:R-:W-:Y:S02]  /*80d0*/  ISETP.NE.U32.AND P1, PT, R86, RZ, PT ;  /* 0x000000ff5600720c */ /* 0x000fe40003f25070 */
[----:B------:R-:W-:Y:S02]  /*80e0*/  ISETP.NE.AND.EX P0, PT, RZ, UR57, PT, P0 ;  /* 0x00000039ff007c0c */ /* 0x000fe4000bf05300 */
[C---:B------:R-:W-:Y:S02]  /*80f0*/  ISETP.NE.AND.EX P4, PT, R87.reuse, RZ, PT, P4 ;  /* 0x000000ff5700720c */ /* 0x040fe40003f85340 */
[----:B------:R-:W-:Y:S02]  /*8100*/  ISETP.NE.AND.EX P1, PT, R87, RZ, P0, P1 ;  /* 0x000000ff5700720c */ /* 0x000fe40000725310 */
[----:B------:R-:W-:Y:S02]  /*8110*/  ISETP.NE.U32.AND P5, PT, R82, RZ, PT ;  /* 0x000000ff5200720c */ /* 0x000fe40003fa5070 */
[----:B------:R-:W-:Y:S02]  /*8120*/  ISETP.NE.U32.AND P2, PT, RZ, UR56, PT ;  /* 0x00000038ff007c0c */ /* 0x000fe4000bf45070 */
[----:B------:R-:W-:Y:S02]  /*8130*/  PLOP3.LUT P0, PT, PT, PT, PT, 0x8, 0x80 ;  /* 0x000000000080781c */ /* 0x000fe40003f0e170 */
[----:B------:R-:W-:Y:S02]  /*8140*/  ISETP.NE.AND.EX P5, PT, R83, RZ, PT, P5 ;  /* 0x000000ff5300720c */ /* 0x000fe40003fa5350 */
[----:B------:R-:W-:Y:S03]  /*8150*/  ISETP.NE.AND.EX P2, PT, RZ, UR57, PT, P2 ;  /* 0x00000039ff007c0c */ /* 0x000fe6000bf45320 */
[----:B------:R-:W-:Y:S01]  /*8160*/  @!P1 PLOP3.LUT P0, PT, P4, PT, PT, 0x80, 0x8 ;  /* 0x000000000008981c */ /* 0x000fe2000270f070 */
[----:B------:R-:W-:Y:S01]  /*8170*/  @!UPT UIADD3 URZ, UPT, UPT, URZ, URZ, URZ ;  /* 0x000000fffffff290 */ /* 0x000fe2000fffe0ff */
[----:B------:R-:W-:Y:S11]  /*8180*/  @!P4 BRA `(.L_x_151) ;  /* 0x000000000030c947 */ /* 0x000ff60003800000 */
[----:B------:R-:W-:Y:S01]  /*8190*/  ISETP.NE.U32.AND P3, PT, R84, RZ, PT ;  /* 0x000000ff5400720c */ /* 0x000fe20003f65070 */
[----:B------:R-:W1:Y:S01]  /*81a0*/  LDCU.64 UR4, c[0x0][0x358] ;  /* 0x00006b00ff0477ac */ /* 0x000e620008000a00 */
[----:B------:R-:W-:Y:S02]  /*81b0*/  IMAD.MOV.U32 R90, RZ, RZ, 0x1 ;  /* 0x00000001ff5a7424 */ /* 0x000fe400078e00ff */
[----:B------:R-:W-:Y:S11]  /*81c0*/  ISETP.NE.AND.EX P3, PT, R85, RZ, PT, P3 ;  /* 0x000000ff5500720c */ /* 0x000ff60003f65330 */
[----:B------:R-:W-:Y:S02]  /*81d0*/  @!UPT UIADD3 URZ, UPT, UPT, URZ, URZ, URZ ;  /* 0x000000fffffff290 */ /* 0x000fe4000fffe0ff */
[----:B------:R-:W3:Y:S01]  /*81e0*/  @P3 LDC.64 R2, c[0x0][0x888] ;  /* 0x00022200ff023b82 */ /* 0x000ee20000000a00 */
[----:B--2---:R-:W-:Y:S04]  /*81f0*/  @P3 IMAD R0, R86, UR36, RZ ;  /* 0x0000002456003c24 */ /* 0x004fe8000f8e02ff */
[----:B---3--:R-:W-:Y:S04]  /*8200*/  @P3 IMAD.WIDE R2, R0, 0x4, R2 ;  /* 0x0000000400023825 */ /* 0x008fe800078e0202 */
[----:B------:R-:W-:Y:S01]  /*8210*/  HFMA2 R0, -RZ, RZ, 0, 5.9604644775390625e-08 ;  /* 0x00000001ff007431 */ /* 0x000fe200000001ff */
[----:B-1---5:R1:W5:Y:S04]  /*8220*/  @P3 LDG.E R41, desc[UR4][R2.64] ;  /* 0x0000000402293981 */ /* 0x022368000c1e1900 */
[----:B------:R-:W-:Y:S01]  /*8230*/  @!P3 PRMT R90, R0, 0x7610, R90 ;  /* 0x00007610005ab816 */ /* 0x000fe2000000005a */
[----:B-1----:R-:W3:Y:S06]  /*8240*/  @!P3 LDC R41, c[0x0][0x880] ;  /* 0x00022000ff29bb82 */ /* 0x002eec0000000800 */
.L_x_151:
[----:B------:R-:W-:Y:S05]  /*8250*/  @!P5 BRA `(.L_x_152) ;  /* 0x000000000024d947 */ /* 0x000fea0003800000 */
[----:B------:R-:W-:Y:S01]  /*8260*/  ISETP.NE.U32.AND P3, PT, R80, RZ, PT ;  /* 0x000000ff5000720c */ /* 0x000fe20003f65070 */
[----:B------:R-:W1:Y:S03]  /*8270*/  LDCU.64 UR4, c[0x0][0x358] ;  /* 0x00006b00ff0477ac */ /* 0x000e660008000a00 */
[----:B------:R-:W-:Y:S11]  /*8280*/  ISETP.NE.AND.EX P3, PT, R81, RZ, PT, P3 ;  /* 0x000000ff5100720c */ /* 0x000ff60003f65330 */
[----:B------:R-:W-:Y:S02]  /*8290*/  @!UPT UIADD3 URZ, UPT, UPT, URZ, URZ, URZ ;  /* 0x000000fffffff290 */ /* 0x000fe4000fffe0ff */
[----:B------:R-:W4:Y:S01]  /*82a0*/  @P3 LDC.64 R2, c[0x0][0x8a8] ;  /* 0x00022a00ff023b82 */ /* 0x000f220000000a00 */
[----:B--2---:R-:W-:Y:S04]  /*82b0*/  @P3 IMAD R0, R82, UR36, RZ ;  /* 0x0000002452003c24 */ /* 0x004fe8000f8e02ff */
[----:B----4-:R-:W-:Y:S05]  /*82c0*/  @P3 IMAD.WIDE R2, R0, 0x4, R2 ;  /* 0x0000000400023825 */ /* 0x010fea00078e0202 */
[----:B-1---5:R1:W5:Y:S02]  /*82d0*/  @P3 LDG.E R38, desc[UR4][R2.64] ;  /* 0x0000000402263981 */ /* 0x022364000c1e1900 */
[----:B-1----:R-:W4:Y:S02]  /*82e0*/  @!P3 LDC R38, c[0x0][0x8a0] ;  /* 0x00022800ff26bb82 */ /* 0x002f240000000800 */
.L_x_152:
[----:B---3-5:R-:W-:Y:S01]  /*82f0*/  FSETP.NEU.AND P3, PT, R41, RZ, PT ;  /* 0x000000ff2900720b */ /* 0x028fe20003f6d000 */
[----:B------:R-:W-:Y:S01]  /*8300*/  BSSY B1, `(.L_x_153) ;  /* 0x0000040000017945 */ /* 0x000fe20003800000 */
[----:B------:R-:W-:Y:S01]  /*8310*/  SEL R7, RZ, 0xffffffff, P2 ;  /* 0xffffffffff077807 */ /* 0x000fe20001000000 */
[----:B------:R-:W-:Y:S01]  /*8320*/  IMAD.MOV.U32 R71, RZ, RZ, 0x1 ;  /* 0x00000001ff477424 */ /* 0x000fe200078e00ff */
[----:B--2---:R-:W-:Y:S01]  /*8330*/  @!P1 SEL R0, RZ, 0xffffffff, P3 ;  /* 0xffffffffff009807 */ /* 0x004fe20001800000 */
[----:B------:R-:W-:Y:S01]  /*8340*/  IMAD R39, R36, 0x40, R37 ;  /* 0x0000004024277824 */ /* 0x000fe200078e0225 */
[----:B------:R-:W-:Y:S02]  /*8350*/  LOP3.LUT P2, RZ, R90, 0xff, RZ, 0xc0, !PT ;  /* 0x000000ff5aff7812 */ /* 0x000fe4000784c0ff */
[----:B------:R-:W-:Y:S02]  /*8360*/  CS2R R78, SRZ ;  /* 0x00000000004e7805 */ /* 0x000fe4000001ff00 */
[----:B------:R-:W-:Y:S02]  /*8370*/  LEA R3, R95, UR44, 0x3 ;  /* 0x0000002c5f037c11 */ /* 0x000fe4000f8e18ff */
[----:B------:R-:W-:Y:S02]  /*8380*/  CS2R R76, SRZ ;  /* 0x00000000004c7805 */ /* 0x000fe4000001ff00 */
[----:B------:R-:W-:Y:S02]  /*8390*/  @P0 SEL R0, R7, R0, !P2 ;  /* 0x0000000007000207 */ /* 0x000fe40005000000 */
[----:B------:R-:W-:Y:S02]  /*83a0*/  CS2R R74, SRZ ;  /* 0x00000000004a7805 */ /* 0x000fe4000001ff00 */
[----:B------:R-:W-:Y:S02]  /*83b0*/  LEA R92, R36, UR44, 0x3 ;  /* 0x0000002c245c7c11 */ /* 0x000fe4000f8e18ff */
[----:B------:R-:W-:Y:S02]  /*83c0*/  CS2R R72, SRZ ;  /* 0x0000000000487805 */ /* 0x000fe4000001ff00 */
[----:B------:R-:W-:Y:S02]  /*83d0*/  @!P1 LOP3.LUT R0, R0, 0x1, RZ, 0xc0, !PT ;  /* 0x0000000100009812 */ /* 0x000fe400078ec0ff */
[----:B------:R-:W-:Y:S02]  /*83e0*/  SHF.L.U32 R5, R97, 0x1f, RZ ;  /* 0x0000001f61057819 */ /* 0x000fe400000006ff */
[----:B------:R-:W-:Y:S02]  /*83f0*/  ISETP.NE.U32.OR P6, PT, R0, 0x1, P1 ;  /* 0x000000010000780c */ /* 0x000fe40000fc5470 */
[----:B------:R-:W-:Y:S02]  /*8400*/  SEL R0, RZ, 0xffffffff, P3 ;  /* 0xffffffffff007807 */ /* 0x000fe40001800000 */
[----:B------:R-:W-:Y:S02]  /*8410*/  P2R R100, PR, RZ, 0x40 ;  /* 0x00000040ff647803 */ /* 0x000fe40000000000 */
[----:B------:R-:W-:Y:S04]  /*8420*/  @P4 SEL R0, R7, R0, !P2 ;  /* 0x0000000007004207 */ /* 0x000fe80005000000 */
[----:B------:R-:W-:Y:S03]  /*8430*/  LOP3.LUT R0, R0, 0x1, RZ, 0xc0, !PT ;  /* 0x0000000100007812 */ /* 0x000fe600078ec0ff */
[----:B------:R-:W-:Y:S02]  /*8440*/  @P6 SHF.L.U32 R2, R94, 0x1f, RZ ;  /* 0x0000001f5e026819 */ /* 0x000fe400000006ff */
[----:B------:R-:W-:Y:S02]  /*8450*/  ISETP.NE.U32.AND P5, PT, R0, 0x1, PT ;  /* 0x000000010000780c */ /* 0x000fe40003fa5070 */
[----:B------:R-:W1:Y:S02]  /*8460*/  @P6 SYNCS.PHASECHK.TRANS64.TRYWAIT P1, [R3+URZ+0x340], R2 ;  /* 0x00034002030065a7 */ /* 0x000e6400080211ff */
[----:B------:R-:W-:Y:S01]  /*8470*/  P2R R105, PR, RZ, 0x20 ;  /* 0x00000020ff697803 */ /* 0x000fe20000000000 */
[----:B------:R2:W3:Y:S01]  /*8480*/  SYNCS.PHASECHK.TRANS64.TRYWAIT P0, [R92+URZ+0x390], R5 ;  /* 0x000390055c0075a7 */ /* 0x0004e200080011ff */
[----:B-1----:R-:W-:Y:S01]  /*8490*/  @P6 SEL R71, RZ, 0x1, !P1 ;  /* 0x00000001ff476807 */ /* 0x002fe20004800000 */
[----:B--2---:R-:W-:Y:S06]  /*84a0*/  @!P6 BRA `(.L_x_154) ;  /* 0x000000000094e947 */ /* 0x004fec0003800000 */
[----:B------:R-:W-:Y:S01]  /*84b0*/  @P5 IMAD R4, R95, 0x1000, R88 ;  /* 0x000010005f045824 */ /* 0x000fe200078e0258 */
[----:B------:R-:W-:Y:S01]  /*84c0*/  LOP3.LUT P6, RZ, R89, 0x80, RZ, 0xc0, !PT ;  /* 0x0000008059ff7812 */ /* 0x000fe200078cc0ff */
[----:B------:R-:W-:Y:S01]  /*84d0*/  BSSY B0, `(.L_x_155) ;  /* 0x0000010000007945 */ /* 0x000fe20003800000 */
[----:B------:R-:W-:Y:S01]  /*84e0*/  ISETP.NE.AND P2, PT, R71, RZ, PT ;  /* 0x000000ff4700720c */ /* 0x000fe20003f45270 */
[----:B------:R-:W-:Y:S01]  /*84f0*/  @P5 VIADD R2, R4, UR44 ;  /* 0x0000002c04025c36 */ /* 0x000fe20008000000 */
[----:B------:R-:W-:Y:S02]  /*8500*/  PLOP3.LUT P1, PT, PT, PT, PT, 0x8, 0x80 ;  /* 0x000000000080781c */ /* 0x000fe40003f2e170 */
[----:B------:R-:W-:Y:S02]  /*8510*/  CS2R R74, SRZ ;  /* 0x00000000004a7805 */ /* 0x000fe4000001ff00 */
[----:B------:R-:W-:Y:S01]  /*8520*/  @P5 PLOP3.LUT P1, PT, P6, PT, PT, 0x80, 0x8 ;  /* 0x000000000008581c */ /* 0x000fe2000372f070 */
[C---:B------:R-:W-:Y:S01]  /*8530*/  @P5 VIADD R0, R2.reuse, 0x500 ;  /* 0x0000050002005836 */ /* 0x040fe20000000000 */
[----:B------:R-:W-:Y:S01]  /*8540*/  CS2R R72, SRZ ;  /* 0x0000000000487805 */ /* 0x000fe2000001ff00 */
[----:B------:R-:W-:Y:S01]  /*8550*/  @P5 VIADD R2, R2, 0x510 ;  /* 0x0000051002025836 */ /* 0x000fe20000000000 */
[----:B------:R-:W-:Y:S02]  /*8560*/  CS2R R78, SRZ ;  /* 0x00000000004e7805 */ /* 0x000fe4000001ff00 */
[----:B------:R-:W-:Y:S07]  /*8570*/  CS2R R76, SRZ ;  /* 0x00000000004c7805 */ /* 0x000fee000001ff00 */
[----:B------:R-:W-:Y:S01]  /*8580*/  @P1 VIADD R2, R0, 0xfffffff0 ;  /* 0xfffffff000021836 */ /* 0x000fe20000000000 */
[----:B------:R-:W-:Y:S06]  /*8590*/  @P2 BRA `(.L_x_156) ;  /* 0x00000000000c2947 */ /* 0x000fec0003800000 */
[----:B------:R-:W-:Y:S04]  /*85a0*/  SHF.L.U32 R0, R94, 0x1f, RZ ;  /* 0x0000001f5e007819 */ /* 0x000fe800000006ff */
[----:B------:R-:W1:Y:S02]  /*85b0*/  SYNCS.PHASECHK.TRANS64.TRYWAIT P1, [R3+URZ+0x340], R0 ;  /* 0x00034000030075a7 */ /* 0x000e6400080211ff */
[----:B-1----:R-:W-:Y:S05]  /*85c0*/  @!P1 BRA `(.L_x_157) ;  /* 0x0000003400e89947 */ /* 0x002fea0003800000 */
.L_x_156:
[----:B------:R-:W-:Y:S05]  /*85d0*/  BSYNC B0 ;  /* 0x0000000000007941 */ /* 0x000fea0003800000 */
.L_x_155:
[----:B------:R-:W-:Y:S01]  /*85e0*/  ISETP.NE.AND P1, PT, R105, RZ, PT ;  /* 0x000000ff6900720c */ /* 0x000fe20003f25270 */
[----:B-1----:R-:W-:Y:S02]  /*85f0*/  VIADD R3, R3, 0x350 ;  /* 0x0000035003037836 */ /* 0x002fe40000000000 */
[----:B------:R-:W-:Y:S02]  /*8600*/  IMAD.U32 R0, RZ, RZ, UR45 ;  /* 0x0000002dff007e24 */ /* 0x000fe4000f8e00ff */
[----:B------:R-:W-:Y:S03]  /*8610*/  VIADD R95, R95, 0x1 ;  /* 0x000000015f5f7836 */ /* 0x000fe60000000000 */
[----:B------:R-:W-:Y:S05]  /*8620*/  PRMT R0, R0, 0x654, R3 ;  /* 0x0000065400007816 */ /* 0x000fea0000000003 */
[----:B------:R1:W2:Y:S04]  /*8630*/  @P1 LDS.128 R72, [R4+UR44+0x500] ;  /* 0x0005002c04481984 */ /* 0x0002a80008000c00 */
[----:B------:R1:W1:Y:S01]  /*8640*/  @P1 LDS.128 R76, [R2] ;  /* 0x00000000024c1984 */ /* 0x0002620000000c00 */
[C---:B------:R-:W-:Y:S01]  /*8650*/  ISETP.NE.AND P1, PT, R95.reuse, 0x2, PT ;  /* 0x000000025f00780c */ /* 0x040fe20003f25270 */
[----:B------:R-:W-:Y:S01]  /*8660*/  @!PT LDS RZ, [RZ] ;  /* 0x00000000fffff984 */ /* 0x000fe20000000800 */
[----:B------:R-:W-:Y:S01]  /*8670*/  @!PT LDS RZ, [RZ] ;  /* 0x00000000fffff984 */ /* 0x000fe20000000800 */
[----:B------:R-:W-:Y:S01]  /*8680*/  @!PT LDS RZ, [RZ] ;  /* 0x00000000fffff984 */ /* 0x000fe20000000800 */
[----:B------:R-:W-:Y:S01]  /*8690*/  @!PT LDS RZ, [RZ] ;  /* 0x00000000fffff984 */ /* 0x000fe20000000800 */
[----:B------:R5:W-:Y:S06]  /*86a0*/  MEMBAR.ALL.CTA ;  /* 0x0000000000007992 */ /* 0x000bec0000008000 */
[----:B-----5:R-:W5:Y:S01]  /*86b0*/  FENCE.VIEW.ASYNC.S ;  /* 0x00000000000073c6 */ /* 0x020f620000000000 */
[----:B------:R-:W-:Y:S02]  /*86c0*/  SEL R3, RZ, 0x1, P1 ;  /* 0x00000001ff037807 */ /* 0x000fe40000800000 */
[----:B------:R-:W-:Y:S02]  /*86d0*/  SEL R95, R95, RZ, P1 ;  /* 0x000000ff5f5f7207 */ /* 0x000fe40000800000 */
[----:B------:R-:W-:Y:S01]  /*86e0*/  LOP3.LUT R94, R94, R3, RZ, 0x3c, !PT ;  /* 0x000000035e5e7212 */ /* 0x000fe200078e3cff */
[----:B-----5:R1:W-:Y:S06]  /*86f0*/  SYNCS.ARRIVE.TRANS64.RED.A1T0 RZ, [R0+URZ], RZ ;  /* 0x000000ff00ff79a7 */ /* 0x0203ec00081004ff */
.L_x_154:
[----:B------:R-:W-:Y:S05]  /*8700*/  BSYNC B1 ;  /* 0x0000000000017941 */ /* 0x000fea0003800000 */
.L_x_153:
[----:B-1----:R-:W-:Y:S04]  /*8710*/  SHF.R.U32.HI R0, RZ, 0x15, R39 ;  /* 0x00000015ff007819 */ /* 0x002fe80000011627 */
[----:B------:R-:W-:Y:S01]  /*8720*/  LOP3.LUT P1, RZ, R0, 0x3, R91, 0x48, !PT ;  /* 0x0000000300ff7812 */ /* 0x000fe2000782485b */
[----:B------:R-:W-:Y:S01]  /*8730*/  @!UPT UIADD3 URZ, UPT, UPT, URZ, URZ, URZ ;  /* 0x000000fffffff290 */ /* 0x000fe2000fffe0ff */
[----:B---3--:R-:W-:Y:S11]  /*8740*/  @P0 BRA `(.L_x_158) ;  /* 0x0000000000080947 */ /* 0x008ff60003800000 */
[----:B------:R-:W1:Y:S02]  /*8750*/  SYNCS.PHASECHK.TRANS64.TRYWAIT P0, [R92+URZ+0x390], R5 ;  /* 0x000390055c0075a7 */ /* 0x000e6400080011ff */
[----:B-1----:R-:W-:Y:S05]  /*8760*/  @!P0 BRA `(.L_x_159) ;  /* 0x0000003400948947 */ /* 0x002fea0003800000 */
.L_x_158:
[----:B------:R-:W-:Y:S05]  /*8770*/  @!P1 BRA `(.L_x_160) ;  /* 0x0000000000409947 */ /* 0x000fea0003800000 */
[----:B------:R-:W1:Y:S01]  /*8780*/  LDCU.64 UR8, c[0x4][0x70] ;  /* 0x01000e00ff0877ac */ /* 0x000e620008000a00 */
[----:B------:R-:W-:Y:S01]  /*8790*/  MOV R3, 0x0 ;  /* 0x0000000000037802 */ /* 0x000fe20000000f00 */
[----:B------:R-:W-:Y:S02]  /*87a0*/  HFMA2 R12, -RZ, RZ, 0, 5.9604644775390625e-08 ;  /* 0x00000001ff0c7431 */ /* 0x000fe400000001ff */
[----:B------:R-:W-:Y:S02]  /*87b0*/  IMAD.MOV.U32 R8, RZ, RZ, 0x192 ;  /* 0x00000192ff087424 */ /* 0x000fe400078e00ff */
[----:B------:R-:W-:Y:S01]  /*87c0*/  IMAD.MOV.U32 R13, RZ, RZ, RZ ;  /* 0x000000ffff0d7224 */ /* 0x000fe200078e00ff */
[----:B------:R-:W3:Y:S01]  /*87d0*/  LDCU.64 UR6, c[0x4][0x78] ;  /* 0x01000f00ff0677ac */ /* 0x000ee20008000a00 */
[----:B------:R-:W2:Y:S01]  /*87e0*/  LDC.64 R2, c[0x4][R3] ;  /* 0x0100000003027b82 */ /* 0x000ea20000000a00 */
[----:B------:R-:W5:Y:S01]  /*87f0*/  LDCU.64 UR4, c[0x4][0x10] ;  /* 0x01000200ff0477ac */ /* 0x000f620008000a00 */
[----:B-1----:R-:W-:Y:S01]  /*8800*/  MOV R5, UR9 ;  /* 0x0000000900057c02 */ /* 0x002fe20008000f00 */
[----:B------:R-:W-:Y:S01]  /*8810*/  IMAD.U32 R4, RZ, RZ, UR8 ;  /* 0x00000008ff047e24 */ /* 0x000fe2000f8e00ff */
[----:B---3--:R-:W-:Y:S01]  /*8820*/  MOV R7, UR7 ;  /* 0x0000000700077c02 */ /* 0x008fe20008000f00 */
[----:B------:R-:W-:Y:S01]  /*8830*/  IMAD.U32 R6, RZ, RZ, UR6 ;  /* 0x00000006ff067e24 */ /* 0x000fe2000f8e00ff */
[----:B-----5:R-:W-:Y:S01]  /*8840*/  MOV R11, UR5 ;  /* 0x00000005000b7c02 */ /* 0x020fe20008000f00 */
[----:B------:R-:W-:Y:S02]  /*8850*/  IMAD.U32 R10, RZ, RZ, UR4 ;  /* 0x00000004ff0a7e24 */ /* 0x000fe4000f8e00ff */
[----:B------:R-:W-:Y:S07]  /*8860*/  LEPC R20, `(.L_x_160) ;  /* 0x000000001014794e */ /* 0x000fee0000000000 */
[----:B--2-4-:R-:W-:Y:S05]  /*8870*/  CALL.ABS.NOINC R2 ;  /* 0x0000000002007343 */ /* 0x014fea0003c00000 */
.L_x_160:
[-C--:B--2---:R-:W-:Y:S01]  /*8880*/  F2FP.F16.E5M2.UNPACK_B R42, R72.reuse ;  /* 0x00000048ff2a723e */ /* 0x084fe200020004ff */
[----:B------:R-:W-:Y:S05]  /*8890*/  WARPSYNC.ALL ;  /* 0x0000000000007948 */ /* 0x000fea0003800000 */
[----:B------:R-:W-:Y:S01]  /*88a0*/  R2UR UR4, R39 ;  /* 0x00000000270472ca */ /* 0x000fe200000e0000 */
[--C-:B------:R-:W-:Y:S01]  /*88b0*/  HADD2.F32 R40, -RZ, R42.reuse.H0_H0 ;  /* 0x2000002aff287230 */ /* 0x100fe20000004100 */
[----:B------:R-:W-:Y:S01]  /*88c0*/  F2FP.F16.E5M2.UNPACK_B R43, R72.H1 ;  /* 0x00000048ff2b723e */ /* 0x000fe200030004ff */
[----:B------:R-:W-:Y:S01]  /*88d0*/  HADD2.F32 R42, -RZ, R42.H1_H1 ;  /* 0x3000002aff2a7230 */ /* 0x000fe20000004100 */
[-C--:B------:R-:W-:Y:S01]  /*88e0*/  F2FP.F16.E5M2.UNPACK_B R45, R73.reuse ;  /* 0x00000049ff2d723e */ /* 0x080fe200020004ff */
[----:B------:R-:W-:Y:S01]  /*88f0*/  BSSY.RECONVERGENT B0, `(.L_x_161) ;  /* 0x000009f000007945 */ /* 0x000fe20003800200 */
[----:B------:R-:W-:Y:S01]  /*8900*/  F2FP.F16.E5M2.UNPACK_B R47, R73.H1 ;  /* 0x00000049ff2f723e */ /* 0x000fe200030004ff */
[--C-:B------:R-:W-:Y:S01]  /*8910*/  HADD2.F32 R44, -RZ, R43.reuse.H0_H0 ;  /* 0x2000002bff2c7230 */ /* 0x100fe20000004100 */
[-C--:B------:R-:W-:Y:S01]  /*8920*/  F2FP.F16.E5M2.UNPACK_B R49, R74.reuse ;  /* 0x0000004aff31723e */ /* 0x080fe200020004ff */
[----:B------:R-:W-:Y:S01]  /*8930*/  HADD2.F32 R46, -RZ, R43.H1_H1 ;  /* 0x3000002bff2e7230 */ /* 0x000fe20000004100 */
[----:B------:R-:W-:Y:S01]  /*8940*/  F2FP.F16.E5M2.UNPACK_B R51, R74.H1 ;  /* 0x0000004aff33723e */ /* 0x000fe200030004ff */
[--C-:B------:R-:W-:Y:S01]  /*8950*/  HADD2.F32 R43, -RZ, R45.reuse.H0_H0 ;  /* 0x2000002dff2b7230 */ /* 0x100fe20000004100 */
[-C--:B------:R-:W-:Y:S01]  /*8960*/  F2FP.F16.E5M2.UNPACK_B R53, R75.reuse ;  /* 0x0000004bff35723e */ /* 0x080fe200020004ff */
[----:B-1----:R-:W4:Y:S01]  /*8970*/  LDTM.x32 R4, tmem[UR4] ;  /* 0x00000004000479ee */ /* 0x002f2200082c0000 */
[----:B------:R-:W-:Y:S01]  /*8980*/  F2FP.F16.E5M2.UNPACK_B R55, R75.H1 ;  /* 0x0000004bff37723e */ /* 0x000fe200030004ff */
[----:B------:R-:W-:Y:S01]  /*8990*/  HADD2.F32 R48, -RZ, R45.H1_H1 ;  /* 0x3000002dff307230 */ /* 0x000fe20000004100 */
[-C--:B------:R-:W-:Y:S01]  /*89a0*/  F2FP.F16.E5M2.UNPACK_B R57, R76.reuse ;  /* 0x0000004cff39723e */ /* 0x080fe200020004ff */
[----:B------:R-:W-:Y:S01]  /*89b0*/  HADD2.F32 R52, -RZ, R49.H1_H1 ;  /* 0x30000031ff347230 */ /* 0x000fe20000004100 */
[----:B------:R-:W-:Y:S01]  /*89c0*/  ISETP.NE.AND P6, PT, R100, RZ, PT ;  /* 0x000000ff6400720c */ /* 0x000fe20003fc5270 */
[----:B------:R-:W-:Y:S01]  /*89d0*/  HADD2.F32 R56, -RZ, R53.H1_H1 ;  /* 0x30000035ff387230 */ /* 0x000fe20000004100 */
[----:B------:R-:W-:Y:S01]  /*89e0*/  MOV R104, 0x10 ;  /* 0x0000001000687802 */ /* 0x000fe20000000f00 */
[----:B------:R-:W-:Y:S01]  /*89f0*/  HADD2.F32 R60, -RZ, R57.H1_H1 ;  /* 0x30000039ff3c7230 */ /* 0x000fe20000004100 */
[----:B------:R-:W-:Y:S01]  /*8a00*/  IADD3 R107, PT, PT, R88, UR44, RZ ;  /* 0x0000002c586b7c10 */ /* 0x000fe2000fffe0ff */
[--C-:B------:R-:W-:Y:S01]  /*8a10*/  HADD2.F32 R45, -RZ, R47.reuse.H0_H0 ;  /* 0x2000002fff2d7230 */ /* 0x100fe20000004100 */
[----:B------:R-:W-:Y:S01]  /*8a20*/  LOP3.LUT P5, RZ, R89, 0x80, RZ, 0xc0, !PT ;  /* 0x0000008059ff7812 */ /* 0x000fe200078ac0ff */
[----:B------:R-:W-:Y:S01]  /*8a30*/  HADD2.F32 R50, -RZ, R47.H1_H1 ;  /* 0x3000002fff327230 */ /* 0x000fe20000004100 */
[----:B------:R-:W-:Y:S01]  /*8a40*/  F2FP.F16.E5M2.UNPACK_B R59, R76.H1 ;  /* 0x0000004cff3b723e */ /* 0x000fe200030004ff */
[----:B------:R-:W-:Y:S01]  /*8a50*/  HADD2.F32 R47, -RZ, R49.H0_H0 ;  /* 0x20000031ff2f7230 */ /* 0x000fe20000004100 */
[----:B------:R-:W-:Y:S01]  /*8a60*/  SEL R106, R104, 0xfffffff0, !P5 ;  /* 0xfffffff0686a7807 */ /* 0x000fe20006800000 */
[--C-:B------:R-:W-:Y:S01]  /*8a70*/  HADD2.F32 R49, -RZ, R51.reuse.H0_H0 ;  /* 0x20000033ff317230 */ /* 0x100fe20000004100 */
[-C--:B------:R-:W-:Y:S01]  /*8a80*/  F2FP.F16.E5M2.UNPACK_B R61, R77.reuse ;  /* 0x0000004dff3d723e */ /* 0x080fe200020004ff */
[----:B------:R-:W-:Y:S01]  /*8a90*/  HADD2.F32 R54, -RZ, R51.H1_H1 ;  /* 0x30000033ff367230 */ /* 0x000fe20000004100 */
[----:B------:R-:W-:Y:S01]  /*8aa0*/  IADD3 R104, PT, PT, R107, R106, RZ ;  /* 0x0000006a6b687210 */ /* 0x000fe20007ffe0ff */
[----:B------:R-:W-:Y:S01]  /*8ab0*/  HADD2.F32 R51, -RZ, R53.H0_H0 ;  /* 0x20000035ff337230 */ /* 0x000fe20000004100 */
[----:B------:R-:W-:Y:S01]  /*8ac0*/  F2FP.F16.E5M2.UNPACK_B R63, R77.H1 ;  /* 0x0000004dff3f723e */ /* 0x000fe200030004ff */
[----:B------:R-:W-:Y:S01]  /*8ad0*/  HADD2.F32 R64, -RZ, R61.H1_H1 ;  /* 0x3000003dff407230 */ /* 0x000fe20000004100 */
[----:B------:R-:W-:Y:S01]  /*8ae0*/  F2FP.F16.E5M2.UNPACK_B R65, R78 ;  /* 0x0000004eff41723e */ /* 0x000fe200020004ff */
[C---:B----4-:R-:W-:Y:S01]  /*8af0*/  FMUL R0, R38.reuse, R4 ;  /* 0x0000000426007220 */ /* 0x050fe20000400000 */
[C---:B------:R-:W-:Y:S01]  /*8b00*/  FMUL R2, R38.reuse, R5 ;  /* 0x0000000526027220 */ /* 0x040fe20000400000 */
[C---:B------:R-:W-:Y:S01]  /*8b10*/  FMUL R4, R38.reuse, R8 ;  /* 0x0000000826047220 */ /* 0x040fe20000400000 */
[C---:B------:R-:W-:Y:S01]  /*8b20*/  FMUL R5, R38.reuse, R9 ;  /* 0x0000000926057220 */ /* 0x040fe20000400000 */
[C---:B------:R-:W-:Y:S01]  /*8b30*/  FFMA R0, R41.reuse, R40, R0 ;  /* 0x0000002829007223 */ /* 0x040fe20000000000 */
[C---:B------:R-:W-:Y:S01]  /*8b40*/  FFMA R2, R41.reuse, R42, R2 ;  /* 0x0000002a29027223 */ /* 0x040fe20000000002 */
[C---:B------:R-:W-:Y:S01]  /*8b50*/  FMUL R8, R38.reuse, R12 ;  /* 0x0000000c26087220 */ /* 0x040fe20000400000 */
[C---:B------:R-:W-:Y:S01]  /*8b60*/  FMUL R9, R38.reuse, R13 ;  /* 0x0000000d26097220 */ /* 0x040fe20000400000 */
[C---:B------:R-:W-:Y:S01]  /*8b70*/  FMUL R12, R38.reuse, R16 ;  /* 0x00000010260c7220 */ /* 0x040fe20000400000 */
[C---:B------:R-:W-:Y:S01]  /*8b80*/  FMUL R13, R38.reuse, R17 ;  /* 0x00000011260d7220 */ /* 0x040fe20000400000 */
[C---:B------:R-:W-:Y:S01]  /*8b90*/  FMUL R16, R38.reuse, R20 ;  /* 0x0000001426107220 */ /* 0x040fe20000400000 */
[C---:B------:R-:W-:Y:S01]  /*8ba0*/  FMUL R17, R38.reuse, R21 ;  /* 0x0000001526117220 */ /* 0x040fe20000400000 */
[C---:B------:R-:W-:Y:S01]  /*8bb0*/  FMUL R20, R38.reuse, R24 ;  /* 0x0000001826147220 */ /* 0x040fe20000400000 */
[C---:B------:R-:W-:Y:S01]  /*8bc0*/  FMUL R21, R38.reuse, R25 ;  /* 0x0000001926157220 */ /* 0x040fe20000400000 */
[----:B------:R-:W-:Y:S02]  /*8bd0*/  HADD2.F32 R68, -RZ, R65.H1_H1 ;  /* 0x30000041ff447230 */ /* 0x000fe40000004100 */
[C---:B------:R-:W-:Y:S01]  /*8be0*/  FMUL R24, R38.reuse, R28 ;  /* 0x0000001c26187220 */ /* 0x040fe20000400000 */
[C---:B------:R-:W-:Y:S01]  /*8bf0*/  FMUL R25, R38.reuse, R29 ;  /* 0x0000001d26197220 */ /* 0x040fe20000400000 */
[C---:B------:R-:W-:Y:S01]  /*8c00*/  FMUL R28, R38.reuse, R32 ;  /* 0x00000020261c7220 */ /* 0x040fe20000400000 */
[C---:B------:R-:W-:Y:S01]  /*8c10*/  FMUL R29, R38.reuse, R33 ;  /* 0x00000021261d7220 */ /* 0x040fe20000400000 */
[C---:B------:R-:W-:Y:S01]  /*8c20*/  FMUL R3, R38.reuse, R6 ;  /* 0x0000000626037220 */ /* 0x040fe20000400000 */
[C---:B------:R-:W-:Y:S01]  /*8c30*/  FMUL R7, R38.reuse, R7 ;  /* 0x0000000726077220 */ /* 0x040fe20000400000 */
[C---:B------:R-:W-:Y:S01]  /*8c40*/  FMUL R6, R38.reuse, R10 ;  /* 0x0000000a26067220 */ /* 0x040fe20000400000 */
[----:B------:R-:W-:Y:S01]  /*8c50*/  F2FP.F16.E5M2.UNPACK_B R67, R78.H1 ;  /* 0x0000004eff43723e */ /* 0x000fe200030004ff */
[C---:B------:R-:W-:Y:S01]  /*8c60*/  FFMA R3, R41.reuse, R44, R3 ;  /* 0x0000002c29037223 */ /* 0x040fe20000000003 */
[C---:B------:R-:W-:Y:S01]  /*8c70*/  FFMA R7, R41.reuse, R46, R7 ;  /* 0x0000002e29077223 */ /* 0x040fe20000000007 */
[----:B------:R-:W-:Y:S01]  /*8c80*/  F2FP.F16.E5M2.UNPACK_B R40, R79 ;  /* 0x0000004fff28723e */ /* 0x000fe200020004ff */
[C---:B------:R-:W-:Y:S01]  /*8c90*/  FFMA R4, R41.reuse, R43, R4 ;  /* 0x0000002b29047223 */ /* 0x040fe20000000004 */
[C---:B------:R-:W-:Y:S01]  /*8ca0*/  FFMA R5, R41.reuse, R48, R5 ;  /* 0x0000003029057223 */ /* 0x040fe20000000005 */
[----:B------:R-:W-:Y:S01]  /*8cb0*/  F2FP.F16.E5M2.UNPACK_B R42, R79.H1 ;  /* 0x0000004fff2a723e */ /* 0x000fe200030004ff */
[----:B------:R-:W-:Y:S01]  /*8cc0*/  FFMA R6, R41, R45, R6 ;  /* 0x0000002d29067223 */ /* 0x000fe20000000006 */
[----:B------:R-:W-:Y:S01]  /*8cd0*/  F2FP.SATFINITE.E5M2.F32.PACK_AB_MERGE_C R101, R7, R3, RZ ;  /* 0x000000030765723e */ /* 0x000fe200048060ff */
[C---:B------:R-:W-:Y:S01]  /*8ce0*/  FMUL R11, R38.reuse, R11 ;  /* 0x0000000b260b7220 */ /* 0x040fe20000400000 */
[C---:B------:R-:W-:Y:S01]  /*8cf0*/  FMUL R10, R38.reuse, R14 ;  /* 0x0000000e260a7220 */ /* 0x040fe20000400000 */
[----:B------:R-:W-:Y:S01]  /*8d00*/  FMUL R15, R38, R15 ;  /* 0x0000000f260f7220 */ /* 0x000fe20000400000 */
[----:B------:R-:W-:Y:S01]  /*8d10*/  F2FP.SATFINITE.E5M2.F32.PACK_AB_MERGE_C R100, R2, R0, R101 ;  /* 0x000000000264723e */ /* 0x000fe20004806065 */
[C---:B------:R-:W-:Y:S01]  /*8d20*/  FFMA R11, R41.reuse, R50, R11 ;  /* 0x00000032290b7223 */ /* 0x040fe2000000000b */
[----:B------:R-:W-:Y:S01]  /*8d30*/  FFMA R8, R41, R47, R8 ;  /* 0x0000002f29087223 */ /* 0x000fe20000000008 */
[----:B------:R-:W-:Y:S01]  /*8d40*/  ISETP.NE.AND P0, PT, R99, RZ, PT ;  /* 0x000000ff6300720c */ /* 0x000fe20003f05270 */
[----:B------:R-:W-:Y:S01]  /*8d50*/  FFMA R9, R41, R52, R9 ;  /* 0x0000003429097223 */ /* 0x000fe20000000009 */
[--C-:B------:R-:W-:Y:S01]  /*8d60*/  HADD2.F32 R53, -RZ, R55.reuse.H0_H0 ;  /* 0x20000037ff357230 */ /* 0x100fe20000004100 */
[----:B------:R-:W-:Y:S01]  /*8d70*/  F2FP.SATFINITE.E5M2.F32.PACK_AB_MERGE_C R101, R11, R6, RZ ;  /* 0x000000060b65723e */ /* 0x000fe200048060ff */
[C---:B------:R-:W-:Y:S01]  /*8d80*/  FFMA R10, R41.reuse, R49, R10 ;  /* 0x00000031290a7223 */ /* 0x040fe2000000000a */
[C---:B------:R-:W-:Y:S01]  /*8d90*/  FFMA R15, R41.reuse, R54, R15 ;  /* 0x00000036290f7223 */ /* 0x040fe2000000000f */
[----:B------:R-:W-:Y:S01]  /*8da0*/  FFMA R12, R41, R51, R12 ;  /* 0x00000033290c7223 */ /* 0x000fe2000000000c */
[----:B------:R-:W-:Y:S01]  /*8db0*/  F2FP.SATFINITE.E5M2.F32.PACK_AB_MERGE_C R101, R5, R4, R101 ;  /* 0x000000040565723e */ /* 0x000fe20004806065 */
[----:B------:R-:W-:Y:S01]  /*8dc0*/  FFMA R13, R41, R56, R13 ;  /* 0x00000038290d7223 */ /* 0x000fe2000000000d */
[----:B------:R-:W-:Y:S01]  /*8dd0*/  HADD2.F32 R58, -RZ, R55.H1_H1 ;  /* 0x30000037ff3a7230 */ /* 0x000fe20000004100 */
[----:B------:R-:W-:Y:S01]  /*8de0*/  F2FP.SATFINITE.E5M2.F32.PACK_AB_MERGE_C R102, R15, R10, RZ ;  /* 0x0000000a0f66723e */ /* 0x000fe200048060ff */
[----:B------:R-:W-:Y:S02]  /*8df0*/  HADD2.F32 R55, -RZ, R57.H0_H0 ;  /* 0x20000039ff377230 */ /* 0x000fe40000004100 */
[C---:B------:R-:W-:Y:S01]  /*8e00*/  FMUL R14, R38.reuse, R18 ;  /* 0x00000012260e7220 */ /* 0x040fe20000400000 */
[C---:B------:R-:W-:Y:S01]  /*8e10*/  FMUL R19, R38.reuse, R19 ;  /* 0x0000001326137220 */ /* 0x040fe20000400000 */
[--C-:B------:R-:W-:Y:S02]  /*8e20*/  HADD2.F32 R57, -RZ, R59.reuse.H0_H0 ;  /* 0x2000003bff397230 */ /* 0x100fe40000004100 */
[C---:B------:R-:W-:Y:S01]  /*8e30*/  FMUL R18, R38.reuse, R22 ;  /* 0x0000001626127220 */ /* 0x040fe20000400000 */
[C---:B------:R-:W-:Y:S01]  /*8e40*/  FFMA R14, R41.reuse, R53, R14 ;  /* 0x00000035290e7223 */ /* 0x040fe2000000000e */
[----:B------:R-:W-:Y:S02]  /*8e50*/  HADD2.F32 R62, -RZ, R59.H1_H1 ;  /* 0x3000003bff3e7230 */ /* 0x000fe40000004100 */
[C---:B------:R-:W-:Y:S01]  /*8e60*/  FFMA R19, R41.reuse, R58, R19 ;  /* 0x0000003a29137223 */ /* 0x040fe20000000013 */
[----:B------:R-:W-:Y:S02]  /*8e70*/  HADD2.F32 R59, -RZ, R61.H0_H0 ;  /* 0x2000003dff3b7230 */ /* 0x000fe40000004100 */
[C---:B------:R-:W-:Y:S01]  /*8e80*/  FMUL R23, R38.reuse, R23 ;  /* 0x0000001726177220 */ /* 0x040fe20000400000 */
[C---:B------:R-:W-:Y:S01]  /*8e90*/  FFMA R16, R41.reuse, R55, R16 ;  /* 0x0000003729107223 */ /* 0x040fe20000000010 */
[C---:B------:R-:W-:Y:S01]  /*8ea0*/  FFMA R17, R41.reuse, R60, R17 ;  /* 0x0000003c29117223 */ /* 0x040fe20000000011 */
[--C-:B------:R-:W-:Y:S02]  /*8eb0*/  HADD2.F32 R61, -RZ, R63.reuse.H0_H0 ;  /* 0x2000003fff3d7230 */ /* 0x100fe40000004100 */
[C---:B------:R-:W-:Y:S01]  /*8ec0*/  FFMA R18, R41.reuse, R57, R18 ;  /* 0x0000003929127223 */ /* 0x040fe20000000012 */
[----:B------:R-:W-:Y:S02]  /*8ed0*/  HADD2.F32 R66, -RZ, R63.H1_H1 ;  /* 0x3000003fff427230 */ /* 0x000fe40000004100 */
[C---:B------:R-:W-:Y:S01]  /*8ee0*/  FMUL R22, R38.reuse, R26 ;  /* 0x0000001a26167220 */ /* 0x040fe20000400000 */
[----:B------:R-:W-:Y:S02]  /*8ef0*/  HADD2.F32 R63, -RZ, R65.H0_H0 ;  /* 0x20000041ff3f7230 */ /* 0x000fe40000004100 */
[C---:B------:R-:W-:Y:S01]  /*8f00*/  FFMA R23, R41.reuse, R62, R23 ;  /* 0x0000003e29177223 */ /* 0x040fe20000000017 */
[C---:B------:R-:W-:Y:S01]  /*8f10*/  FMUL R27, R38.reuse, R27 ;  /* 0x0000001b261b7220 */ /* 0x040fe20000400000 */
[C---:B------:R-:W-:Y:S01]  /*8f20*/  FFMA R20, R41.reuse, R59, R20 ;  /* 0x0000003b29147223 */ /* 0x040fe20000000014 */
[C---:B------:R-:W-:Y:S01]  /*8f30*/  FFMA R21, R41.reuse, R64, R21 ;  /* 0x0000004029157223 */ /* 0x040fe20000000015 */
[--C-:B------:R-:W-:Y:S02]  /*8f40*/  HADD2.F32 R65, -RZ, R67.reuse.H0_H0 ;  /* 0x20000043ff417230 */ /* 0x100fe40000004100 */
[C---:B------:R-:W-:Y:S01]  /*8f50*/  FFMA R22, R41.reuse, R61, R22 ;  /* 0x0000003d29167223 */ /* 0x040fe20000000016 */
[----:B------:R-:W-:Y:S02]  /*8f60*/  HADD2.F32 R70, -RZ, R67.H1_H1 ;  /* 0x30000043ff467230 */ /* 0x000fe40000004100 */
[C---:B------:R-:W-:Y:S01]  /*8f70*/  FMUL R26, R38.reuse, R30 ;  /* 0x0000001e261a7220 */ /* 0x040fe20000400000 */
[--C-:B------:R-:W-:Y:S02]  /*8f80*/  HADD2.F32 R67, -RZ, R40.reuse.H0_H0 ;  /* 0x20000028ff437230 */ /* 0x100fe40000004100 */
[C---:B------:R-:W-:Y:S01]  /*8f90*/  FFMA R27, R41.reuse, R66, R27 ;  /* 0x00000042291b7223 */ /* 0x040fe2000000001b */
[C---:B------:R-:W-:Y:S01]  /*8fa0*/  FMUL R31, R38.reuse, R31 ;  /* 0x0000001f261f7220 */ /* 0x040fe20000400000 */
[C---:B------:R-:W-:Y:S01]  /*8fb0*/  FFMA R24, R41.reuse, R63, R24 ;  /* 0x0000003f29187223 */ /* 0x040fe20000000018 */
[----:B------:R-:W-:Y:S02]  /*8fc0*/  HADD2.F32 R40, -RZ, R40.H1_H1 ;  /* 0x30000028ff287230 */ /* 0x000fe40000004100 */
[C---:B------:R-:W-:Y:S01]  /*8fd0*/  FFMA R25, R41.reuse, R68, R25 ;  /* 0x0000004429197223 */ /* 0x040fe20000000019 */
[--C-:B------:R-:W-:Y:S02]  /*8fe0*/  HADD2.F32 R69, -RZ, R42.reuse.H0_H0 ;  /* 0x2000002aff457230 */ /* 0x100fe40000004100 */
[C---:B------:R-:W-:Y:S01]  /*8ff0*/  FFMA R26, R41.reuse, R65, R26 ;  /* 0x00000041291a7223 */ /* 0x040fe2000000001a */
[----:B------:R-:W-:Y:S02]  /*9000*/  HADD2.F32 R42, -RZ, R42.H1_H1 ;  /* 0x3000002aff2a7230 */ /* 0x000fe40000004100 */
[C---:B------:R-:W-:Y:S01]  /*9010*/  FMUL R30, R38.reuse, R34 ;  /* 0x00000022261e7220 */ /* 0x040fe20000400000 */
[----:B------:R-:W-:Y:S01]  /*9020*/  FFMA R31, R41, R70, R31 ;  /* 0x00000046291f7223 */ /* 0x000fe2000000001f */
[----:B------:R-:W-:Y:S01]  /*9030*/  FMUL R35, R38, R35 ;  /* 0x0000002326237220 */ /* 0x000fe20000400000 */
[----:B------:R-:W-:Y:S01]  /*9040*/  F2FP.SATFINITE.E5M2.F32.PACK_AB_MERGE_C R103, R19, R14, RZ ;  /* 0x0000000e1367723e */ /* 0x000fe200048060ff */
[C---:B------:R-:W-:Y:S01]  /*9050*/  FFMA R28, R41.reuse, R67, R28 ;  /* 0x00000043291c7223 */ /* 0x040fe2000000001c */
[C---:B------:R-:W-:Y:S01]  /*9060*/  FFMA R29, R41.reuse, R40, R29 ;  /* 0x00000028291d7223 */ /* 0x040fe2000000001d */
[C---:B------:R-:W-:Y:S01]  /*9070*/  FFMA R30, R41.reuse, R69, R30 ;  /* 0x00000045291e7223 */ /* 0x040fe2000000001e */
[----:B------:R-:W-:Y:S01]  /*9080*/  FFMA R35, R41, R42, R35 ;  /* 0x0000002a29237223 */ /* 0x000fe20000000023 */
[----:B------:R-:W-:Y:S02]  /*9090*/  F2FP.SATFINITE.E5M2.F32.PACK_AB_MERGE_C R102, R9, R8, R102 ;  /* 0x000000080966723e */ /* 0x000fe40004806066 */
[----:B------:R-:W-:Y:S02]  /*90a0*/  F2FP.SATFINITE.E5M2.F32.PACK_AB_MERGE_C R103, R13, R12, R103 ;  /* 0x0000000c0d67723e */ /* 0x000fe40004806067 */
[----:B------:R-:W-:Y:S02]  /*90b0*/  F2FP.SATFINITE.E5M2.F32.PACK_AB_MERGE_C R108, R23, R18, RZ ;  /* 0x00000012176c723e */ /* 0x000fe400048060ff */
[----:B------:R-:W-:Y:S01]  /*90c0*/  F2FP.SATFINITE.E5M2.F32.PACK_AB_MERGE_C R109, R27, R22, RZ ;  /* 0x000000161b6d723e */ /* 0x000fe200048060ff */
[----:B------:R1:W-:Y:S01]  /*90d0*/  STS.128 [R88+UR44+0x2500], R100 ;  /* 0x0025006458007988 */ /* 0x0003e20008000c2c */
[----:B------:R-:W-:Y:S02]  /*90e0*/  F2FP.SATFINITE.E5M2.F32.PACK_AB_MERGE_C R112, R31, R26, RZ ;  /* 0x0000001a1f70723e */ /* 0x000fe400048060ff */
[----:B------:R-:W-:Y:S02]  /*90f0*/  F2FP.SATFINITE.E5M2.F32.PACK_AB_MERGE_C R113, R35, R30, RZ ;  /* 0x0000001e2371723e */ /* 0x000fe400048060ff */
[----:B------:R-:W-:Y:S02]  /*9100*/  F2FP.SATFINITE.E5M2.F32.PACK_AB_MERGE_C R108, R17, R16, R108 ;  /* 0x00000010116c723e */ /* 0x000fe4000480606c */
[----:B------:R-:W-:Y:S02]  /*9110*/  F2FP.SATFINITE.E5M2.F32.PACK_AB_MERGE_C R109, R21, R20, R109 ;  /* 0x00000014156d723e */ /* 0x000fe4000480606d */
[----:B------:R-:W-:Y:S02]  /*9120*/  F2FP.SATFINITE.E5M2.F32.PACK_AB_MERGE_C R110, R25, R24, R112 ;  /* 0x00000018196e723e */ /* 0x000fe40004806070 */
[----:B------:R-:W-:Y:S02]  /*9130*/  F2FP.SATFINITE.E5M2.F32.PACK_AB_MERGE_C R111, R29, R28, R113 ;  /* 0x0000001c1d6f723e */ /* 0x000fe40004806071 */
[----:B------:R-:W-:Y:S02]  /*9140*/  LEA R107, R95, UR44, 0x3 ;  /* 0x0000002c5f6b7c11 */ /* 0x000fe4000f8e18ff */
[----:B------:R-:W-:Y:S01]  /*9150*/  @P6 SHF.L.U32 R112, R94, 0x1f, RZ ;  /* 0x0000001f5e706819 */ /* 0x000fe200000006ff */
[----:B------:R1:W-:Y:S01]  /*9160*/  STS.128 [R104+0x2500], R108 ;  /* 0x0025006c68007388 */ /* 0x0003e20000000c00 */
[----:B------:R-:W-:Y:S01]  /*9170*/  @!PT LDS RZ, [RZ] ;  /* 0x00000000fffff984 */ /* 0x000fe20000000800 */
[----:B------:R-:W-:Y:S01]  /*9180*/  @!PT LDS RZ, [RZ] ;  /* 0x00000000fffff984 */ /* 0x000fe20000000800 */
[----:B------:R-:W-:Y:S01]  /*9190*/  @!PT LDS RZ, [RZ] ;  /* 0x00000000fffff984 */ /* 0x000fe20000000800 */
[----:B------:R-:W-:Y:S01]  /*91a0*/  @!PT LDS RZ, [RZ] ;  /* 0x00000000fffff984 */ /* 0x000fe20000000800 */
[----:B------:R2:W-:Y:S07]  /*91b0*/  MEMBAR.ALL.CTA ;  /* 0x0000000000007992 */ /* 0x0005ee0000008000 */
[----:B--2---:R-:W2:Y:S02]  /*91c0*/  FENCE.VIEW.ASYNC.S ;  /* 0x00000000000073c6 */ /* 0x004ea40000000000 */
[----:B--2---:R-:W-:Y:S06]  /*91d0*/  BAR.SYNC.DEFER_BLOCKING 0x1, 0x80 ;  /* 0x0042000000007b1d */ /* 0x004fec0000010000 */
[----:B------:R-:W-:Y:S05]  /*91e0*/  @P0 BRA `(.L_x_162) ;  /* 0x00000000003c0947 */ /* 0x000fea0003800000 */
[----:B------:R-:W2:Y:S01]  /*91f0*/  LDCU.64 UR6, c[0x0][0x348] ;  /* 0x00006900ff0677ac */ /* 0x000ea20008000a00 */
[----:B------:R-:W-:Y:S01]  /*9200*/  UIADD3 UR4, UPT, UPT, UR44, 0x2500, URZ ;  /* 0x000025002c047890 */ /* 0x000fe2000fffe0ff */
[----:B------:R-:W-:Y:S01]  /*9210*/  UMOV UR51, UR36 ;  /* 0x0000002400337c82 */ /* 0x000fe20008000000 */
[----:B------:R-:W-:Y:S02]  /*9220*/  UIADD3 UR9, UPT, UPT, UR49, 0x40, URZ ;  /* 0x0000004031097890 */ /* 0x000fe4000fffe0ff */
[----:B------:R-:W-:Y:S02]  /*9230*/  UIADD3 UR8, UPT, UPT, UR44, 0x2d00, URZ ;  /* 0x00002d002c087890 */ /* 0x000fe4000fffe0ff */
[----:B------:R-:W-:Y:S01]  /*9240*/  MOV R98, UR4 ;  /* 0x0000000400627c02 */ /* 0x000fe20008000f00 */
[----:B------:R-:W-:Y:S01]  /*9250*/  UMOV UR10, UR50 ;  /* 0x00000032000a7c82 */ /* 0x000fe20008000000 */
[----:B------:R-:W-:Y:S02]  /*9260*/  UMOV UR11, UR36 ;  /* 0x00000024000b7c82 */ /* 0x000fe40008000000 */
[----:B------:R-:W-:Y:S01]  /*9270*/  R2UR UR48, R98 ;  /* 0x00000000623072ca */ /* 0x000fe200000e0000 */
[----:B--2---:R-:W-:Y:S04]  /*9280*/  UIADD3 UR4, UP0, UPT, UR6, 0x680, URZ ;  /* 0x0000068006047890 */ /* 0x004fe8000ff1e0ff */
[----:B------:R-:W-:Y:S09]  /*9290*/  UIADD3.X UR5, UPT, UPT, URZ, UR7, URZ, UP0, !UPT ;  /* 0x00000007ff057290 */ /* 0x000ff200087fe4ff */
[----:B------:R2:W-:Y:S01]  /*92a0*/  UTMASTG.3D [UR48], [UR4] ;  /* 0x00000030040073b5 */ /* 0x0005e20008010000 */
[----:B------:R2:W-:Y:S01]  /*92b0*/  UTMASTG.3D [UR8], [UR4] ;  /* 0x00000008040073b5 */ /* 0x0005e20008010000 */
[----:B------:R0:W-:Y:S01]  /*92c0*/  UTMACMDFLUSH ;  /* 0x00000000000079b7 */ /* 0x0001e20000000000 */
[----:B--2---:R-:W-:Y:S04]  /*92d0*/  DEPBAR.LE SB0, 0x1 ;  /* 0x000080400000791a */ /* 0x004fe80000000000 */
.L_x_162:
[----:B------:R-:W-:Y:S05]  /*92e0*/  BSYNC.RECONVERGENT B0 ;  /* 0x0000000000007941 */ /* 0x000fea0003800200 */
.L_x_161:
[----:B------:R-:W-:Y:S06]  /*92f0*/  BAR.SYNC.DEFER_BLOCKING 0x1, 0x80 ;  /* 0x0042000000007b1d */ /* 0x000fec0000010000 */
[----:B------:R-:W2:Y:S01]  /*9300*/  @P6 SYNCS.PHASECHK.TRANS64.TRYWAIT P0, [R107+URZ+0x340], R112 ;  /* 0x000340706b0065a7 */ /* 0x000ea200080011ff */
[----:B------:R-:W-:Y:S01]  /*9310*/  BSSY B1, `(.L_x_163) ;  /* 0x0000020000017945 */ /* 0x000fe20003800000 */
[----:B--2---:R-:W-:Y:S03]  /*9320*/  @P6 SEL R71, RZ, 0x1, !P0 ;  /* 0x00000001ff476807 */ /* 0x004fe60004000000 */
[----:B------:R-:W-:Y:S05]  /*9330*/  @!P6 BRA `(.L_x_164) ;  /* 0x000000000074e947 */ /* 0x000fea0003800000 */
[----:B------:R-:W-:Y:S01]  /*9340*/  ISETP.NE.AND P1, PT, R105, RZ, PT ;  /* 0x000000ff6900720c */ /* 0x000fe20003f25270 */
[----:B------:R-:W-:Y:S01]  /*9350*/  BSSY B0, `(.L_x_165) ;  /* 0x0000009000007945 */ /* 0x000fe20003800000 */
[----:B------:R-:W-:Y:S11]  /*9360*/  ISETP.NE.AND P0, PT, R71, RZ, PT ;  /* 0x000000ff4700720c */ /* 0x000ff60003f05270 */
[----:B------:R-:W-:Y:S05]  /*9370*/  @P1 IMAD R0, R95, 0x1000, R88 ;  /* 0x000010005f001824 */ /* 0x000fea00078e0258 */
[----:B------:R-:W-:Y:S05]  /*9380*/  @P1 IADD3 R3, PT, PT, R0, UR44, RZ ;  /* 0x0000002c00031c10 */ /* 0x000fea000fffe0ff */
[----:B------:R-:W-:Y:S01]  /*9390*/  @P1 IMAD.IADD R3, R3, 0x1, R106 ;  /* 0x0000000103031824 */ /* 0x000fe200078e026a */
[----:B------:R-:W-:Y:S06]  /*93a0*/  @P0 BRA `(.L_x_166) ;  /* 0x00000000000c0947 */ /* 0x000fec0003800000 */
[----:B------:R-:W-:Y:S04]  /*93b0*/  SHF.L.U32 R2, R94, 0x1f, RZ ;  /* 0x0000001f5e027819 */ /* 0x000fe800000006ff */
[----:B------:R-:W2:Y:S02]  /*93c0*/  SYNCS.PHASECHK.TRANS64.TRYWAIT P0, [R107+URZ+0x340], R2 ;  /* 0x000340026b0075a7 */ /* 0x000ea400080011ff */
[----:B--2---:R-:W-:Y:S05]  /*93d0*/  @!P0 BRA `(.L_x_167) ;  /* 0x00000028008c8947 */ /* 0x004fea0003800000 */
.L_x_166:
[----:B------:R-:W-:Y:S05]  /*93e0*/  BSYNC B0 ;  /* 0x0000000000007941 */ /* 0x000fea0003800000 */
.L_x_165:
[----:B------:R-:W-:Y:S01]  /*93f0*/  ISETP.NE.AND P0, PT, R105, RZ, PT ;  /* 0x000000ff6900720c */ /* 0x000fe20003f05270 */
[----:B--2---:R-:W-:Y:S02]  /*9400*/  VIADD R107, R107, 0x350 ;  /* 0x000003506b6b7836 */ /* 0x004fe40000000000 */
[----:B------:R-:W-:Y:S02]  /*9410*/  IMAD.U32 R2, RZ, RZ, UR45 ;  /* 0x0000002dff027e24 */ /* 0x000fe4000f8e00ff */
[----:B------:R-:W-:Y:S03]  /*9420*/  VIADD R95, R95, 0x1 ;  /* 0x000000015f5f7836 */ /* 0x000fe60000000000 */
[----:B------:R-:W-:Y:S05]  /*9430*/  PRMT R2, R2, 0x654, R107 ;  /* 0x0000065402027816 */ /* 0x000fea000000006b */
[----:B------:R2:W3:Y:S04]  /*9440*/  @P0 LDS.128 R72, [R0+UR44+0x500] ;  /* 0x0005002c00480984 */ /* 0x0004e80008000c00 */
[----:B------:R2:W4:Y:S01]  /*9450*/  @P0 LDS.128 R76, [R3+0x500] ;  /* 0x00050000034c0984 */ /* 0x0005220000000c00 */
        /* <DEDUP_REMOVED lines=11> */
.L_x_164:
[----:B------:R-:W-:Y:S05]  /*9510*/  BSYNC B1 ;  /* 0x0000000000017941 */ /* 0x000fea0003800000 */
.L_x_163:
[----:B--2---:R-:W-:Y:S05]  /*9520*/  VIADD R0, R39, 0x20 ;  /* 0x0000002027007836 */ /* 0x004fea0000000000 */
[----:B------:R-:W-:Y:S04]  /*9530*/  SHF.R.U32.HI R0, RZ, 0x15, R0 ;  /* 0x00000015ff007819 */ /* 0x000fe80000011600 */
[----:B------:R-:W-:Y:S11]  /*9540*/  LOP3.LUT P0, RZ, R0, 0x3, R91, 0x48, !PT ;  /* 0x0000000300ff7812 */ /* 0x000ff6000780485b */
[----:B------:R-:W-:Y:S02]  /*9550*/  @!UPT UIADD3 URZ, UPT, UPT, URZ, URZ, URZ ;  /* 0x000000fffffff290 */ /* 0x000fe4000fffe0ff */
[----:B------:R-:W-:Y:S05]  /*9560*/  @!P0 BRA `(.L_x_168) ;  /* 0x0000000000408947 */ /* 0x000fea0003800000 */
[----:B------:R-:W2:Y:S01]  /*9570*/  LDCU.64 UR8, c[0x4][0x70] ;  /* 0x01000e00ff0877ac */ /* 0x000ea20008000a00 */
[----:B------:R-:W-:Y:S01]  /*9580*/  MOV R3, 0x0 ;  /* 0x0000000000037802 */ /* 0x000fe20000000f00 */
[----:B------:R-:W-:Y:S02]  /*9590*/  HFMA2 R12, -RZ, RZ, 0, 5.9604644775390625e-08 ;  /* 0x00000001ff0c7431 */ /* 0x000fe400000001ff */
[----:B------:R-:W-:Y:S02]  /*95a0*/  IMAD.MOV.U32 R8, RZ, RZ, 0x192 ;  /* 0x00000192ff087424 */ /* 0x000fe400078e00ff */
[----:B------:R-:W-:Y:S01]  /*95b0*/  IMAD.MOV.U32 R13, RZ, RZ, RZ ;  /* 0x000000ffff0d7224 */ /* 0x000fe200078e00ff */
[----:B------:R-:W5:Y:S01]  /*95c0*/  LDCU.64 UR6, c[0x4][0x78] ;  /* 0x01000f00ff0677ac */ /* 0x000f620008000a00 */
[----:B------:R-:W1:Y:S01]  /*95d0*/  LDC.64 R2, c[0x4][R3] ;  /* 0x0100000003027b82 */ /* 0x000e620000000a00 */
[----:B------:R-:W3:Y:S01]  /*95e0*/  LDCU.64 UR4, c[0x4][0x10] ;  /* 0x01000200ff0477ac */ /* 0x000ee20008000a00 */
[----:B--2---:R-:W-:Y:S01]  /*95f0*/  MOV R5, UR9 ;  /* 0x0000000900057c02 */ /* 0x004fe20008000f00 */
[----:B------:R-:W-:Y:S01]  /*9600*/  IMAD.U32 R4, RZ, RZ, UR8 ;  /* 0x00000008ff047e24 */ /* 0x000fe2000f8e00ff */
[----:B-----5:R-:W-:Y:S01]  /*9610*/  MOV R7, UR7 ;  /* 0x0000000700077c02 */ /* 0x020fe20008000f00 */
[----:B------:R-:W-:Y:S01]  /*9620*/  IMAD.U32 R6, RZ, RZ, UR6 ;  /* 0x00000006ff067e24 */ /* 0x000fe2000f8e00ff */
[----:B---3--:R-:W-:Y:S01]  /*9630*/  MOV R11, UR5 ;  /* 0x00000005000b7c02 */ /* 0x008fe20008000f00 */
[----:B------:R-:W-:Y:S02]  /*9640*/  IMAD.U32 R10, RZ, RZ, UR4 ;  /* 0x00000004ff0a7e24 */ /* 0x000fe4000f8e00ff */
[----:B------:R-:W-:Y:S07]  /*9650*/  LEPC R20, `(.L_x_168) ;  /* 0x000000001014794e */ /* 0x000fee0000000000 */
[----:B-1--4-:R-:W-:Y:S05]  /*9660*/  CALL.ABS.NOINC R2 ;  /* 0x0000000002007343 */ /* 0x012fea0003c00000 */
.L_x_168:
[----:B------:R-:W-:Y:S01]  /*9670*/  ISETP.NE.AND P0, PT, R99, RZ, PT ;  /* 0x000000ff6300720c */ /* 0x000fe20003f05270 */
[----:B------:R-:W-:Y:S05]  /*9680*/  WARPSYNC.ALL ;  /* 0x0000000000007948 */ /* 0x000fea0003800000 */
[----:B------:R-:W-:Y:S01]  /*9690*/  R2UR UR4, R39 ;  /* 0x00000000270472ca */ /* 0x000fe200000e0000 */
[----:B------:R-:W-:Y:S01]  /*96a0*/  BSSY.RECONVERGENT B0, `(.L_x_169) ;  /* 0x00000a0000007945 */ /* 0x000fe20003800200 */
[-C--:B---3--:R-:W-:Y:S02]  /*96b0*/  F2FP.F16.E5M2.UNPACK_B R42, R72.reuse ;  /* 0x00000048ff2a723e */ /* 0x088fe400020004ff */
[----:B------:R-:W-:Y:S02]  /*96c0*/  F2FP.F16.E5M2.UNPACK_B R72, R72.H1 ;  /* 0x00000048ff48723e */ /* 0x000fe400030004ff */
[-C--:B------:R-:W-:Y:S01]  /*96d0*/  F2FP.F16.E5M2.UNPACK_B R46, R73.reuse ;  /* 0x00000049ff2e723e */ /* 0x080fe200020004ff */
[--C-:B------:R-:W-:Y:S01]  /*96e0*/  HADD2.F32 R40, -RZ, R42.reuse.H0_H0 ;  /* 0x2000002aff287230 */ /* 0x100fe20000004100 */
[----:B------:R-:W-:Y:S01]  /*96f0*/  F2FP.F16.E5M2.UNPACK_B R73, R73.H1 ;  /* 0x00000049ff49723e */ /* 0x000fe200030004ff */
[----:B------:R-:W-:Y:S01]  /*9700*/  HADD2.F32 R42, -RZ, R42.H1_H1 ;  /* 0x3000002aff2a7230 */ /* 0x000fe20000004100 */
[-C--:B------:R-:W-:Y:S01]  /*9710*/  F2FP.F16.E5M2.UNPACK_B R50, R74.reuse ;  /* 0x0000004aff32723e */ /* 0x080fe200020004ff */
[----:B------:R-:W-:Y:S01]  /*9720*/  HADD2.F32 R43, -RZ, R72.H0_H0 ;  /* 0x20000048ff2b7230 */ /* 0x000fe20000004100 */
[----:B------:R-:W-:Y:S01]  /*9730*/  F2FP.F16.E5M2.UNPACK_B R74, R74.H1 ;  /* 0x0000004aff4a723e */ /* 0x000fe200030004ff */
[----:B------:R-:W2:Y:S01]  /*9740*/  LDTM.x32 R4, tmem[UR4+0x20] ;  /* 0x00002004000479ee */ /* 0x000ea200082c0000 */
[----:B------:R-:W-:Y:S01]  /*9750*/  NOP ;  /* 0x0000000000007918 */ /* 0x000fe20000000000 */
[----:B------:R-:W-:Y:S01]  /*9760*/  IADD3 R92, PT, PT, R92, 0x3b0, RZ ;  /* 0x000003b05c5c7810 */ /* 0x000fe20007ffe0ff */
[--C-:B------:R-:W-:Y:S01]  /*9770*/  HADD2.F32 R45, -RZ, R46.reuse.H0_H0 ;  /* 0x2000002eff2d7230 */ /* 0x100fe20000004100 */
[----:B------:R-:W-:Y:S01]  /*9780*/  F2FP.F16.E5M2.UNPACK_B R54, R75 ;  /* 0x0000004bff36723e */ /* 0x000fe200020004ff */
[----:B------:R-:W-:Y:S01]  /*9790*/  HADD2.F32 R46, -RZ, R46.H1_H1 ;  /* 0x3000002eff2e7230 */ /* 0x000fe20000004100 */
[----:B------:R-:W-:Y:S01]  /*97a0*/  LOP3.LUT R92, R92, 0xfefffff8, RZ, 0xc0, !PT ;  /* 0xfefffff85c5c7812 */ /* 0x000fe200078ec0ff */
[--C-:B------:R-:W-:Y:S01]  /*97b0*/  HADD2.F32 R49, -RZ, R50.reuse.H0_H0 ;  /* 0x20000032ff317230 */ /* 0x100fe20000004100 */
[----:B----4-:R-:W-:Y:S01]  /*97c0*/  F2FP.F16.E5M2.UNPACK_B R58, R76 ;  /* 0x0000004cff3a723e */ /* 0x010fe200020004ff */
[----:B------:R-:W-:Y:S01]  /*97d0*/  HADD2.F32 R50, -RZ, R50.H1_H1 ;  /* 0x30000032ff327230 */ /* 0x000fe20000004100 */
[----:B--2---:R2:W-:Y:S01]  /*97e0*/  SYNCS.ARRIVE.TRANS64.RED.A1T0 RZ, [R92+URZ], RZ ;  /* 0x000000ff5cff79a7 */ /* 0x0045e200081004ff */
[--C-:B------:R-:W-:Y:S01]  /*97f0*/  HADD2.F32 R53, -RZ, R54.reuse.H0_H0 ;  /* 0x20000036ff357230 */ /* 0x100fe20000004100 */
[----:B------:R-:W-:Y:S01]  /*9800*/  F2FP.F16.E5M2.UNPACK_B R62, R77 ;  /* 0x0000004dff3e723e */ /* 0x000fe200020004ff */
[----:B------:R-:W-:Y:S01]  /*9810*/  HADD2.F32 R54, -RZ, R54.H1_H1 ;  /* 0x30000036ff367230 */ /* 0x000fe20000004100 */
[----:B------:R-:W-:Y:S01]  /*9820*/  F2FP.F16.E5M2.UNPACK_B R66, R78 ;  /* 0x0000004eff42723e */ /* 0x000fe200020004ff */
[--C-:B------:R-:W-:Y:S01]  /*9830*/  HADD2.F32 R57, -RZ, R58.reuse.H0_H0 ;  /* 0x2000003aff397230 */ /* 0x100fe20000004100 */
[----:B------:R-:W-:Y:S01]  /*9840*/  F2FP.F16.E5M2.UNPACK_B R70, R79 ;  /* 0x0000004fff46723e */ /* 0x000fe200020004ff */
[----:B------:R-:W-:Y:S01]  /*9850*/  HADD2.F32 R58, -RZ, R58.H1_H1 ;  /* 0x3000003aff3a7230 */ /* 0x000fe20000004100 */
[----:B------:R-:W-:Y:S01]  /*9860*/  F2FP.F16.E5M2.UNPACK_B R75, R75.H1 ;  /* 0x0000004bff4b723e */ /* 0x000fe200030004ff */
[--C-:B------:R-:W-:Y:S01]  /*9870*/  HADD2.F32 R61, -RZ, R62.reuse.H0_H0 ;  /* 0x2000003eff3d7230 */ /* 0x100fe20000004100 */
[----:B------:R-:W-:Y:S01]  /*9880*/  F2FP.F16.E5M2.UNPACK_B R76, R76.H1 ;  /* 0x0000004cff4c723e */ /* 0x000fe200030004ff */
[----:B------:R-:W-:Y:S01]  /*9890*/  HADD2.F32 R63, -RZ, R62.H1_H1 ;  /* 0x3000003eff3f7230 */ /* 0x000fe20000004100 */
[----:B------:R-:W-:Y:S01]  /*98a0*/  F2FP.F16.E5M2.UNPACK_B R77, R77.H1 ;  /* 0x0000004dff4d723e */ /* 0x000fe200030004ff */
[--C-:B------:R-:W-:Y:S02]  /*98b0*/  HADD2.F32 R65, -RZ, R66.reuse.H0_H0 ;  /* 0x20000042ff417230 */ /* 0x100fe40000004100 */
[C---:B------:R-:W-:Y:S01]  /*98c0*/  FMUL R4, R38.reuse, R4 ;  /* 0x0000000426047220 */ /* 0x040fe20000400000 */
        /* <DEDUP_REMOVED lines=16> */
[--C-:B------:R-:W-:Y:S02]  /*99d0*/  HADD2.F32 R69, -RZ, R70.reuse.H0_H0 ;  /* 0x20000046ff457230 */ /* 0x100fe40000004100 */
[C---:B------:R-:W-:Y:S01]  /*99e0*/  FMUL R28, R38.reuse, R32 ;  /* 0x00000020261c7220 */ /* 0x040fe20000400000 */
[----:B------:R-:W-:Y:S02]  /*99f0*/  HADD2.F32 R70, -RZ, R70.H1_H1 ;  /* 0x30000046ff467230 */ /* 0x000fe40000004100 */
[C---:B------:R-:W-:Y:S01]  /*9a00*/  FMUL R29, R38.reuse, R33 ;  /* 0x00000021261d7220 */ /* 0x040fe20000400000 */
[----:B------:R-:W-:Y:S02]  /*9a10*/  HADD2.F32 R44, -RZ, R72.H1_H1 ;  /* 0x30000048ff2c7230 */ /* 0x000fe40000004100 */
[C---:B------:R-:W-:Y:S01]  /*9a20*/  FMUL R6, R38.reuse, R6 ;  /* 0x0000000626067220 */ /* 0x040fe20000400000 */
[C---:B------:R-:W-:Y:S01]  /*9a30*/  FMUL R7, R38.reuse, R7 ;  /* 0x0000000726077220 */ /* 0x040fe20000400000 */
[--C-:B------:R-:W-:Y:S02]  /*9a40*/  HADD2.F32 R47, -RZ, R73.reuse.H0_H0 ;  /* 0x20000049ff2f7230 */ /* 0x100fe40000004100 */
[C---:B------:R-:W-:Y:S01]  /*9a50*/  FMUL R10, R38.reuse, R10 ;  /* 0x0000000a260a7220 */ /* 0x040fe20000400000 */
[C---:B------:R-:W-:Y:S01]  /*9a60*/  FFMA R6, R41.reuse, R43, R6 ;  /* 0x0000002b29067223 */ /* 0x040fe20000000006 */
[----:B------:R-:W-:Y:S02]  /*9a70*/  HADD2.F32 R48, -RZ, R73.H1_H1 ;  /* 0x30000049ff307230 */ /* 0x000fe40000004100 */
[C---:B------:R-:W-:Y:S01]  /*9a80*/  FFMA R7, R41.reuse, R44, R7 ;  /* 0x0000002c29077223 */ /* 0x040fe20000000007 */
[C---:B------:R-:W-:Y:S01]  /*9a90*/  FFMA R8, R41.reuse, R45, R8 ;  /* 0x0000002d29087223 */ /* 0x040fe20000000008 */
[C---:B------:R-:W-:Y:S01]  /*9aa0*/  FFMA R9, R41.reuse, R46, R9 ;  /* 0x0000002e29097223 */ /* 0x040fe20000000009 */
[----:B------:R-:W-:Y:S01]  /*9ab0*/  FFMA R10, R41, R47, R10 ;  /* 0x0000002f290a7223 */ /* 0x000fe2000000000a */
[C---:B------:R-:W-:Y:S01]  /*9ac0*/  FMUL R11, R38.reuse, R11 ;  /* 0x0000000b260b7220 */ /* 0x040fe20000400000 */
[----:B------:R-:W-:Y:S01]  /*9ad0*/  F2FP.F16.E5M2.UNPACK_B R78, R78.H1 ;  /* 0x0000004eff4e723e */ /* 0x000fe200030004ff */
[--C-:B------:R-:W-:Y:S01]  /*9ae0*/  HADD2.F32 R51, -RZ, R74.reuse.H0_H0 ;  /* 0x2000004aff337230 */ /* 0x100fe20000004100 */
[----:B-1----:R-:W-:Y:S01]  /*9af0*/  F2FP.SATFINITE.E5M2.F32.PACK_AB_MERGE_C R100, R7, R6, RZ ;  /* 0x000000060764723e */ /* 0x002fe200048060ff */
[C---:B------:R-:W-:Y:S01]  /*9b00*/  FFMA R11, R41.reuse, R48, R11 ;  /* 0x00000030290b7223 */ /* 0x040fe2000000000b */
[C---:B------:R-:W-:Y:S01]  /*9b10*/  FFMA R12, R41.reuse, R49, R12 ;  /* 0x00000031290c7223 */ /* 0x040fe2000000000c */
[----:B------:R-:W-:Y:S01]  /*9b20*/  FFMA R13, R41, R50, R13 ;  /* 0x00000032290d7223 */ /* 0x000fe2000000000d */
[----:B------:R-:W-:Y:S01]  /*9b30*/  F2FP.SATFINITE.E5M2.F32.PACK_AB_MERGE_C R100, R5, R4, R100 ;  /* 0x000000040564723e */ /* 0x000fe20004806064 */
[----:B------:R-:W-:Y:S01]  /*9b40*/  HADD2.F32 R52, -RZ, R74.H1_H1 ;  /* 0x3000004aff347230 */ /* 0x000fe20000004100 */
[----:B------:R-:W-:Y:S01]  /*9b50*/  F2FP.SATFINITE.E5M2.F32.PACK_AB_MERGE_C R101, R11, R10, RZ ;  /* 0x0000000a0b65723e */ /* 0x000fe200048060ff */
[C---:B------:R-:W-:Y:S01]  /*9b60*/  FMUL R14, R38.reuse, R14 ;  /* 0x0000000e260e7220 */ /* 0x040fe20000400000 */
[C---:B------:R-:W-:Y:S01]  /*9b70*/  FMUL R15, R38.reuse, R15 ;  /* 0x0000000f260f7220 */ /* 0x040fe20000400000 */
[--C-:B------:R-:W-:Y:S01]  /*9b80*/  HADD2.F32 R55, -RZ, R75.reuse.H0_H0 ;  /* 0x2000004bff377230 */ /* 0x100fe20000004100 */
[----:B------:R-:W-:Y:S01]  /*9b90*/  F2FP.SATFINITE.E5M2.F32.PACK_AB_MERGE_C R101, R9, R8, R101 ;  /* 0x000000080965723e */ /* 0x000fe20004806065 */
[C---:B------:R-:W-:Y:S01]  /*9ba0*/  FFMA R14, R41.reuse, R51, R14 ;  /* 0x00000033290e7223 */ /* 0x040fe2000000000e */
[C---:B------:R-:W-:Y:S01]  /*9bb0*/  FFMA R15, R41.reuse, R52, R15 ;  /* 0x00000034290f7223 */ /* 0x040fe2000000000f */
[C---:B------:R-:W-:Y:S01]  /*9bc0*/  FFMA R16, R41.reuse, R53, R16 ;  /* 0x0000003529107223 */ /* 0x040fe20000000010 */
[C---:B------:R-:W-:Y:S01]  /*9bd0*/  FFMA R17, R41.reuse, R54, R17 ;  /* 0x0000003629117223 */ /* 0x040fe20000000011 */
        /* <DEDUP_REMOVED lines=15> */
[C---:B------:R-:W-:Y:S01]  /*9cd0*/  FFMA R23, R41.reuse, R60, R23 ;  /* 0x0000003c29177223 */ /* 0x040fe20000000017 */
[C---:B------:R-:W-:Y:S01]  /*9ce0*/  FMUL R27, R38.reuse, R27 ;  /* 0x0000001b261b7220 */ /* 0x040fe20000400000 */
[C---:B------:R-:W-:Y:S01]  /*9cf0*/  FFMA R0, R41.reuse, R61, R0 ;  /* 0x0000003d29007223 */ /* 0x040fe20000000000 */
[----:B------:R-:W-:Y:S01]  /*9d00*/  F2FP.F16.E5M2.UNPACK_B R79, R79.H1 ;  /* 0x0000004fff4f723e */ /* 0x000fe200030004ff */
        /* <DEDUP_REMOVED lines=16> */
[----:B------:R-:W-:Y:S01]  /*9e10*/  FFMA R28, R41, R69, R28 ;  /* 0x00000045291c7223 */ /* 0x000fe2000000001c */
[----:B------:R-:W-:Y:S01]  /*9e20*/  F2FP.SATFINITE.E5M2.F32.PACK_AB_MERGE_C R103, R19, R18, RZ ;  /* 0x000000121367723e */ /* 0x000fe200048060ff */
        /* <DEDUP_REMOVED lines=14> */
[----:B--2---:R-:W-:Y:S03]  /*9f10*/  IADD3 R92, PT, PT, R36, 0x1, RZ ;  /* 0x00000001245c7810 */ /* 0x004fe60007ffe0ff */
        /* <DEDUP_REMOVED lines=10> */
[----:B------:R-:W-:Y:S02]  /*9fc0*/  UIADD3 UR13, UPT, UPT, UR49, 0x20, URZ ;  /* 0x00000020310d7890 */ /* 0x000fe4000fffe0ff */
[----:B------:R-:W-:Y:S01]  /*9fd0*/  UIADD3 UR12, UPT, UPT, UR44, 0x3500, URZ ;  /* 0x000035002c0c7890 */ /* 0x000fe2000fffe0ff */
[----:B------:R-:W-:Y:S01]  /*9fe0*/  UMOV UR14, UR50 ;  /* 0x00000032000e7c82 */ /* 0x000fe20008000000 */
[----:B------:R-:W-:Y:S01]  /*9ff0*/  UMOV UR15, UR36 ;  /* 0x00000024000f7c82 */ /* 0x000fe20008000000 */
[----:B------:R-:W-:Y:S02]  /*a000*/  UIADD3 UR9, UPT, UPT, UR49, 0x60, URZ ;  /* 0x0000006031097890 */ /* 0x000fe4000fffe0ff */
[----:B------:R-:W-:Y:S01]  /*a010*/  UIADD3 UR8, UPT, UPT, UR44, 0x3d00, URZ ;  /* 0x00003d002c087890 */ /* 0x000fe2000fffe0ff */
[----:B------:R-:W-:Y:S01]  /*a020*/  UMOV UR10, UR50 ;  /* 0x00000032000a7c82 */ /* 0x000fe20008000000 */
[----:B------:R-:W-:Y:S01]  /*a030*/  UMOV UR11, UR36 ;  /* 0x00000024000b7c82 */ /* 0x000fe20008000000 */
[----:B--2---:R-:W-:Y:S04]  /*a040*/  UIADD3 UR4, UP0, UPT, UR6, 0x680, URZ ;  /* 0x0000068006047890 */ /* 0x004fe8000ff1e0ff */
[----:B------:R-:W-:Y:S09]  /*a050*/  UIADD3.X UR5, UPT, UPT, URZ, UR7, URZ, UP0, !UPT ;  /* 0x00000007ff057290 */ /* 0x000ff200087fe4ff */
[----:B------:R2:W-:Y:S01]  /*a060*/  UTMASTG.3D [UR12], [UR4] ;  /* 0x0000000c040073b5 */ /* 0x0005e20008010000 */
[----:B------:R2:W-:Y:S01]  /*a070*/  UTMASTG.3D [UR8], [UR4] ;  /* 0x00000008040073b5 */ /* 0x0005e20008010000 */
[----:B------:R0:W-:Y:S01]  /*a080*/  UTMACMDFLUSH ;  /* 0x00000000000079b7 */ /* 0x0001e20000000000 */
[----:B--2---:R-:W-:Y:S04]  /*a090*/  DEPBAR.LE SB0, 0x1 ;  /* 0x000080400000791a */ /* 0x004fe80000000000 */
.L_x_170:
[----:B------:R-:W-:Y:S05]  /*a0a0*/  BSYNC.RECONVERGENT B0 ;  /* 0x0000000000007941 */ /* 0x000fea0003800200 */
.L_x_169:
[----:B------:R-:W-:Y:S01]  /*a0b0*/  BAR.SYNC.DEFER_BLOCKING 0x1, 0x80 ;  /* 0x0042000000007b1d */ /* 0x000fe20000010000 */
[----:B------:R-:W-:Y:S01]  /*a0c0*/  ISETP.NE.AND P0, PT, R93, 0x2, PT ;  /* 0x000000025d00780c */ /* 0x000fe20003f05270 */
[----:B------:R-:W-:Y:S01]  /*a0d0*/  UISETP.NE.AND UP0, UPT, UR46, URZ, UPT ;  /* 0x000000ff2e00728c */ /* 0x000fe2000bf05270 */
[----:B------:R-:W-:Y:S01]  /*a0e0*/  ISETP.NE.AND P1, PT, R92, 0x4, PT ;  /* 0x000000045c00780c */ /* 0x000fe20003f25270 */
[----:B------:R-:W-:Y:S01]  /*a0f0*/  UIADD3 UR28, UPT, UPT, UR37, UR62, URZ ;  /* 0x0000003e251c7290 */ /* 0x000fe2000fffe0ff */
[----:B------:R-:W-:Y:S01]  /*a100*/  SEL R3, RZ, 0x1, P0 ;  /* 0x00000001ff037807 */ /* 0x000fe20000000000 */
[----:B------:R-:W-:Y:S01]  /*a110*/  UIADD3 UR20, UPT, UPT, UR38, UR61, URZ ;  /* 0x0000003d26147290 */ /* 0x000fe2000fffe0ff */
[----:B------:R-:W-:Y:S02]  /*a120*/  SEL R0, RZ, 0x1, P1 ;  /* 0x00000001ff007807 */ /* 0x000fe40000800000 */
[----:B------:R-:W-:Y:S02]  /*a130*/  LOP3.LUT R96, R96, R3, RZ, 0x3c, !PT ;  /* 0x0000000360607212 */ /* 0x000fe400078e3cff */
[----:B------:R-:W-:Y:S02]  /*a140*/  LOP3.LUT R97, R97, R0, RZ, 0x3c, !PT ;  /* 0x0000000061617212 */ /* 0x000fe400078e3cff */
[----:B------:R-:W-:Y:S02]  /*a150*/  SEL R93, R93, RZ, P0 ;  /* 0x000000ff5d5d7207 */ /* 0x000fe40000000000 */
[----:B------:R-:W-:Y:S01]  /*a160*/  SEL R36, R92, RZ, P1 ;  /* 0x000000ff5c247207 */ /* 0x000fe20000800000 */
[----:B------:R-:W-:Y:S01]  /*a170*/  UMOV UR36, UR59 ;  /* 0x0000003b00247c82 */ /* 0x000fe20008000000 */
[----:B------:R-:W-:Y:S05]  /*a180*/  BRA.U UP0, `(.L_x_171) ;  /* 0xffffffd500907547 */ /* 0x000fea000b83ffff */
[----:B------:R-:W-:Y:S05]  /*a190*/  EXIT ;  /* 0x000000000000794d */ /* 0x000fea0003800000 */
.L_x_25:
[----:B--2---:R2:W3:Y:S02]  /*a1a0*/  SYNCS.PHASECHK.TRANS64.TRYWAIT P0, [R3+URZ+0x3e0], R2 ;  /* 0x0003e002030075a7 */ /* 0x0044e400080011ff */
[----:B---3--:R-:W-:Y:S05]  /*a1b0*/  @!P0 NANOSLEEP.SYNCS 0x989680 ;  /* 0x009896800000895d */ /* 0x008fea0003900000 */
[----:B------:R-:W3:Y:S02]  /*a1c0*/  @!P0 SYNCS.PHASECHK.TRANS64 P0, [R3+URZ+0x3e0], R2 ;  /* 0x0003e002030085a7 */ /* 0x000ee400080010ff */
[----:B---3--:R-:W-:Y:S05]  /*a1d0*/  @!P0 BRA `(.L_x_25) ;  /* 0xfffffffc00f08947 */ /* 0x008fea000383ffff */
[----:B------:R-:W-:Y:S05]  /*a1e0*/  BRA `(.L_x_172) ;  /* 0xffffff80002c7947 */ /* 0x000fea000383ffff */
.L_x_28:
[----:B-1----:R-:W-:-:S07]  /*a1f0*/  MOV R0, UR33 ;  /* 0x0000002100007c02 */ /* 0x002fce0008000f00 */
.L_x_173:
[----:B-1----:R1:W2:Y:S02]  /*a200*/  SYNCS.PHASECHK.TRANS64.TRYWAIT P0, [R0+URZ+0x1a0], R3 ;  /* 0x0001a003000075a7 */ /* 0x0022a400080011ff */
[----:B--2---:R-:W-:Y:S05]  /*a210*/  @!P0 NANOSLEEP.SYNCS 0x989680 ;  /* 0x009896800000895d */ /* 0x004fea0003900000 */
[----:B------:R-:W2:Y:S02]  /*a220*/  @!P0 SYNCS.PHASECHK.TRANS64 P0, [R0+URZ+0x1a0], R3 ;  /* 0x0001a003000085a7 */ /* 0x000ea400080010ff */
[----:B--2---:R-:W-:Y:S05]  /*a230*/  @!P0 BRA `(.L_x_173) ;  /* 0xfffffffc00f08947 */ /* 0x004fea000383ffff */
[----:B------:R-:W-:Y:S05]  /*a240*/  BRA `(.L_x_27) ;  /* 0xffffff8000847947 */ /* 0x000fea000383ffff */
.L_x_35:
[----:B-1----:R-:W-:-:S07]  /*a250*/  MOV R0, UR17 ;  /* 0x0000001100007c02 */ /* 0x002fce0008000f00 */
.L_x_174:
[----:B-1----:R1:W2:Y:S02]  /*a260*/  SYNCS.PHASECHK.TRANS64.TRYWAIT P0, [R0+URZ+0x1a0], R3 ;  /* 0x0001a003000075a7 */ /* 0x0022a400080011ff */
[----:B--2---:R-:W-:Y:S05]  /*a270*/  @!P0 NANOSLEEP.SYNCS 0x989680 ;  /* 0x009896800000895d */ /* 0x004fea0003900000 */
[----:B------:R-:W2:Y:S02]  /*a280*/  @!P0 SYNCS.PHASECHK.TRANS64 P0, [R0+URZ+0x1a0], R3 ;  /* 0x0001a003000085a7 */ /* 0x000ea400080010ff */
[----:B--2---:R-:W-:Y:S05]  /*a290*/  @!P0 BRA `(.L_x_174) ;  /* 0xfffffffc00f08947 */ /* 0x004fea000383ffff */
[----:B------:R-:W-:Y:S05]  /*a2a0*/  BRA `(.L_x_34) ;  /* 0xffffff84004c7947 */ /* 0x000fea000383ffff */
.L_x_40:
[----:B-1----:R1:W2:Y:S02]  /*a2b0*/  SYNCS.PHASECHK.TRANS64.TRYWAIT P0, [R3+URZ+0x370], R0 ;  /* 0x00037000030075a7 */ /* 0x0022a400080011ff */
[----:B--2---:R-:W-:Y:S05]  /*a2c0*/  @!P0 NANOSLEEP.SYNCS 0x989680 ;  /* 0x009896800000895d */ /* 0x004fea0003900000 */
[----:B------:R-:W2:Y:S02]  /*a2d0*/  @!P0 SYNCS.PHASECHK.TRANS64 P0, [R3+URZ+0x370], R0 ;  /* 0x00037000030085a7 */ /* 0x000ea400080010ff */
[----:B--2---:R-:W-:Y:S05]  /*a2e0*/  @!P0 BRA `(.L_x_40) ;  /* 0xfffffffc00f08947 */ /* 0x004fea000383ffff */
[----:B------:R-:W-:Y:S05]  /*a2f0*/  BRA `(.L_x_175) ;  /* 0xffffff8400fc7947 */ /* 0x000fea000383ffff */
.L_x_44:
[----:B-1----:R-:W-:-:S07]  /*a300*/  MOV R0, UR4 ;  /* 0x0000000400007c02 */ /* 0x002fce0008000f00 */
.L_x_176:
[----:B-1----:R1:W2:Y:S02]  /*a310*/  SYNCS.PHASECHK.TRANS64.TRYWAIT P0, [R0+URZ], R3 ;  /* 0x00000003000075a7 */ /* 0x0022a400080011ff */
[----:B--2---:R-:W-:Y:S05]  /*a320*/  @!P0 NANOSLEEP.SYNCS 0x989680 ;  /* 0x009896800000895d */ /* 0x004fea0003900000 */
[----:B------:R-:W2:Y:S02]  /*a330*/  @!P0 SYNCS.PHASECHK.TRANS64 P0, [R0+URZ], R3 ;  /* 0x00000003000085a7 */ /* 0x000ea400080010ff */
[----:B--2---:R-:W-:Y:S05]  /*a340*/  @!P0 BRA `(.L_x_176) ;  /* 0xfffffffc00f08947 */ /* 0x004fea000383ffff */
[----:B------:R-:W-:Y:S05]  /*a350*/  BRA `(.L_x_177) ;  /* 0xffffff8c00a07947 */ /* 0x000fea000383ffff */
.L_x_45:
[----:B------:R-:W-:-:S07]  /*a360*/  MOV R0, UR5 ;  /* 0x0000000500007c02 */ /* 0x000fce0008000f00 */
.L_x_178:
[----:B-1----:R1:W2:Y:S02]  /*a370*/  SYNCS.PHASECHK.TRANS64.TRYWAIT P0, [R0+URZ], R3 ;  /* 0x00000003000075a7 */ /* 0x0022a400080011ff */
[----:B--2---:R-:W-:Y:S05]  /*a380*/  @!P0 NANOSLEEP.SYNCS 0x989680 ;  /* 0x009896800000895d */ /* 0x004fea0003900000 */
[----:B------:R-:W2:Y:S02]  /*a390*/  @!P0 SYNCS.PHASECHK.TRANS64 P0, [R0+URZ], R3 ;  /* 0x00000003000085a7 */ /* 0x000ea400080010ff */
[----:B--2---:R-:W-:Y:S05]  /*a3a0*/  @!P0 BRA `(.L_x_178) ;  /* 0xfffffffc00f08947 */ /* 0x004fea000383ffff */
[----:B------:R-:W-:Y:S05]  /*a3b0*/  BRA `(.L_x_179) ;  /* 0xffffff8c00ac7947 */ /* 0x000fea000383ffff */
.L_x_46:
[----:B------:R-:W-:-:S07]  /*a3c0*/  MOV R0, UR5 ;  /* 0x0000000500007c02 */ /* 0x000fce0008000f00 */
.L_x_180:
[----:B-1----:R1:W2:Y:S02]  /*a3d0*/  SYNCS.PHASECHK.TRANS64.TRYWAIT P0, [R0+URZ], R3 ;  /* 0x00000003000075a7 */ /* 0x0022a400080011ff */
[----:B--2---:R-:W-:Y:S05]  /*a3e0*/  @!P0 NANOSLEEP.SYNCS 0x989680 ;  /* 0x009896800000895d */ /* 0x004fea0003900000 */
[----:B------:R-:W2:Y:S02]  /*a3f0*/  @!P0 SYNCS.PHASECHK.TRANS64 P0, [R0+URZ], R3 ;  /* 0x00000003000085a7 */ /* 0x000ea400080010ff */
[----:B--2---:R-:W-:Y:S05]  /*a400*/  @!P0 BRA `(.L_x_180) ;  /* 0xfffffffc00f08947 */ /* 0x004fea000383ffff */
[----:B------:R-:W-:Y:S05]  /*a410*/  BRA `(.L_x_181) ;  /* 0xffffff8c00b87947 */ /* 0x000fea000383ffff */
.L_x_47:
[----:B------:R-:W-:-:S07]  /*a420*/  MOV R0, UR5 ;  /* 0x0000000500007c02 */ /* 0x000fce0008000f00 */
.L_x_182:
[----:B-1----:R1:W2:Y:S02]  /*a430*/  SYNCS.PHASECHK.TRANS64.TRYWAIT P0, [R0+URZ], R3 ;  /* 0x00000003000075a7 */ /* 0x0022a400080011ff */
[----:B--2---:R-:W-:Y:S05]  /*a440*/  @!P0 NANOSLEEP.SYNCS 0x989680 ;  /* 0x009896800000895d */ /* 0x004fea0003900000 */
[----:B------:R-:W2:Y:S02]  /*a450*/  @!P0 SYNCS.PHASECHK.TRANS64 P0, [R0+URZ], R3 ;  /* 0x00000003000085a7 */ /* 0x000ea400080010ff */
[----:B--2---:R-:W-:Y:S05]  /*a460*/  @!P0 BRA `(.L_x_182) ;  /* 0xfffffffc00f08947 */ /* 0x004fea000383ffff */
[----:B------:R-:W-:Y:S05]  /*a470*/  BRA `(.L_x_183) ;  /* 0xffffff8c00c47947 */ /* 0x000fea000383ffff */
.L_x_48:
[----:B------:R-:W-:-:S07]  /*a480*/  MOV R0, UR5 ;  /* 0x0000000500007c02 */ /* 0x000fce0008000f00 */
.L_x_184:
[----:B-1----:R1:W2:Y:S02]  /*a490*/  SYNCS.PHASECHK.TRANS64.TRYWAIT P0, [R0+URZ], R3 ;  /* 0x00000003000075a7 */ /* 0x0022a400080011ff */
[----:B--2---:R-:W-:Y:S05]  /*a4a0*/  @!P0 NANOSLEEP.SYNCS 0x989680 ;  /* 0x009896800000895d */ /* 0x004fea0003900000 */
[----:B------:R-:W2:Y:S02]  /*a4b0*/  @!P0 SYNCS.PHASECHK.TRANS64 P0, [R0+URZ], R3 ;  /* 0x00000003000085a7 */ /* 0x000ea400080010ff */
[----:B--2---:R-:W-:Y:S05]  /*a4c0*/  @!P0 BRA `(.L_x_184) ;  /* 0xfffffffc00f08947 */ /* 0x004fea000383ffff */
[----:B------:R-:W-:Y:S05]  /*a4d0*/  BRA `(.L_x_185) ;  /* 0xffffff8c00d07947 */ /* 0x000fea000383ffff */
.L_x_49:
[----:B------:R-:W-:-:S07]  /*a4e0*/  MOV R0, UR5 ;  /* 0x0000000500007c02 */ /* 0x000fce0008000f00 */
.L_x_186:
[----:B-1----:R1:W2:Y:S02]  /*a4f0*/  SYNCS.PHASECHK.TRANS64.TRYWAIT P0, [R0+URZ], R3 ;  /* 0x00000003000075a7 */ /* 0x0022a400080011ff */
[----:B--2---:R-:W-:Y:S05]  /*a500*/  @!P0 NANOSLEEP.SYNCS 0x989680 ;  /* 0x009896800000895d */ /* 0x004fea0003900000 */
[----:B------:R-:W2:Y:S02]  /*a510*/  @!P0 SYNCS.PHASECHK.TRANS64 P0, [R0+URZ], R3 ;  /* 0x00000003000085a7 */ /* 0x000ea400080010ff */
[----:B--2---:R-:W-:Y:S05]  /*a520*/  @!P0 BRA `(.L_x_186) ;  /* 0xfffffffc00f08947 */ /* 0x004fea000383ffff */
[----:B------:R-:W-:Y:S05]  /*a530*/  BRA `(.L_x_187) ;  /* 0xffffff8c00dc7947 */ /* 0x000fea000383ffff */
.L_x_50:
[----:B------:R-:W-:-:S07]  /*a540*/  MOV R0, UR5 ;  /* 0x0000000500007c02 */ /* 0x000fce0008000f00 */
.L_x_188:
[----:B-1----:R1:W2:Y:S02]  /*a550*/  SYNCS.PHASECHK.TRANS64.TRYWAIT P0, [R0+URZ], R3 ;  /* 0x00000003000075a7 */ /* 0x0022a400080011ff */
[----:B--2---:R-:W-:Y:S05]  /*a560*/  @!P0 NANOSLEEP.SYNCS 0x989680 ;  /* 0x009896800000895d */ /* 0x004fea0003900000 */
[----:B------:R-:W2:Y:S02]  /*a570*/  @!P0 SYNCS.PHASECHK.TRANS64 P0, [R0+URZ], R3 ;  /* 0x00000003000085a7 */ /* 0x000ea400080010ff */
[----:B--2---:R-:W-:Y:S05]  /*a580*/  @!P0 BRA `(.L_x_188) ;  /* 0xfffffffc00f08947 */ /* 0x004fea000383ffff */
[----:B------:R-:W-:Y:S05]  /*a590*/  BRA `(.L_x_189) ;  /* 0xffffff8c00e87947 */ /* 0x000fea000383ffff */
.L_x_51:
[----:B------:R-:W-:-:S07]  /*a5a0*/  MOV R0, UR5 ;  /* 0x0000000500007c02 */ /* 0x000fce0008000f00 */
.L_x_190:
[----:B-1----:R1:W2:Y:S02]  /*a5b0*/  SYNCS.PHASECHK.TRANS64.TRYWAIT P0, [R0+URZ], R3 ;  /* 0x00000003000075a7 */ /* 0x0022a400080011ff */
[----:B--2---:R-:W-:Y:S05]  /*a5c0*/  @!P0 NANOSLEEP.SYNCS 0x989680 ;  /* 0x009896800000895d */ /* 0x004fea0003900000 */
[----:B------:R-:W2:Y:S02]  /*a5d0*/  @!P0 SYNCS.PHASECHK.TRANS64 P0, [R0+URZ], R3 ;  /* 0x00000003000085a7 */ /* 0x000ea400080010ff */
[----:B--2---:R-:W-:Y:S05]  /*a5e0*/  @!P0 BRA `(.L_x_190) ;  /* 0xfffffffc00f08947 */ /* 0x004fea000383ffff */
[----:B------:R-:W-:Y:S05]  /*a5f0*/  BRA `(.L_x_191) ;  /* 0xffffff8c00f47947 */ /* 0x000fea000383ffff */
.L_x_52:
[----:B------:R-:W-:-:S07]  /*a600*/  MOV R0, UR5 ;  /* 0x0000000500007c02 */ /* 0x000fce0008000f00 */
.L_x_192:
[----:B-1----:R1:W2:Y:S02]  /*a610*/  SYNCS.PHASECHK.TRANS64.TRYWAIT P0, [R0+URZ], R3 ;  /* 0x00000003000075a7 */ /* 0x0022a400080011ff */
[----:B--2---:R-:W-:Y:S05]  /*a620*/  @!P0 NANOSLEEP.SYNCS 0x989680 ;  /* 0x009896800000895d */ /* 0x004fea0003900000 */
[----:B------:R-:W2:Y:S02]  /*a630*/  @!P0 SYNCS.PHASECHK.TRANS64 P0, [R0+URZ], R3 ;  /* 0x00000003000085a7 */ /* 0x000ea400080010ff */
[----:B--2---:R-:W-:Y:S05]  /*a640*/  @!P0 BRA `(.L_x_192) ;  /* 0xfffffffc00f08947 */ /* 0x004fea000383ffff */
[----:B------:R-:W-:Y:S05]  /*a650*/  BRA `(.L_x_193) ;  /* 0xffffff9000007947 */ /* 0x000fea000383ffff */
.L_x_53:
[----:B------:R-:W-:-:S07]  /*a660*/  MOV R0, UR5 ;  /* 0x0000000500007c02 */ /* 0x000fce0008000f00 */
.L_x_194:
[----:B-1----:R1:W2:Y:S02]  /*a670*/  SYNCS.PHASECHK.TRANS64.TRYWAIT P0, [R0+URZ], R3 ;  /* 0x00000003000075a7 */ /* 0x0022a400080011ff */
[----:B--2---:R-:W-:Y:S05]  /*a680*/  @!P0 NANOSLEEP.SYNCS 0x989680 ;  /* 0x009896800000895d */ /* 0x004fea0003900000 */
[----:B------:R-:W2:Y:S02]  /*a690*/  @!P0 SYNCS.PHASECHK.TRANS64 P0, [R0+URZ], R3 ;  /* 0x00000003000085a7 */ /* 0x000ea400080010ff */
[----:B--2---:R-:W-:Y:S05]  /*a6a0*/  @!P0 BRA `(.L_x_194) ;  /* 0xfffffffc00f08947 */ /* 0x004fea000383ffff */
[----:B------:R-:W-:Y:S05]  /*a6b0*/  BRA `(.L_x_195) ;  /* 0xffffff90000c7947 */ /* 0x000fea000383ffff */
.L_x_54:
[----:B------:R-:W-:-:S07]  /*a6c0*/  MOV R0, UR5 ;  /* 0x0000000500007c02 */ /* 0x000fce0008000f00 */
.L_x_196:
[----:B-1----:R1:W2:Y:S02]  /*a6d0*/  SYNCS.PHASECHK.TRANS64.TRYWAIT P0, [R0+URZ], R3 ;  /* 0x00000003000075a7 */ /* 0x0022a400080011ff */
[----:B--2---:R-:W-:Y:S05]  /*a6e0*/  @!P0 NANOSLEEP.SYNCS 0x989680 ;  /* 0x009896800000895d */ /* 0x004fea0003900000 */
[----:B------:R-:W2:Y:S02]  /*a6f0*/  @!P0 SYNCS.PHASECHK.TRANS64 P0, [R0+URZ], R3 ;  /* 0x00000003000085a7 */ /* 0x000ea400080010ff */
[----:B--2---:R-:W-:Y:S05]  /*a700*/  @!P0 BRA `(.L_x_196) ;  /* 0xfffffffc00f08947 */ /* 0x004fea000383ffff */
[----:B------:R-:W-:Y:S05]  /*a710*/  BRA `(.L_x_197) ;  /* 0xffffff9000187947 */ /* 0x000fea000383ffff */
.L_x_55:
[----:B------:R-:W-:-:S07]  /*a720*/  MOV R0, UR5 ;  /* 0x0000000500007c02 */ /* 0x000fce0008000f00 */
.L_x_198:
[----:B-1----:R1:W2:Y:S02]  /*a730*/  SYNCS.PHASECHK.TRANS64.TRYWAIT P0, [R0+URZ], R3 ;  /* 0x00000003000075a7 */ /* 0x0022a400080011ff */
[----:B--2---:R-:W-:Y:S05]  /*a740*/  @!P0 NANOSLEEP.SYNCS 0x989680 ;  /* 0x009896800000895d */ /* 0x004fea0003900000 */
[----:B------:R-:W2:Y:S02]  /*a750*/  @!P0 SYNCS.PHASECHK.TRANS64 P0, [R0+URZ], R3 ;  /* 0x00000003000085a7 */ /* 0x000ea400080010ff */
[----:B--2---:R-:W-:Y:S05]  /*a760*/  @!P0 BRA `(.L_x_198) ;  /* 0xfffffffc00f08947 */ /* 0x004fea000383ffff */
[----:B------:R-:W-:Y:S05]  /*a770*/  BRA `(.L_x_199) ;  /* 0xffffff9000247947 */ /* 0x000fea000383ffff */
.L_x_56:
[----:B------:R-:W-:-:S07]  /*a780*/  MOV R0, UR5 ;  /* 0x0000000500007c02 */ /* 0x000fce0008000f00 */
.L_x_200:
[----:B-1----:R1:W2:Y:S02]  /*a790*/  SYNCS.PHASECHK.TRANS64.TRYWAIT P0, [R0+URZ], R3 ;  /* 0x00000003000075a7 */ /* 0x0022a400080011ff */
[----:B--2---:R-:W-:Y:S05]  /*a7a0*/  @!P0 NANOSLEEP.SYNCS 0x989680 ;  /* 0x009896800000895d */ /* 0x004fea0003900000 */
[----:B------:R-:W2:Y:S02]  /*a7b0*/  @!P0 SYNCS.PHASECHK.TRANS64 P0, [R0+URZ], R3 ;  /* 0x00000003000085a7 */ /* 0x000ea400080010ff */
[----:B--2---:R-:W-:Y:S05]  /*a7c0*/  @!P0 BRA `(.L_x_200) ;  /* 0xfffffffc00f08947 */ /* 0x004fea000383ffff */
[----:B------:R-:W-:Y:S05]  /*a7d0*/  BRA `(.L_x_201) ;  /* 0xffffff9000307947 */ /* 0x000fea000383ffff */
.L_x_57:
[----:B------:R-:W-:-:S07]  /*a7e0*/  MOV R0, UR5 ;  /* 0x0000000500007c02 */ /* 0x000fce0008000f00 */
.L_x_202:
[----:B-1----:R1:W2:Y:S02]  /*a7f0*/  SYNCS.PHASECHK.TRANS64.TRYWAIT P0, [R0+URZ], R3 ;  /* 0x00000003000075a7 */ /* 0x0022a400080011ff */
[----:B--2---:R-:W-:Y:S05]  /*a800*/  @!P0 NANOSLEEP.SYNCS 0x989680 ;  /* 0x009896800000895d */ /* 0x004fea0003900000 */
[----:B------:R-:W2:Y:S02]  /*a810*/  @!P0 SYNCS.PHASECHK.TRANS64 P0, [R0+URZ], R3 ;  /* 0x00000003000085a7 */ /* 0x000ea400080010ff */
[----:B--2---:R-:W-:Y:S05]  /*a820*/  @!P0 BRA `(.L_x_202) ;  /* 0xfffffffc00f08947 */ /* 0x004fea000383ffff */
[----:B------:R-:W-:Y:S05]  /*a830*/  BRA `(.L_x_203) ;  /* 0xffffff90003c7947 */ /* 0x000fea000383ffff */
.L_x_58:
[----:B------:R-:W-:-:S07]  /*a840*/  MOV R0, UR5 ;  /* 0x0000000500007c02 */ /* 0x000fce0008000f00 */
.L_x_204:
[----:B-1----:R1:W2:Y:S02]  /*a850*/  SYNCS.PHASECHK.TRANS64.TRYWAIT P0, [R0+URZ], R3 ;  /* 0x00000003000075a7 */ /* 0x0022a400080011ff */
[----:B--2---:R-:W-:Y:S05]  /*a860*/  @!P0 NANOSLEEP.SYNCS 0x989680 ;  /* 0x009896800000895d */ /* 0x004fea0003900000 */
[----:B------:R-:W2:Y:S02]  /*a870*/  @!P0 SYNCS.PHASECHK.TRANS64 P0, [R0+URZ], R3 ;  /* 0x00000003000085a7 */ /* 0x000ea400080010ff */
[----:B--2---:R-:W-:Y:S05]  /*a880*/  @!P0 BRA `(.L_x_204) ;  /* 0xfffffffc00f08947 */ /* 0x004fea000383ffff */
[----:B------:R-:W-:Y:S05]  /*a890*/  BRA `(.L_x_205) ;  /* 0xffffff9000487947 */ /* 0x000fea000383ffff */
.L_x_59:
[----:B------:R-:W-:-:S07]  /*a8a0*/  MOV R0, UR5 ;  /* 0x0000000500007c02 */ /* 0x000fce0008000f00 */
.L_x_206:
[----:B-1----:R1:W2:Y:S02]  /*a8b0*/  SYNCS.PHASECHK.TRANS64.TRYWAIT P0, [R0+URZ], R3 ;  /* 0x00000003000075a7 */ /* 0x0022a400080011ff */
[----:B--2---:R-:W-:Y:S05]  /*a8c0*/  @!P0 NANOSLEEP.SYNCS 0x989680 ;  /* 0x009896800000895d */ /* 0x004fea0003900000 */
[----:B------:R-:W2:Y:S02]  /*a8d0*/  @!P0 SYNCS.PHASECHK.TRANS64 P0, [R0+URZ], R3 ;  /* 0x00000003000085a7 */ /* 0x000ea400080010ff */
[----:B--2---:R-:W-:Y:S05]  /*a8e0*/  @!P0 BRA `(.L_x_206) ;  /* 0xfffffffc00f08947 */ /* 0x004fea000383ffff */
[----:B------:R-:W-:Y:S05]  /*a8f0*/  BRA `(.L_x_207) ;  /* 0xffffff9000547947 */ /* 0x000fea000383ffff */
.L_x_60:
[----:B------:R-:W-:-:S07]  /*a900*/  MOV R0, UR5 ;  /* 0x0000000500007c02 */ /* 0x000fce0008000f00 */
.L_x_208:
[----:B-1----:R1:W2:Y:S02]  /*a910*/  SYNCS.PHASECHK.TRANS64.TRYWAIT P0, [R0+URZ], R3 ;  /* 0x00000003000075a7 */ /* 0x0022a400080011ff */
[----:B--2---:R-:W-:Y:S05]  /*a920*/  @!P0 NANOSLEEP.SYNCS 0x989680 ;  /* 0x009896800000895d */ /* 0x004fea0003900000 */
[----:B------:R-:W2:Y:S02]  /*a930*/  @!P0 SYNCS.PHASECHK.TRANS64 P0, [R0+URZ], R3 ;  /* 0x00000003000085a7 */ /* 0x000ea400080010ff */
[----:B--2---:R-:W-:Y:S05]  /*a940*/  @!P0 BRA `(.L_x_208) ;  /* 0xfffffffc00f08947 */ /* 0x004fea000383ffff */
[----:B------:R-:W-:Y:S05]  /*a950*/  BRA `(.L_x_209) ;  /* 0xffffff9000607947 */ /* 0x000fea000383ffff */
.L_x_61:
[----:B------:R-:W-:-:S07]  /*a960*/  MOV R0, UR5 ;  /* 0x0000000500007c02 */ /* 0x000fce0008000f00 */
.L_x_210:
[----:B-1----:R1:W2:Y:S02]  /*a970*/  SYNCS.PHASECHK.TRANS64.TRYWAIT P0, [R0+URZ], R3 ;  /* 0x00000003000075a7 */ /* 0x0022a400080011ff */
[----:B--2---:R-:W-:Y:S05]  /*a980*/  @!P0 NANOSLEEP.SYNCS 0x989680 ;  /* 0x009896800000895d */ /* 0x004fea0003900000 */
[----:B------:R-:W2:Y:S02]  /*a990*/  @!P0 SYNCS.PHASECHK.TRANS64 P0, [R0+URZ], R3 ;  /* 0x00000003000085a7 */ /* 0x000ea400080010ff */
[----:B--2---:R-:W-:Y:S05]  /*a9a0*/  @!P0 BRA `(.L_x_210) ;  /* 0xfffffffc00f08947 */ /* 0x004fea000383ffff */
[----:B------:R-:W-:Y:S05]  /*a9b0*/  BRA `(.L_x_211) ;  /* 0xffffff90006c7947 */ /* 0x000fea000383ffff */
.L_x_62:
[----:B------:R-:W-:-:S07]  /*a9c0*/  MOV R0, UR5 ;  /* 0x0000000500007c02 */ /* 0x000fce0008000f00 */
.L_x_212:
[----:B-1----:R1:W2:Y:S02]  /*a9d0*/  SYNCS.PHASECHK.TRANS64.TRYWAIT P0, [R0+URZ], R3 ;  /* 0x00000003000075a7 */ /* 0x0022a400080011ff */
[----:B--2---:R-:W-:Y:S05]  /*a9e0*/  @!P0 NANOSLEEP.SYNCS 0x989680 ;  /* 0x009896800000895d */ /* 0x004fea0003900000 */
[----:B------:R-:W2:Y:S02]  /*a9f0*/  @!P0 SYNCS.PHASECHK.TRANS64 P0, [R0+URZ], R3 ;  /* 0x00000003000085a7 */ /* 0x000ea400080010ff */
[----:B--2---:R-:W-:Y:S05]  /*aa00*/  @!P0 BRA `(.L_x_212) ;  /* 0xfffffffc00f08947 */ /* 0x004fea000383ffff */
[----:B------:R-:W-:Y:S05]  /*aa10*/  BRA `(.L_x_213) ;  /* 0xffffff9000787947 */ /* 0x000fea000383ffff */
.L_x_63:
[----:B------:R-:W-:-:S07]  /*aa20*/  MOV R0, UR5 ;  /* 0x0000000500007c02 */ /* 0x000fce0008000f00 */
.L_x_214:
[----:B-1----:R1:W2:Y:S02]  /*aa30*/  SYNCS.PHASECHK.TRANS64.TRYWAIT P0, [R0+URZ], R3 ;  /* 0x00000003000075a7 */ /* 0x0022a400080011ff */
[----:B--2---:R-:W-:Y:S05]  /*aa40*/  @!P0 NANOSLEEP.SYNCS 0x989680 ;  /* 0x009896800000895d */ /* 0x004fea0003900000 */
[----:B------:R-:W2:Y:S02]  /*aa50*/  @!P0 SYNCS.PHASECHK.TRANS64 P0, [R0+URZ], R3 ;  /* 0x00000003000085a7 */ /* 0x000ea400080010ff */
[----:B--2---:R-:W-:Y:S05]  /*aa60*/  @!P0 BRA `(.L_x_214) ;  /* 0xfffffffc00f08947 */ /* 0x004fea000383ffff */
[----:B------:R-:W-:Y:S05]  /*aa70*/  BRA `(.L_x_215) ;  /* 0xffffff9000847947 */ /* 0x000fea000383ffff */
.L_x_64:
[----:B------:R-:W-:-:S07]  /*aa80*/  MOV R0, UR5 ;  /* 0x0000000500007c02 */ /* 0x000fce0008000f00 */
.L_x_216:
[----:B-1----:R1:W2:Y:S02]  /*aa90*/  SYNCS.PHASECHK.TRANS64.TRYWAIT P0, [R0+URZ], R3 ;  /* 0x00000003000075a7 */ /* 0x0022a400080011ff */
[----:B--2---:R-:W-:Y:S05]  /*aaa0*/  @!P0 NANOSLEEP.SYNCS 0x989680 ;  /* 0x009896800000895d */ /* 0x004fea0003900000 */
[----:B------:R-:W2:Y:S02]  /*aab0*/  @!P0 SYNCS.PHASECHK.TRANS64 P0, [R0+URZ], R3 ;  /* 0x00000003000085a7 */ /* 0x000ea400080010ff */
[----:B--2---:R-:W-:Y:S05]  /*aac0*/  @!P0 BRA `(.L_x_216) ;  /* 0xfffffffc00f08947 */ /* 0x004fea000383ffff */
[----:B------:R-:W-:Y:S05]  /*aad0*/  BRA `(.L_x_217) ;  /* 0xffffff9000907947 */ /* 0x000fea000383ffff */
.L_x_65:
[----:B------:R-:W-:-:S07]  /*aae0*/  MOV R0, UR5 ;  /* 0x0000000500007c02 */ /* 0x000fce0008000f00 */
.L_x_218:
[----:B-1----:R1:W2:Y:S02]  /*aaf0*/  SYNCS.PHASECHK.TRANS64.TRYWAIT P0, [R0+URZ], R3 ;  /* 0x00000003000075a7 */ /* 0x0022a400080011ff */
[----:B--2---:R-:W-:Y:S05]  /*ab00*/  @!P0 NANOSLEEP.SYNCS 0x989680 ;  /* 0x009896800000895d */ /* 0x004fea0003900000 */
[----:B------:R-:W2:Y:S02]  /*ab10*/  @!P0 SYNCS.PHASECHK.TRANS64 P0, [R0+URZ], R3 ;  /* 0x00000003000085a7 */ /* 0x000ea400080010ff */
[----:B--2---:R-:W-:Y:S05]  /*ab20*/  @!P0 BRA `(.L_x_218) ;  /* 0xfffffffc00f08947 */ /* 0x004fea000383ffff */
[----:B------:R-:W-:Y:S05]  /*ab30*/  BRA `(.L_x_219) ;  /* 0xffffff90009c7947 */ /* 0x000fea000383ffff */
.L_x_66:
[----:B------:R-:W-:-:S07]  /*ab40*/  MOV R0, UR5 ;  /* 0x0000000500007c02 */ /* 0x000fce0008000f00 */
.L_x_220:
[----:B-1----:R1:W2:Y:S02]  /*ab50*/  SYNCS.PHASECHK.TRANS64.TRYWAIT P0, [R0+URZ], R3 ;  /* 0x00000003000075a7 */ /* 0x0022a400080011ff */
[----:B--2---:R-:W-:Y:S05]  /*ab60*/  @!P0 NANOSLEEP.SYNCS 0x989680 ;  /* 0x009896800000895d */ /* 0x004fea0003900000 */
[----:B------:R-:W2:Y:S02]  /*ab70*/  @!P0 SYNCS.PHASECHK.TRANS64 P0, [R0+URZ], R3 ;  /* 0x00000003000085a7 */ /* 0x000ea400080010ff */
[----:B--2---:R-:W-:Y:S05]  /*ab80*/  @!P0 BRA `(.L_x_220) ;  /* 0xfffffffc00f08947 */ /* 0x004fea000383ffff */
[----:B------:R-:W-:Y:S05]  /*ab90*/  BRA `(.L_x_221) ;  /* 0xffffff9000a87947 */ /* 0x000fea000383ffff */
.L_x_67:
[----:B------:R-:W-:-:S07]  /*aba0*/  MOV R0, UR5 ;  /* 0x0000000500007c02 */ /* 0x000fce0008000f00 */
.L_x_222:
[----:B-1----:R1:W2:Y:S02]  /*abb0*/  SYNCS.PHASECHK.TRANS64.TRYWAIT P0, [R0+URZ], R3 ;  /* 0x00000003000075a7 */ /* 0x0022a400080011ff */
[----:B--2---:R-:W-:Y:S05]  /*abc0*/  @!P0 NANOSLEEP.SYNCS 0x989680 ;  /* 0x009896800000895d */ /* 0x004fea0003900000 */
[----:B------:R-:W2:Y:S02]  /*abd0*/  @!P0 SYNCS.PHASECHK.TRANS64 P0, [R0+URZ], R3 ;  /* 0x00000003000085a7 */ /* 0x000ea400080010ff */
[----:B--2---:R-:W-:Y:S05]  /*abe0*/  @!P0 BRA `(.L_x_222) ;  /* 0xfffffffc00f08947 */ /* 0x004fea000383ffff */
[----:B------:R-:W-:Y:S05]  /*abf0*/  BRA `(.L_x_223) ;  /* 0xffffff9000b47947 */ /* 0x000fea000383ffff */
.L_x_68:
[----:B------:R-:W-:-:S07]  /*ac00*/  MOV R0, UR5 ;  /* 0x0000000500007c02 */ /* 0x000fce0008000f00 */
.L_x_224:
[----:B-1----:R1:W2:Y:S02]  /*ac10*/  SYNCS.PHASECHK.TRANS64.TRYWAIT P0, [R0+URZ], R3 ;  /* 0x00000003000075a7 */ /* 0x0022a400080011ff */
[----:B--2---:R-:W-:Y:S05]  /*ac20*/  @!P0 NANOSLEEP.SYNCS 0x989680 ;  /* 0x009896800000895d */ /* 0x004fea0003900000 */
[----:B------:R-:W2:Y:S02]  /*ac30*/  @!P0 SYNCS.PHASECHK.TRANS64 P0, [R0+URZ], R3 ;  /* 0x00000003000085a7 */ /* 0x000ea400080010ff */
[----:B--2---:R-:W-:Y:S05]  /*ac40*/  @!P0 BRA `(.L_x_224) ;  /* 0xfffffffc00f08947 */ /* 0x004fea000383ffff */
[----:B------:R-:W-:Y:S05]  /*ac50*/  BRA `(.L_x_225) ;  /* 0xffffff9000c07947 */ /* 0x000fea000383ffff */
.L_x_69:
[----:B------:R-:W-:-:S07]  /*ac60*/  MOV R0, UR5 ;  /* 0x0000000500007c02 */ /* 0x000fce0008000f00 */
.L_x_226:
[----:B-1----:R1:W2:Y:S02]  /*ac70*/  SYNCS.PHASECHK.TRANS64.TRYWAIT P0, [R0+URZ], R3 ;  /* 0x00000003000075a7 */ /* 0x0022a400080011ff */
[----:B--2---:R-:W-:Y:S05]  /*ac80*/  @!P0 NANOSLEEP.SYNCS 0x989680 ;  /* 0x009896800000895d */ /* 0x004fea0003900000 */
[----:B------:R-:W2:Y:S02]  /*ac90*/  @!P0 SYNCS.PHASECHK.TRANS64 P0, [R0+URZ], R3 ;  /* 0x00000003000085a7 */ /* 0x000ea400080010ff */
[----:B--2---:R-:W-:Y:S05]  /*aca0*/  @!P0 BRA `(.L_x_226) ;  /* 0xfffffffc00f08947 */ /* 0x004fea000383ffff */
[----:B------:R-:W-:Y:S05]  /*acb0*/  BRA `(.L_x_227) ;  /* 0xffffff9000cc7947 */ /* 0x000fea000383ffff */
.L_x_70:
[----:B------:R-:W-:-:S07]  /*acc0*/  MOV R0, UR5 ;  /* 0x0000000500007c02 */ /* 0x000fce0008000f00 */
.L_x_228:
[----:B-1----:R1:W2:Y:S02]  /*acd0*/  SYNCS.PHASECHK.TRANS64.TRYWAIT P0, [R0+URZ], R3 ;  /* 0x00000003000075a7 */ /* 0x0022a400080011ff */
[----:B--2---:R-:W-:Y:S05]  /*ace0*/  @!P0 NANOSLEEP.SYNCS 0x989680 ;  /* 0x009896800000895d */ /* 0x004fea0003900000 */
[----:B------:R-:W2:Y:S02]  /*acf0*/  @!P0 SYNCS.PHASECHK.TRANS64 P0, [R0+URZ], R3 ;  /* 0x00000003000085a7 */ /* 0x000ea400080010ff */
[----:B--2---:R-:W-:Y:S05]  /*ad00*/  @!P0 BRA `(.L_x_228) ;  /* 0xfffffffc00f08947 */ /* 0x004fea000383ffff */
[----:B------:R-:W-:Y:S05]  /*ad10*/  BRA `(.L_x_229) ;  /* 0xffffff9000d87947 */ /* 0x000fea000383ffff */
.L_x_71:
[----:B------:R-:W-:-:S07]  /*ad20*/  MOV R0, UR5 ;  /* 0x0000000500007c02 */ /* 0x000fce0008000f00 */
.L_x_230:
[----:B-1----:R1:W2:Y:S02]  /*ad30*/  SYNCS.PHASECHK.TRANS64.TRYWAIT P0, [R0+URZ], R3 ;  /* 0x00000003000075a7 */ /* 0x0022a400080011ff */
[----:B--2---:R-:W-:Y:S05]  /*ad40*/  @!P0 NANOSLEEP.SYNCS 0x989680 ;  /* 0x009896800000895d */ /* 0x004fea0003900000 */
[----:B------:R-:W2:Y:S02]  /*ad50*/  @!P0 SYNCS.PHASECHK.TRANS64 P0, [R0+URZ], R3 ;  /* 0x00000003000085a7 */ /* 0x000ea400080010ff */
[----:B--2---:R-:W-:Y:S05]  /*ad60*/  @!P0 BRA `(.L_x_230) ;  /* 0xfffffffc00f08947 */ /* 0x004fea000383ffff */
[----:B------:R-:W-:Y:S05]  /*ad70*/  BRA `(.L_x_231) ;  /* 0xffffff9000e47947 */ /* 0x000fea000383ffff */
.L_x_72:
[----:B------:R-:W-:-:S07]  /*ad80*/  MOV R0, UR5 ;  /* 0x0000000500007c02 */ /* 0x000fce0008000f00 */
.L_x_232:
[----:B-1----:R1:W2:Y:S02]  /*ad90*/  SYNCS.PHASECHK.TRANS64.TRYWAIT P0, [R0+URZ], R3 ;  /* 0x00000003000075a7 */ /* 0x0022a400080011ff */
[----:B--2---:R-:W-:Y:S05]  /*ada0*/  @!P0 NANOSLEEP.SYNCS 0x989680 ;  /* 0x009896800000895d */ /* 0x004fea0003900000 */
[----:B------:R-:W2:Y:S02]  /*adb0*/  @!P0 SYNCS.PHASECHK.TRANS64 P0, [R0+URZ], R3 ;  /* 0x00000003000085a7 */ /* 0x000ea400080010ff */
[----:B--2---:R-:W-:Y:S05]  /*adc0*/  @!P0 BRA `(.L_x_232) ;  /* 0xfffffffc00f08947 */ /* 0x004fea000383ffff */
[----:B------:R-:W-:Y:S05]  /*add0*/  BRA `(.L_x_233) ;  /* 0xffffff9000f07947 */ /* 0x000fea000383ffff */
.L_x_73:
[----:B------:R-:W-:-:S07]  /*ade0*/  MOV R0, UR5 ;  /* 0x0000000500007c02 */ /* 0x000fce0008000f00 */
.L_x_234:
[----:B-1----:R1:W2:Y:S02]  /*adf0*/  SYNCS.PHASECHK.TRANS64.TRYWAIT P0, [R0+URZ], R3 ;  /* 0x00000003000075a7 */ /* 0x0022a400080011ff */
[----:B--2---:R-:W-:Y:S05]  /*ae00*/  @!P0 NANOSLEEP.SYNCS 0x989680 ;  /* 0x009896800000895d */ /* 0x004fea0003900000 */
[----:B------:R-:W2:Y:S02]  /*ae10*/  @!P0 SYNCS.PHASECHK.TRANS64 P0, [R0+URZ], R3 ;  /* 0x00000003000085a7 */ /* 0x000ea400080010ff */
[----:B--2---:R-:W-:Y:S05]  /*ae20*/  @!P0 BRA `(.L_x_234) ;  /* 0xfffffffc00f08947 */ /* 0x004fea000383ffff */
[----:B------:R-:W-:Y:S05]  /*ae30*/  BRA `(.L_x_235) ;  /* 0xffffff9000fc7947 */ /* 0x000fea000383ffff */
.L_x_74:
[----:B------:R-:W-:-:S07]  /*ae40*/  MOV R0, UR5 ;  /* 0x0000000500007c02 */ /* 0x000fce0008000f00 */
.L_x_236:
[----:B-1----:R1:W2:Y:S02]  /*ae50*/  SYNCS.PHASECHK.TRANS64.TRYWAIT P0, [R0+URZ], R3 ;  /* 0x00000003000075a7 */ /* 0x0022a400080011ff */
[----:B--2---:R-:W-:Y:S05]  /*ae60*/  @!P0 NANOSLEEP.SYNCS 0x989680 ;  /* 0x009896800000895d */ /* 0x004fea0003900000 */
[----:B------:R-:W2:Y:S02]  /*ae70*/  @!P0 SYNCS.PHASECHK.TRANS64 P0, [R0+URZ], R3 ;  /* 0x00000003000085a7 */ /* 0x000ea400080010ff */
[----:B--2---:R-:W-:Y:S05]  /*ae80*/  @!P0 BRA `(.L_x_236) ;  /* 0xfffffffc00f08947 */ /* 0x004fea000383ffff */
[----:B------:R-:W-:Y:S05]  /*ae90*/  BRA `(.L_x_237) ;  /* 0xffffff9400087947 */ /* 0x000fea000383ffff */
.L_x_75:
[----:B------:R-:W-:-:S07]  /*aea0*/  MOV R0, UR5 ;  /* 0x0000000500007c02 */ /* 0x000fce0008000f00 */
.L_x_238:
[----:B-1----:R1:W2:Y:S02]  /*aeb0*/  SYNCS.PHASECHK.TRANS64.TRYWAIT P0, [R0+URZ], R3 ;  /* 0x00000003000075a7 */ /* 0x0022a400080011ff */
[----:B--2---:R-:W-:Y:S05]  /*aec0*/  @!P0 NANOSLEEP.SYNCS 0x989680 ;  /* 0x009896800000895d */ /* 0x004fea0003900000 */
[----:B------:R-:W2:Y:S02]  /*aed0*/  @!P0 SYNCS.PHASECHK.TRANS64 P0, [R0+URZ], R3 ;  /* 0x00000003000085a7 */ /* 0x000ea400080010ff */
[----:B--2---:R-:W-:Y:S05]  /*aee0*/  @!P0 BRA `(.L_x_238) ;  /* 0xfffffffc00f08947 */ /* 0x004fea000383ffff */
[----:B------:R-:W-:Y:S05]  /*aef0*/  BRA `(.L_x_239) ;  /* 0xffffff9400147947 */ /* 0x000fea000383ffff */
.L_x_76:
[----:B------:R-:W-:-:S07]  /*af00*/  MOV R0, UR5 ;  /* 0x0000000500007c02 */ /* 0x000fce0008000f00 */
.L_x_240:
[----:B-1----:R1:W2:Y:S02]  /*af10*/  SYNCS.PHASECHK.TRANS64.TRYWAIT P0, [R0+URZ], R3 ;  /* 0x00000003000075a7 */ /* 0x0022a400080011ff */
[----:B--2---:R-:W-:Y:S05]  /*af20*/  @!P0 NANOSLEEP.SYNCS 0x989680 ;  /* 0x009896800000895d */ /* 0x004fea0003900000 */
[----:B------:R-:W2:Y:S02]  /*af30*/  @!P0 SYNCS.PHASECHK.TRANS64 P0, [R0+URZ], R3 ;  /* 0x00000003000085a7 */ /* 0x000ea400080010ff */
[----:B--2---:R-:W-:Y:S05]  /*af40*/  @!P0 BRA `(.L_x_240) ;  /* 0xfffffffc00f08947 */ /* 0x004fea000383ffff */
[----:B------:R-:W-:Y:S05]  /*af50*/  BRA `(.L_x_241) ;  /* 0xffffff9400207947 */ /* 0x000fea000383ffff */
.L_x_77:
[----:B------:R-:W-:-:S07]  /*af60*/  MOV R0, UR5 ;  /* 0x0000000500007c02 */ /* 0x000fce0008000f00 */
.L_x_242:
[----:B-1----:R1:W2:Y:S02]  /*af70*/  SYNCS.PHASECHK.TRANS64.TRYWAIT P0, [R0+URZ], R3 ;  /* 0x00000003000075a7 */ /* 0x0022a400080011ff */
[----:B--2---:R-:W-:Y:S05]  /*af80*/  @!P0 NANOSLEEP.SYNCS 0x989680 ;  /* 0x009896800000895d */ /* 0x004fea0003900000 */
[----:B------:R-:W2:Y:S02]  /*af90*/  @!P0 SYNCS.PHASECHK.TRANS64 P0, [R0+URZ], R3 ;  /* 0x00000003000085a7 */ /* 0x000ea400080010ff */
[----:B--2---:R-:W-:Y:S05]  /*afa0*/  @!P0 BRA `(.L_x_242) ;  /* 0xfffffffc00f08947 */ /* 0x004fea000383ffff */
[----:B------:R-:W-:Y:S05]  /*afb0*/  BRA `(.L_x_243) ;  /* 0xffffff94002c7947 */ /* 0x000fea000383ffff */
.L_x_78:
[----:B------:R-:W-:-:S07]  /*afc0*/  MOV R0, UR5 ;  /* 0x0000000500007c02 */ /* 0x000fce0008000f00 */
.L_x_244:
[----:B-1----:R1:W2:Y:S02]  /*afd0*/  SYNCS.PHASECHK.TRANS64.TRYWAIT P0, [R0+URZ], R3 ;  /* 0x00000003000075a7 */ /* 0x0022a400080011ff */
[----:B--2---:R-:W-:Y:S05]  /*afe0*/  @!P0 NANOSLEEP.SYNCS 0x989680 ;  /* 0x009896800000895d */ /* 0x004fea0003900000 */
[----:B------:R-:W2:Y:S02]  /*aff0*/  @!P0 SYNCS.PHASECHK.TRANS64 P0, [R0+URZ], R3 ;  /* 0x00000003000085a7 */ /* 0x000ea400080010ff */
[----:B--2---:R-:W-:Y:S05]  /*b000*/  @!P0 BRA `(.L_x_244) ;  /* 0xfffffffc00f08947 */ /* 0x004fea000383ffff */
[----:B------:R-:W-:Y:S05]  /*b010*/  BRA `(.L_x_245) ;  /* 0xffffff9400387947 */ /* 0x000fea000383ffff */
.L_x_79:
[----:B------:R-:W-:-:S07]  /*b020*/  MOV R0, UR5 ;  /* 0x0000000500007c02 */ /* 0x000fce0008000f00 */
.L_x_246:
[----:B-1----:R1:W2:Y:S02]  /*b030*/  SYNCS.PHASECHK.TRANS64.TRYWAIT P0, [R0+URZ], R3 ;  /* 0x00000003000075a7 */ /* 0x0022a400080011ff */
[----:B--2---:R-:W-:Y:S05]  /*b040*/  @!P0 NANOSLEEP.SYNCS 0x989680 ;  /* 0x009896800000895d */ /* 0x004fea0003900000 */
[----:B------:R-:W2:Y:S02]  /*b050*/  @!P0 SYNCS.PHASECHK.TRANS64 P0, [R0+URZ], R3 ;  /* 0x00000003000085a7 */ /* 0x000ea400080010ff */
[----:B--2---:R-:W-:Y:S05]  /*b060*/  @!P0 BRA `(.L_x_246) ;  /* 0xfffffffc00f08947 */ /* 0x004fea000383ffff */
[----:B------:R-:W-:Y:S05]  /*b070*/  BRA `(.L_x_247) ;  /* 0xffffff9400447947 */ /* 0x000fea000383ffff */
.L_x_80:
[----:B------:R-:W-:-:S07]  /*b080*/  MOV R0, UR5 ;  /* 0x0000000500007c02 */ /* 0x000fce0008000f00 */
.L_x_248:
[----:B-1----:R1:W2:Y:S02]  /*b090*/  SYNCS.PHASECHK.TRANS64.TRYWAIT P0, [R0+URZ], R3 ;  /* 0x00000003000075a7 */ /* 0x0022a400080011ff */
[----:B--2---:R-:W-:Y:S05]  /*b0a0*/  @!P0 NANOSLEEP.SYNCS 0x989680 ;  /* 0x009896800000895d */ /* 0x004fea0003900000 */
[----:B------:R-:W2:Y:S02]  /*b0b0*/  @!P0 SYNCS.PHASECHK.TRANS64 P0, [R0+URZ], R3 ;  /* 0x00000003000085a7 */ /* 0x000ea400080010ff */
[----:B--2---:R-:W-:Y:S05]  /*b0c0*/  @!P0 BRA `(.L_x_248) ;  /* 0xfffffffc00f08947 */ /* 0x004fea000383ffff */
[----:B------:R-:W-:Y:S05]  /*b0d0*/  BRA `(.L_x_249) ;  /* 0xffffff9400507947 */ /* 0x000fea000383ffff */
.L_x_81:
[----:B------:R-:W-:-:S07]  /*b0e0*/  MOV R0, UR5 ;  /* 0x0000000500007c02 */ /* 0x000fce0008000f00 */
.L_x_250:
[----:B-1----:R1:W2:Y:S02]  /*b0f0*/  SYNCS.PHASECHK.TRANS64.TRYWAIT P0, [R0+URZ], R3 ;  /* 0x00000003000075a7 */ /* 0x0022a400080011ff */
[----:B--2---:R-:W-:Y:S05]  /*b100*/  @!P0 NANOSLEEP.SYNCS 0x989680 ;  /* 0x009896800000895d */ /* 0x004fea0003900000 */
[----:B------:R-:W2:Y:S02]  /*b110*/  @!P0 SYNCS.PHASECHK.TRANS64 P0, [R0+URZ], R3 ;  /* 0x00000003000085a7 */ /* 0x000ea400080010ff */
[----:B--2---:R-:W-:Y:S05]  /*b120*/  @!P0 BRA `(.L_x_250) ;  /* 0xfffffffc00f08947 */ /* 0x004fea000383ffff */
[----:B------:R-:W-:Y:S05]  /*b130*/  BRA `(.L_x_251) ;  /* 0xffffff94005c7947 */ /* 0x000fea000383ffff */
.L_x_82:
[----:B------:R-:W-:-:S07]  /*b140*/  MOV R0, UR5 ;  /* 0x0000000500007c02 */ /* 0x000fce0008000f00 */
.L_x_252:
[----:B-1----:R1:W2:Y:S02]  /*b150*/  SYNCS.PHASECHK.TRANS64.TRYWAIT P0, [R0+URZ], R3 ;  /* 0x00000003000075a7 */ /* 0x0022a400080011ff */
[----:B--2---:R-:W-:Y:S05]  /*b160*/  @!P0 NANOSLEEP.SYNCS 0x989680 ;  /* 0x009896800000895d */ /* 0x004fea0003900000 */
[----:B------:R-:W2:Y:S02]  /*b170*/  @!P0 SYNCS.PHASECHK.TRANS64 P0, [R0+URZ], R3 ;  /* 0x00000003000085a7 */ /* 0x000ea400080010ff */
[----:B--2---:R-:W-:Y:S05]  /*b180*/  @!P0 BRA `(.L_x_252) ;  /* 0xfffffffc00f08947 */ /* 0x004fea000383ffff */
[----:B------:R-:W-:Y:S05]  /*b190*/  BRA `(.L_x_253) ;  /* 0xffffff9400687947 */ /* 0x000fea000383ffff */
.L_x_83:
[----:B------:R-:W-:-:S07]  /*b1a0*/  MOV R0, UR5 ;  /* 0x0000000500007c02 */ /* 0x000fce0008000f00 */
.L_x_254:
[----:B-1----:R1:W2:Y:S02]  /*b1b0*/  SYNCS.PHASECHK.TRANS64.TRYWAIT P0, [R0+URZ], R3 ;  /* 0x00000003000075a7 */ /* 0x0022a400080011ff */
[----:B--2---:R-:W-:Y:S05]  /*b1c0*/  @!P0 NANOSLEEP.SYNCS 0x989680 ;  /* 0x009896800000895d */ /* 0x004fea0003900000 */
[----:B------:R-:W2:Y:S02]  /*b1d0*/  @!P0 SYNCS.PHASECHK.TRANS64 P0, [R0+URZ], R3 ;  /* 0x00000003000085a7 */ /* 0x000ea400080010ff */
[----:B--2---:R-:W-:Y:S05]  /*b1e0*/  @!P0 BRA `(.L_x_254) ;  /* 0xfffffffc00f08947 */ /* 0x004fea000383ffff */
[----:B------:R-:W-:Y:S05]  /*b1f0*/  BRA `(.L_x_255) ;  /* 0xffffff9400747947 */ /* 0x000fea000383ffff */
.L_x_84:
[----:B------:R-:W-:-:S07]  /*b200*/  MOV R0, UR5 ;  /* 0x0000000500007c02 */ /* 0x000fce0008000f00 */
.L_x_256:
[----:B-1----:R1:W2:Y:S02]  /*b210*/  SYNCS.PHASECHK.TRANS64.TRYWAIT P0, [R0+URZ], R3 ;  /* 0x00000003000075a7 */ /* 0x0022a400080011ff */
[----:B--2---:R-:W-:Y:S05]  /*b220*/  @!P0 NANOSLEEP.SYNCS 0x989680 ;  /* 0x009896800000895d */ /* 0x004fea0003900000 */
[----:B------:R-:W2:Y:S02]  /*b230*/  @!P0 SYNCS.PHASECHK.TRANS64 P0, [R0+URZ], R3 ;  /* 0x00000003000085a7 */ /* 0x000ea400080010ff */
[----:B--2---:R-:W-:Y:S05]  /*b240*/  @!P0 BRA `(.L_x_256) ;  /* 0xfffffffc00f08947 */ /* 0x004fea000383ffff */
[----:B------:R-:W-:Y:S05]  /*b250*/  BRA `(.L_x_257) ;  /* 0xffffff9400807947 */ /* 0x000fea000383ffff */
.L_x_85:
[----:B------:R-:W-:-:S07]  /*b260*/  MOV R0, UR5 ;  /* 0x0000000500007c02 */ /* 0x000fce0008000f00 */
.L_x_258:
[----:B-1----:R1:W2:Y:S02]  /*b270*/  SYNCS.PHASECHK.TRANS64.TRYWAIT P0, [R0+URZ], R3 ;  /* 0x00000003000075a7 */ /* 0x0022a400080011ff */
[----:B--2---:R-:W-:Y:S05]  /*b280*/  @!P0 NANOSLEEP.SYNCS 0x989680 ;  /* 0x009896800000895d */ /* 0x004fea0003900000 */
[----:B------:R-:W2:Y:S02]  /*b290*/  @!P0 SYNCS.PHASECHK.TRANS64 P0, [R0+URZ], R3 ;  /* 0x00000003000085a7 */ /* 0x000ea400080010ff */
[----:B--2---:R-:W-:Y:S05]  /*b2a0*/  @!P0 BRA `(.L_x_258) ;  /* 0xfffffffc00f08947 */ /* 0x004fea000383ffff */
[----:B------:R-:W-:Y:S05]  /*b2b0*/  BRA `(.L_x_259) ;  /* 0xffffff94008c7947 */ /* 0x000fea000383ffff */
.L_x_86:
[----:B------:R-:W-:-:S07]  /*b2c0*/  MOV R0, UR5 ;  /* 0x0000000500007c02 */ /* 0x000fce0008000f00 */
.L_x_260:
[----:B-1----:R1:W2:Y:S02]  /*b2d0*/  SYNCS.PHASECHK.TRANS64.TRYWAIT P0, [R0+URZ], R3 ;  /* 0x00000003000075a7 */ /* 0x0022a400080011ff */
[----:B--2---:R-:W-:Y:S05]  /*b2e0*/  @!P0 NANOSLEEP.SYNCS 0x989680 ;  /* 0x009896800000895d */ /* 0x004fea0003900000 */
[----:B------:R-:W2:Y:S02]  /*b2f0*/  @!P0 SYNCS.PHASECHK.TRANS64 P0, [R0+URZ], R3 ;  /* 0x00000003000085a7 */ /* 0x000ea400080010ff */
[----:B--2---:R-:W-:Y:S05]  /*b300*/  @!P0 BRA `(.L_x_260) ;  /* 0xfffffffc00f08947 */ /* 0x004fea000383ffff */
[----:B------:R-:W-:Y:S05]  /*b310*/  BRA `(.L_x_261) ;  /* 0xffffff9400987947 */ /* 0x000fea000383ffff */
.L_x_87:
[----:B------:R-:W-:-:S07]  /*b320*/  MOV R0, UR5 ;  /* 0x0000000500007c02 */ /* 0x000fce0008000f00 */
.L_x_262:
[----:B-1----:R1:W2:Y:S02]  /*b330*/  SYNCS.PHASECHK.TRANS64.TRYWAIT P0, [R0+URZ], R3 ;  /* 0x00000003000075a7 */ /* 0x0022a400080011ff */
[----:B--2---:R-:W-:Y:S05]  /*b340*/  @!P0 NANOSLEEP.SYNCS 0x989680 ;  /* 0x009896800000895d */ /* 0x004fea0003900000 */
[----:B------:R-:W2:Y:S02]  /*b350*/  @!P0 SYNCS.PHASECHK.TRANS64 P0, [R0+URZ], R3 ;  /* 0x00000003000085a7 */ /* 0x000ea400080010ff */
[----:B--2---:R-:W-:Y:S05]  /*b360*/  @!P0 BRA `(.L_x_262) ;  /* 0xfffffffc00f08947 */ /* 0x004fea000383ffff */
[----:B------:R-:W-:Y:S05]  /*b370*/  BRA `(.L_x_263) ;  /* 0xffffff9400a47947 */ /* 0x000fea000383ffff */
.L_x_88:
[----:B------:R-:W-:-:S07]  /*b380*/  MOV R0, UR5 ;  /* 0x0000000500007c02 */ /* 0x000fce0008000f00 */
.L_x_264:
[----:B-1----:R1:W2:Y:S02]  /*b390*/  SYNCS.PHASECHK.TRANS64.TRYWAIT P0, [R0+URZ], R3 ;  /* 0x00000003000075a7 */ /* 0x0022a400080011ff */
[----:B--2---:R-:W-:Y:S05]  /*b3a0*/  @!P0 NANOSLEEP.SYNCS 0x989680 ;  /* 0x009896800000895d */ /* 0x004fea0003900000 */
[----:B------:R-:W2:Y:S02]  /*b3b0*/  @!P0 SYNCS.PHASECHK.TRANS64 P0, [R0+URZ], R3 ;  /* 0x00000003000085a7 */ /* 0x000ea400080010ff */
[----:B--2---:R-:W-:Y:S05]  /*b3c0*/  @!P0 BRA `(.L_x_264) ;  /* 0xfffffffc00f08947 */ /* 0x004fea000383ffff */
[----:B------:R-:W-:Y:S05]  /*b3d0*/  BRA `(.L_x_265) ;  /* 0xffffff9400b07947 */ /* 0x000fea000383ffff */
.L_x_89:
[----:B------:R-:W-:-:S07]  /*b3e0*/  MOV R0, UR5 ;  /* 0x0000000500007c02 */ /* 0x000fce0008000f00 */
.L_x_266:
[----:B-1----:R1:W2:Y:S02]  /*b3f0*/  SYNCS.PHASECHK.TRANS64.TRYWAIT P0, [R0+URZ], R3 ;  /* 0x00000003000075a7 */ /* 0x0022a400080011ff */
[----:B--2---:R-:W-:Y:S05]  /*b400*/  @!P0 NANOSLEEP.SYNCS 0x989680 ;  /* 0x009896800000895d */ /* 0x004fea0003900000 */
[----:B------:R-:W2:Y:S02]  /*b410*/  @!P0 SYNCS.PHASECHK.TRANS64 P0, [R0+URZ], R3 ;  /* 0x00000003000085a7 */ /* 0x000ea400080010ff */
[----:B--2---:R-:W-:Y:S05]  /*b420*/  @!P0 BRA `(.L_x_266) ;  /* 0xfffffffc00f08947 */ /* 0x004fea000383ffff */
[----:B------:R-:W-:Y:S05]  /*b430*/  BRA `(.L_x_267) ;  /* 0xffffff9400bc7947 */ /* 0x000fea000383ffff */
.L_x_90:
[----:B------:R-:W-:-:S07]  /*b440*/  MOV R0, UR5 ;  /* 0x0000000500007c02 */ /* 0x000fce0008000f00 */
.L_x_268:
[----:B-1----:R1:W2:Y:S02]  /*b450*/  SYNCS.PHASECHK.TRANS64.TRYWAIT P0, [R0+URZ], R3 ;  /* 0x00000003000075a7 */ /* 0x0022a400080011ff */
[----:B--2---:R-:W-:Y:S05]  /*b460*/  @!P0 NANOSLEEP.SYNCS 0x989680 ;  /* 0x009896800000895d */ /* 0x004fea0003900000 */
[----:B------:R-:W2:Y:S02]  /*b470*/  @!P0 SYNCS.PHASECHK.TRANS64 P0, [R0+URZ], R3 ;  /* 0x00000003000085a7 */ /* 0x000ea400080010ff */
[----:B--2---:R-:W-:Y:S05]  /*b480*/  @!P0 BRA `(.L_x_268) ;  /* 0xfffffffc00f08947 */ /* 0x004fea000383ffff */
[----:B------:R-:W-:Y:S05]  /*b490*/  BRA `(.L_x_269) ;  /* 0xffffff9400c87947 */ /* 0x000fea000383ffff */
.L_x_91:
[----:B------:R-:W-:-:S07]  /*b4a0*/  MOV R0, UR5 ;  /* 0x0000000500007c02 */ /* 0x000fce0008000f00 */
.L_x_270:
[----:B-1----:R1:W2:Y:S02]  /*b4b0*/  SYNCS.PHASECHK.TRANS64.TRYWAIT P0, [R0+URZ], R3 ;  /* 0x00000003000075a7 */ /* 0x0022a400080011ff */
[----:B--2---:R-:W-:Y:S05]  /*b4c0*/  @!P0 NANOSLEEP.SYNCS 0x989680 ;  /* 0x009896800000895d */ /* 0x004fea0003900000 */
[----:B------:R-:W2:Y:S02]  /*b4d0*/  @!P0 SYNCS.PHASECHK.TRANS64 P0, [R0+URZ], R3 ;  /* 0x00000003000085a7 */ /* 0x000ea400080010ff */
[----:B--2---:R-:W-:Y:S05]  /*b4e0*/  @!P0 BRA `(.L_x_270) ;  /* 0xfffffffc00f08947 */ /* 0x004fea000383ffff */
[----:B------:R-:W-:Y:S05]  /*b4f0*/  BRA `(.L_x_271) ;  /* 0xffffff9400d47947 */ /* 0x000fea000383ffff */
.L_x_92:
[----:B------:R-:W-:-:S07]  /*b500*/  MOV R0, UR5 ;  /* 0x0000000500007c02 */ /* 0x000fce0008000f00 */
.L_x_272:
[----:B-1----:R1:W2:Y:S02]  /*b510*/  SYNCS.PHASECHK.TRANS64.TRYWAIT P0, [R0+URZ], R3 ;  /* 0x00000003000075a7 */ /* 0x0022a400080011ff */
[----:B--2---:R-:W-:Y:S05]  /*b520*/  @!P0 NANOSLEEP.SYNCS 0x989680 ;  /* 0x009896800000895d */ /* 0x004fea0003900000 */
[----:B------:R-:W2:Y:S02]  /*b530*/  @!P0 SYNCS.PHASECHK.TRANS64 P0, [R0+URZ], R3 ;  /* 0x00000003000085a7 */ /* 0x000ea400080010ff */
[----:B--2---:R-:W-:Y:S05]  /*b540*/  @!P0 BRA `(.L_x_272) ;  /* 0xfffffffc00f08947 */ /* 0x004fea000383ffff */
[----:B------:R-:W-:Y:S05]  /*b550*/  BRA `(.L_x_273) ;  /* 0xffffff9400e07947 */ /* 0x000fea000383ffff */
.L_x_93:
[----:B------:R-:W-:-:S07]  /*b560*/  MOV R0, UR5 ;  /* 0x0000000500007c02 */ /* 0x000fce0008000f00 */
.L_x_274:
[----:B-1----:R1:W2:Y:S02]  /*b570*/  SYNCS.PHASECHK.TRANS64.TRYWAIT P0, [R0+URZ], R3 ;  /* 0x00000003000075a7 */ /* 0x0022a400080011ff */
[----:B--2---:R-:W-:Y:S05]  /*b580*/  @!P0 NANOSLEEP.SYNCS 0x989680 ;  /* 0x009896800000895d */ /* 0x004fea0003900000 */
[----:B------:R-:W2:Y:S02]  /*b590*/  @!P0 SYNCS.PHASECHK.TRANS64 P0, [R0+URZ], R3 ;  /* 0x00000003000085a7 */ /* 0x000ea400080010ff */
[----:B--2---:R-:W-:Y:S05]  /*b5a0*/  @!P0 BRA `(.L_x_274) ;  /* 0xfffffffc00f08947 */ /* 0x004fea000383ffff */
[----:B------:R-:W-:Y:S05]  /*b5b0*/  BRA `(.L_x_275) ;  /* 0xffffff9400ec7947 */ /* 0x000fea000383ffff */
.L_x_94:
[----:B------:R-:W-:-:S07]  /*b5c0*/  MOV R0, UR5 ;  /* 0x0000000500007c02 */ /* 0x000fce0008000f00 */
.L_x_276:
[----:B-1----:R1:W2:Y:S02]  /*b5d0*/  SYNCS.PHASECHK.TRANS64.TRYWAIT P0, [R0+URZ], R3 ;  /* 0x00000003000075a7 */ /* 0x0022a400080011ff */
[----:B--2---:R-:W-:Y:S05]  /*b5e0*/  @!P0 NANOSLEEP.SYNCS 0x989680 ;  /* 0x009896800000895d */ /* 0x004fea0003900000 */
[----:B------:R-:W2:Y:S02]  /*b5f0*/  @!P0 SYNCS.PHASECHK.TRANS64 P0, [R0+URZ], R3 ;  /* 0x00000003000085a7 */ /* 0x000ea400080010ff */
[----:B--2---:R-:W-:Y:S05]  /*b600*/  @!P0 BRA `(.L_x_276) ;  /* 0xfffffffc00f08947 */ /* 0x004fea000383ffff */
[----:B------:R-:W-:Y:S05]  /*b610*/  BRA `(.L_x_277) ;  /* 0xffffff9400f87947 */ /* 0x000fea000383ffff */
.L_x_97:
[----:B-1----:R1:W2:Y:S02]  /*b620*/  SYNCS.PHASECHK.TRANS64.TRYWAIT P0, [R2+URZ+0x3d0], R5 ;  /* 0x0003d005020075a7 */ /* 0x0022a400080011ff */
[----:B--2---:R-:W-:Y:S05]  /*b630*/  @!P0 NANOSLEEP.SYNCS 0x989680 ;  /* 0x009896800000895d */ /* 0x004fea0003900000 */
[----:B------:R-:W2:Y:S02]  /*b640*/  @!P0 SYNCS.PHASECHK.TRANS64 P0, [R2+URZ+0x3d0], R5 ;  /* 0x0003d005020085a7 */ /* 0x000ea400080010ff */
[----:B--2---:R-:W-:Y:S05]  /*b650*/  @!P0 BRA `(.L_x_97) ;  /* 0xfffffffc00f08947 */ /* 0x004fea000383ffff */
[----:B------:R-:W-:Y:S05]  /*b660*/  BRA `(.L_x_278) ;  /* 0xffffff9800547947 */ /* 0x000fea000383ffff */
.L_x_98:
[----:B------:R-:W-:-:S07]  /*b670*/  MOV R2, UR4 ;  /* 0x0000000400027c02 */ /* 0x000fce0008000f00 */
.L_x_279:
[----:B-1----:R1:W2:Y:S02]  /*b680*/  SYNCS.PHASECHK.TRANS64.TRYWAIT P0, [R2+URZ+0x380], R5 ;  /* 0x00038005020075a7 */ /* 0x0022a400080011ff */
[----:B--2---:R-:W-:Y:S05]  /*b690*/  @!P0 NANOSLEEP.SYNCS 0x989680 ;  /* 0x009896800000895d */ /* 0x004fea0003900000 */
[----:B------:R-:W2:Y:S02]  /*b6a0*/  @!P0 SYNCS.PHASECHK.TRANS64 P0, [R2+URZ+0x380], R5 ;  /* 0x00038005020085a7 */ /* 0x000ea400080010ff */
[----:B--2---:R-:W-:Y:S05]  /*b6b0*/  @!P0 BRA `(.L_x_279) ;  /* 0xfffffffc00f08947 */ /* 0x004fea000383ffff */
[----:B------:R-:W-:Y:S05]  /*b6c0*/  BRA `(.L_x_280) ;  /* 0xffffff9800647947 */ /* 0x000fea000383ffff */
.L_x_99:
[----:B-1----:R1:W2:Y:S02]  /*b6d0*/  SYNCS.PHASECHK.TRANS64.TRYWAIT P1, [R2+URZ+0x370], R5 ;  /* 0x00037005020075a7 */ /* 0x0022a400080211ff */
[----:B--2---:R-:W-:Y:S05]  /*b6e0*/  @!P1 NANOSLEEP.SYNCS 0x989680 ;  /* 0x009896800000995d */ /* 0x004fea0003900000 */
[----:B------:R-:W2:Y:S02]  /*b6f0*/  @!P1 SYNCS.PHASECHK.TRANS64 P1, [R2+URZ+0x370], R5 ;  /* 0x00037005020095a7 */ /* 0x000ea400080210ff */
[----:B--2---:R-:W-:Y:S05]  /*b700*/  @!P1 BRA `(.L_x_99) ;  /* 0xfffffffc00f09947 */ /* 0x004fea000383ffff */
[----:B------:R-:W-:Y:S05]  /*b710*/  BRA `(.L_x_281) ;  /* 0xffffff9800947947 */ /* 0x000fea000383ffff */
.L_x_102:
[----:B------:R-:W-:-:S07]  /*b720*/  MOV R0, UR4 ;  /* 0x0000000400007c02 */ /* 0x000fce0008000f00 */
.L_x_282:
[----:B-1----:R1:W2:Y:S02]  /*b730*/  SYNCS.PHASECHK.TRANS64.TRYWAIT P0, [R0+URZ+0x380], R3 ;  /* 0x00038003000075a7 */ /* 0x0022a400080011ff */
[----:B--2---:R-:W-:Y:S05]  /*b740*/  @!P0 NANOSLEEP.SYNCS 0x989680 ;  /* 0x009896800000895d */ /* 0x004fea0003900000 */
[----:B------:R-:W2:Y:S02]  /*b750*/  @!P0 SYNCS.PHASECHK.TRANS64 P0, [R0+URZ+0x380], R3 ;  /* 0x00038003000085a7 */ /* 0x000ea400080010ff */
[----:B--2---:R-:W-:Y:S05]  /*b760*/  @!P0 BRA `(.L_x_282) ;  /* 0xfffffffc00f08947 */ /* 0x004fea000383ffff */
[----:B------:R-:W-:Y:S05]  /*b770*/  BRA `(.L_x_101) ;  /* 0xffffff9800e87947 */ /* 0x000fea000383ffff */
.L_x_111:
[----:B-1----:R-:W-:-:S04]  /*b780*/  MOV R0, UR5 ;  /* 0x0000000500007c02 */ /* 0x002fc80008000f00 */
[----:B------:R1:W2:Y:S03]  /*b790*/  SYNCS.PHASECHK.TRANS64.TRYWAIT P0, [R0+URZ+0x8], R7 ;  /* 0x00000807000075a7 */ /* 0x0002a600080011ff */
[----:B--2---:R-:W-:Y:S05]  /*b7a0*/  @!P0 NANOSLEEP.SYNCS 0x989680 ;  /* 0x009896800000895d */ /* 0x004fea0003900000 */
[----:B------:R-:W2:Y:S02]  /*b7b0*/  @!P0 SYNCS.PHASECHK.TRANS64 P0, [R0+URZ+0x8], R7 ;  /* 0x00000807000085a7 */ /* 0x000ea400080010ff */
[----:B--2---:R-:W-:Y:S05]  /*b7c0*/  @!P0 BRA `(.L_x_111) ;  /* 0xfffffffc00ec8947 */ /* 0x004fea000383ffff */
[----:B------:R-:W-:Y:S05]  /*b7d0*/  BRA `(.L_x_110) ;  /* 0xffffff9c009c7947 */ /* 0x000fea000383ffff */
.L_x_113:
[----:B------:R-:W-:Y:S01]  /*b7e0*/  BSSY B0, `(.L_x_283) ;  /* 0x0000006000007945 */ /* 0x000fe20003800000 */
[----:B------:R-:W-:-:S07]  /*b7f0*/  MOV R15, 0xffffffff ;  /* 0xffffffff000f7802 */ /* 0x000fce0000000f00 */
[----:B-1---5:R-:W-:Y:S05]  /*b800*/  WARPSYNC.COLLECTIVE R15, `(.L_x_284) ;  /* 0x000000000f0c7348 */ /* 0x022fea0003c00000 */
[----:B------:R-:W-:Y:S02]  /*b810*/  ELECT P6, UR79, PT ;  /* 0x00000000004f782f */ /* 0x000fe400038c0000 */
[----:B------:R-:W-:Y:S01]  /*b820*/  MOV R14, UR79 ;  /* 0x0000004f000e7c02 */ /* 0x000fe20008000f00 */
[----:B-1---5:R-:W-:Y:S10]  /*b830*/  ENDCOLLECTIVE ;  /* 0x000000000000791b */ /* 0x022ff40003800000 */
.L_x_284:
[----:B------:R-:W-:Y:S05]  /*b840*/  BSYNC B0 ;  /* 0x0000000000007941 */ /* 0x000fea0003800000 */
.L_x_283:
[----:B------:R-:W-:Y:S05]  /*b850*/  BRA `(.L_x_285) ;  /* 0xffffff9c00cc7947 */ /* 0x000fea000383ffff */
.L_x_115:
[----:B-1----:R-:W-:-:S04]  /*b860*/  MOV R0, UR5 ;  /* 0x0000000500007c02 */ /* 0x002fc80008000f00 */
[----:B------:R1:W2:Y:S03]  /*b870*/  SYNCS.PHASECHK.TRANS64.TRYWAIT P0, [R0+URZ+0x8], R5 ;  /* 0x00000805000075a7 */ /* 0x0002a600080011ff */
[----:B--2---:R-:W-:Y:S05]  /*b880*/  @!P0 NANOSLEEP.SYNCS 0x989680 ;  /* 0x009896800000895d */ /* 0x004fea0003900000 */
[----:B------:R-:W2:Y:S02]  /*b890*/  @!P0 SYNCS.PHASECHK.TRANS64 P0, [R0+URZ+0x8], R5 ;  /* 0x00000805000085a7 */ /* 0x000ea400080010ff */
[----:B--2---:R-:W-:Y:S05]  /*b8a0*/  @!P0 BRA `(.L_x_115) ;  /* 0xfffffffc00ec8947 */ /* 0x004fea000383ffff */
[----:B------:R-:W-:Y:S05]  /*b8b0*/  BRA `(.L_x_114) ;  /* 0xffffff9c00d07947 */ /* 0x000fea000383ffff */
.L_x_116:
[----:B-1----:R1:W2:Y:S02]  /*b8c0*/  SYNCS.PHASECHK.TRANS64.TRYWAIT P0, [R0+URZ+0x370], R5 ;  /* 0x00037005000075a7 */ /* 0x0022a400080011ff */
[----:B--2---:R-:W-:Y:S05]  /*b8d0*/  @!P0 NANOSLEEP.SYNCS 0x989680 ;  /* 0x009896800000895d */ /* 0x004fea0003900000 */
[----:B------:R-:W2:Y:S02]  /*b8e0*/  @!P0 SYNCS.PHASECHK.TRANS64 P0, [R0+URZ+0x370], R5 ;  /* 0x00037005000085a7 */ /* 0x000ea400080010ff */
[----:B--2---:R-:W-:Y:S05]  /*b8f0*/  @!P0 BRA `(.L_x_116) ;  /* 0xfffffffc00f08947 */ /* 0x004fea000383ffff */
[----:B------:R-:W-:Y:S05]  /*b900*/  BRA `(.L_x_286) ;  /* 0xffffffa000a47947 */ /* 0x000fea000383ffff */
.L_x_118:
[----:B------:R-:W-:-:S07]  /*b910*/  MOV R0, UR19 ;  /* 0x0000001300007c02 */ /* 0x000fce0008000f00 */
.L_x_287:
[----:B-1----:R1:W2:Y:S02]  /*b920*/  SYNCS.PHASECHK.TRANS64.TRYWAIT P0, [R0+URZ+0x3b0], R5 ;  /* 0x0003b005000075a7 */ /* 0x0022a400080011ff */
[----:B--2---:R-:W-:Y:S05]  /*b930*/  @!P0 NANOSLEEP.SYNCS 0x989680 ;  /* 0x009896800000895d */ /* 0x004fea0003900000 */
[----:B------:R-:W2:Y:S02]  /*b940*/  @!P0 SYNCS.PHASECHK.TRANS64 P0, [R0+URZ+0x3b0], R5 ;  /* 0x0003b005000085a7 */ /* 0x000ea400080010ff */
[----:B--2---:R-:W-:Y:S05]  /*b950*/  @!P0 BRA `(.L_x_287) ;  /* 0xfffffffc00f08947 */ /* 0x004fea000383ffff */
[----:B------:R-:W-:Y:S05]  /*b960*/  BRA `(.L_x_288) ;  /* 0xffffffa000ec7947 */ /* 0x000fea000383ffff */
.L_x_121:
[----:B------:R-:W-:Y:S07]  /*b970*/  MOV R0, UR6 ;  /* 0x0000000600007c02 */ /* 0x000fee0008000f00 */
.L_x_289:
[----:B-1----:R1:W2:Y:S02]  /*b980*/  SYNCS.PHASECHK.TRANS64.TRYWAIT P0, [R0+URZ], R5 ;  /* 0x00000005000075a7 */ /* 0x0022a400080011ff */
[----:B--2---:R-:W-:Y:S05]  /*b990*/  @!P0 NANOSLEEP.SYNCS 0x989680 ;  /* 0x009896800000895d */ /* 0x004fea0003900000 */
[----:B------:R-:W2:Y:S02]  /*b9a0*/  @!P0 SYNCS.PHASECHK.TRANS64 P0, [R0+URZ], R5 ;  /* 0x00000005000085a7 */ /* 0x000ea400080010ff */
[----:B--2---:R-:W-:Y:S05]  /*b9b0*/  @!P0 BRA `(.L_x_289) ;  /* 0xfffffffc00f08947 */ /* 0x004fea000383ffff */
[----:B------:R-:W-:Y:S05]  /*b9c0*/  BRA `(.L_x_120) ;  /* 0xffffffa400047947 */ /* 0x000fea000383ffff */
.L_x_125:
[----:B-1----:R-:W-:-:S07]  /*b9d0*/  MOV R0, UR4 ;  /* 0x0000000400007c02 */ /* 0x002fce0008000f00 */
.L_x_290:
[----:B-1----:R1:W2:Y:S02]  /*b9e0*/  SYNCS.PHASECHK.TRANS64.TRYWAIT P0, [R0+URZ], R3 ;  /* 0x00000003000075a7 */ /* 0x0022a400080011ff */
[----:B--2---:R-:W-:Y:S05]  /*b9f0*/  @!P0 NANOSLEEP.SYNCS 0x989680 ;  /* 0x009896800000895d */ /* 0x004fea0003900000 */
[----:B------:R-:W2:Y:S02]  /*ba00*/  @!P0 SYNCS.PHASECHK.TRANS64 P0, [R0+URZ], R3 ;  /* 0x00000003000085a7 */ /* 0x000ea400080010ff */
[----:B--2---:R-:W-:Y:S05]  /*ba10*/  @!P0 BRA `(.L_x_290) ;  /* 0xfffffffc00f08947 */ /* 0x004fea000383ffff */
[----:B------:R-:W-:Y:S05]  /*ba20*/  BRA `(.L_x_291) ;  /* 0xffffffa400bc7947 */ /* 0x000fea000383ffff */
.L_x_126:
[----:B------:R-:W-:-:S07]  /*ba30*/  MOV R0, UR5 ;  /* 0x0000000500007c02 */ /* 0x000fce0008000f00 */
.L_x_292:
[----:B-1----:R1:W2:Y:S02]  /*ba40*/  SYNCS.PHASECHK.TRANS64.TRYWAIT P0, [R0+URZ], R3 ;  /* 0x00000003000075a7 */ /* 0x0022a400080011ff */
[----:B--2---:R-:W-:Y:S05]  /*ba50*/  @!P0 NANOSLEEP.SYNCS 0x989680 ;  /* 0x009896800000895d */ /* 0x004fea0003900000 */
[----:B------:R-:W2:Y:S02]  /*ba60*/  @!P0 SYNCS.PHASECHK.TRANS64 P0, [R0+URZ], R3 ;  /* 0x00000003000085a7 */ /* 0x000ea400080010ff */
[----:B--2---:R-:W-:Y:S05]  /*ba70*/  @!P0 BRA `(.L_x_292) ;  /* 0xfffffffc00f08947 */ /* 0x004fea000383ffff */
[----:B------:R-:W-:Y:S05]  /*ba80*/  BRA `(.L_x_293) ;  /* 0xffffffa400c87947 */ /* 0x000fea000383ffff */
.L_x_127:
[----:B------:R-:W-:-:S07]  /*ba90*/  MOV R0, UR5 ;  /* 0x0000000500007c02 */ /* 0x000fce0008000f00 */
.L_x_294:
[----:B-1----:R1:W2:Y:S02]  /*baa0*/  SYNCS.PHASECHK.TRANS64.TRYWAIT P0, [R0+URZ], R3 ;  /* 0x00000003000075a7 */ /* 0x0022a400080011ff */
[----:B--2---:R-:W-:Y:S05]  /*bab0*/  @!P0 NANOSLEEP.SYNCS 0x989680 ;  /* 0x009896800000895d */ /* 0x004fea0003900000 */
[----:B------:R-:W2:Y:S02]  /*bac0*/  @!P0 SYNCS.PHASECHK.TRANS64 P0, [R0+URZ], R3 ;  /* 0x00000003000085a7 */ /* 0x000ea400080010ff */
[----:B--2---:R-:W-:Y:S05]  /*bad0*/  @!P0 BRA `(.L_x_294) ;  /* 0xfffffffc00f08947 */ /* 0x004fea000383ffff */
[----:B------:R-:W-:Y:S05]  /*bae0*/  BRA `(.L_x_295) ;  /* 0xffffffa400d47947 */ /* 0x000fea000383ffff */
.L_x_130:
[----:B------:R-:W-:-:S07]  /*baf0*/  MOV R0, UR13 ;  /* 0x0000000d00007c02 */ /* 0x000fce0008000f00 */
.L_x_296:
[----:B-1----:R1:W2:Y:S02]  /*bb00*/  SYNCS.PHASECHK.TRANS64.TRYWAIT P1, [R0+URZ+0x3f0], R3 ;  /* 0x0003f003000075a7 */ /* 0x0022a400080211ff */
[----:B--2---:R-:W-:Y:S05]  /*bb10*/  @!P1 NANOSLEEP.SYNCS 0x989680 ;  /* 0x009896800000995d */ /* 0x004fea0003900000 */
[----:B------:R-:W2:Y:S02]  /*bb20*/  @!P1 SYNCS.PHASECHK.TRANS64 P1, [R0+URZ+0x3f0], R3 ;  /* 0x0003f003000095a7 */ /* 0x000ea400080210ff */
[----:B--2---:R-:W-:Y:S05]  /*bb30*/  @!P1 BRA `(.L_x_296) ;  /* 0xfffffffc00f09947 */ /* 0x004fea000383ffff */
[----:B------:R-:W-:Y:S05]  /*bb40*/  BRA `(.L_x_297) ;  /* 0xffffffa800207947 */ /* 0x000fea000383ffff */
.L_x_135:
[----:B--2---:R2:W3:Y:S02]  /*bb50*/  SYNCS.PHASECHK.TRANS64.TRYWAIT P0, [R12+URZ+0x370], R9 ;  /* 0x000370090c0075a7 */ /* 0x0044e400080011ff */
[----:B---3--:R-:W-:Y:S05]  /*bb60*/  @!P0 NANOSLEEP.SYNCS 0x989680 ;  /* 0x009896800000895d */ /* 0x008fea0003900000 */
[----:B------:R-:W3:Y:S02]  /*bb70*/  @!P0 SYNCS.PHASECHK.TRANS64 P0, [R12+URZ+0x370], R9 ;  /* 0x000370090c0085a7 */ /* 0x000ee400080010ff */
[----:B---3--:R-:W-:Y:S05]  /*bb80*/  @!P0 BRA `(.L_x_135) ;  /* 0xfffffffc00f08947 */ /* 0x008fea000383ffff */
[----:B------:R-:W-:Y:S05]  /*bb90*/  BRA `(.L_x_298) ;  /* 0xffffffac00407947 */ /* 0x000fea000383ffff */
.L_x_138:
[----:B------:R-:W-:Y:S07]  /*bba0*/  MOV R0, UR21 ;  /* 0x0000001500007c02 */ /* 0x000fee0008000f00 */
.L_x_299:
[----:B--2---:R2:W3:Y:S02]  /*bbb0*/  SYNCS.PHASECHK.TRANS64.TRYWAIT P2, [R0+URZ+0x368], R11 ;  /* 0x0003680b000075a7 */ /* 0x0044e400080411ff */
[----:B---3--:R-:W-:Y:S05]  /*bbc0*/  @!P2 NANOSLEEP.SYNCS 0x989680 ;  /* 0x009896800000a95d */ /* 0x008fea0003900000 */
[----:B------:R-:W3:Y:S02]  /*bbd0*/  @!P2 SYNCS.PHASECHK.TRANS64 P2, [R0+URZ+0x368], R11 ;  /* 0x0003680b0000a5a7 */ /* 0x000ee400080410ff */
[----:B---3--:R-:W-:Y:S05]  /*bbe0*/  @!P2 BRA `(.L_x_299) ;  /* 0xfffffffc00f0a947 */ /* 0x008fea000383ffff */
[----:B------:R-:W-:Y:S05]  /*bbf0*/  BRA `(.L_x_137) ;  /* 0xffffffb000a87947 */ /* 0x000fea000383ffff */
.L_x_141:
[----:B--2---:R-:W-:Y:S07]  /*bc00*/  MOV R0, UR21 ;  /* 0x0000001500007c02 */ /* 0x004fee0008000f00 */
.L_x_300:
[----:B--2---:R2:W3:Y:S02]  /*bc10*/  SYNCS.PHASECHK.TRANS64.TRYWAIT P0, [R0+URZ+0x350], R9 ;  /* 0x00035009000075a7 */ /* 0x0044e400080011ff */
[----:B---3--:R-:W-:Y:S05]  /*bc20*/  @!P0 NANOSLEEP.SYNCS 0x989680 ;  /* 0x009896800000895d */ /* 0x008fea0003900000 */
[----:B------:R-:W3:Y:S02]  /*bc30*/  @!P0 SYNCS.PHASECHK.TRANS64 P0, [R0+URZ+0x350], R9 ;  /* 0x00035009000085a7 */ /* 0x000ee400080010ff */
[----:B---3--:R-:W-:Y:S05]  /*bc40*/  @!P0 BRA `(.L_x_300) ;  /* 0xfffffffc00f08947 */ /* 0x008fea000383ffff */
[----:B------:R-:W-:Y:S05]  /*bc50*/  BRA `(.L_x_301) ;  /* 0xffffffb400047947 */ /* 0x000fea000383ffff */
.L_x_142:
[----:B------:R-:W-:Y:S07]  /*bc60*/  MOV R0, UR21 ;  /* 0x0000001500007c02 */ /* 0x000fee0008000f00 */
.L_x_302:
[----:B--2---:R2:W3:Y:S02]  /*bc70*/  SYNCS.PHASECHK.TRANS64.TRYWAIT P0, [R0+URZ+0x358], R9 ;  /* 0x00035809000075a7 */ /* 0x0044e400080011ff */
[----:B---3--:R-:W-:Y:S05]  /*bc80*/  @!P0 NANOSLEEP.SYNCS 0x989680 ;  /* 0x009896800000895d */ /* 0x008fea0003900000 */
[----:B------:R-:W3:Y:S02]  /*bc90*/  @!P0 SYNCS.PHASECHK.TRANS64 P0, [R0+URZ+0x358], R9 ;  /* 0x00035809000085a7 */ /* 0x000ee400080010ff */
[----:B---3--:R-:W-:Y:S05]  /*bca0*/  @!P0 BRA `(.L_x_302) ;  /* 0xfffffffc00f08947 */ /* 0x008fea000383ffff */
[----:B------:R-:W-:Y:S05]  /*bcb0*/  BRA `(.L_x_303) ;  /* 0xffffffb4005c7947 */ /* 0x000fea000383ffff */
.L_x_144:
[----:B------:R-:W-:-:S07]  /*bcc0*/  MOV R0, UR21 ;  /* 0x0000001500007c02 */ /* 0x000fce0008000f00 */
.L_x_304:
[----:B--2---:R2:W4:Y:S02]  /*bcd0*/  SYNCS.PHASECHK.TRANS64.TRYWAIT P0, [R0+URZ+0x350], R3 ;  /* 0x00035003000075a7 */ /* 0x00452400080011ff */
[----:B----4-:R-:W-:Y:S05]  /*bce0*/  @!P0 NANOSLEEP.SYNCS 0x989680 ;  /* 0x009896800000895d */ /* 0x010fea0003900000 */
[----:B------:R-:W4:Y:S02]  /*bcf0*/  @!P0 SYNCS.PHASECHK.TRANS64 P0, [R0+URZ+0x350], R3 ;  /* 0x00035003000085a7 */ /* 0x000f2400080010ff */
[----:B----4-:R-:W-:Y:S05]  /*bd00*/  @!P0 BRA `(.L_x_304) ;  /* 0xfffffffc00f08947 */ /* 0x010fea000383ffff */
[----:B------:R-:W-:Y:S05]  /*bd10*/  BRA `(.L_x_305) ;  /* 0xffffffb400e87947 */ /* 0x000fea000383ffff */
.L_x_146:
[----:B--2---:R2:W3:Y:S02]  /*bd20*/  SYNCS.PHASECHK.TRANS64.TRYWAIT P0, [R3+URZ+0x370], R0 ;  /* 0x00037000030075a7 */ /* 0x0044e400080011ff */
[----:B---3--:R-:W-:Y:S05]  /*bd30*/  @!P0 NANOSLEEP.SYNCS 0x989680 ;  /* 0x009896800000895d */ /* 0x008fea0003900000 */
[----:B------:R-:W3:Y:S02]  /*bd40*/  @!P0 SYNCS.PHASECHK.TRANS64 P0, [R3+URZ+0x370], R0 ;  /* 0x00037000030085a7 */ /* 0x000ee400080010ff */
[----:B---3--:R-:W-:Y:S05]  /*bd50*/  @!P0 BRA `(.L_x_146) ;  /* 0xfffffffc00f08947 */ /* 0x008fea000383ffff */
[----:B------:R-:W-:Y:S05]  /*bd60*/  BRA `(.L_x_306) ;  /* 0xffffffb800ac7947 */ /* 0x000fea000383ffff */
.L_x_157:
[----:B-1----:R1:W2:Y:S02]  /*bd70*/  SYNCS.PHASECHK.TRANS64.TRYWAIT P1, [R3+URZ+0x340], R0 ;  /* 0x00034000030075a7 */ /* 0x0022a400080211ff */
[----:B--2---:R-:W-:Y:S05]  /*bd80*/  @!P1 NANOSLEEP.SYNCS 0x989680 ;  /* 0x009896800000995d */ /* 0x004fea0003900000 */
[----:B------:R-:W2:Y:S02]  /*bd90*/  @!P1 SYNCS.PHASECHK.TRANS64 P1, [R3+URZ+0x340], R0 ;  /* 0x00034000030095a7 */ /* 0x000ea400080210ff */
[----:B--2---:R-:W-:Y:S05]  /*bda0*/  @!P1 BRA `(.L_x_157) ;  /* 0xfffffffc00f09947 */ /* 0x004fea000383ffff */
[----:B------:R-:W-:Y:S05]  /*bdb0*/  BRA `(.L_x_156) ;  /* 0xffffffc800047947 */ /* 0x000fea000383ffff */
.L_x_159:
[----:B-1----:R1:W3:Y:S02]  /*bdc0*/  SYNCS.PHASECHK.TRANS64.TRYWAIT P0, [R92+URZ+0x390], R5 ;  /* 0x000390055c0075a7 */ /* 0x0022e400080011ff */
[----:B---3--:R-:W-:Y:S05]  /*bdd0*/  @!P0 NANOSLEEP.SYNCS 0x989680 ;  /* 0x009896800000895d */ /* 0x008fea0003900000 */
[----:B------:R-:W3:Y:S02]  /*bde0*/  @!P0 SYNCS.PHASECHK.TRANS64 P0, [R92+URZ+0x390], R5 ;  /* 0x000390055c0085a7 */ /* 0x000ee400080010ff */
[----:B---3--:R-:W-:Y:S05]  /*bdf0*/  @!P0 BRA `(.L_x_159) ;  /* 0xfffffffc00f08947 */ /* 0x008fea000383ffff */
[----:B------:R-:W-:Y:S05]  /*be00*/  BRA `(.L_x_158) ;  /* 0xffffffc800587947 */ /* 0x000fea000383ffff */
.L_x_167:
[----:B--2---:R2:W3:Y:S02]  /*be10*/  SYNCS.PHASECHK.TRANS64.TRYWAIT P0, [R107+URZ+0x340], R2 ;  /* 0x000340026b0075a7 */ /* 0x0044e400080011ff */
[----:B---3--:R-:W-:Y:S05]  /*be20*/  @!P0 NANOSLEEP.SYNCS 0x989680 ;  /* 0x009896800000895d */ /* 0x008fea0003900000 */
[----:B------:R-:W3:Y:S02]  /*be30*/  @!P0 SYNCS.PHASECHK.TRANS64 P0, [R107+URZ+0x340], R2 ;  /* 0x000340026b0085a7 */ /* 0x000ee400080010ff */
[----:B---3--:R-:W-:Y:S05]  /*be40*/  @!P0 BRA `(.L_x_167) ;  /* 0xfffffffc00f08947 */ /* 0x008fea000383ffff */
[----:B------:R-:W-:Y:S05]  /*be50*/  BRA `(.L_x_166) ;  /* 0xffffffd400607947 */ /* 0x000fea000383ffff */
        .weak           $__internal_0_$__cuda_sm10x_tcgen05_guardrail_trap_col_being_dealloced_not_returned_by_alloc
        .type           $__internal_0_$__cuda_sm10x_tcgen05_guardrail_trap_col_being_dealloced_not_returned_by_alloc,@function
        .size           $__internal_0_$__cuda_sm10x_tcgen05_guardrail_trap_col_being_dealloced_not_returned_by_alloc,($__internal_1_$__cuda_sm10x_tcgen05_guardrail_trap_phase_invalid_during_alloc - $__internal_0_$__cuda_sm10x_tcgen05_guardrail_trap_col_being_dealloced_not_returned_by_alloc)
$__internal_0_$__cuda_sm10x_tcgen05_guardrail_trap_col_being_dealloced_not_returned_by_alloc:
[----:B------:R-:W-:Y:S05]  /*be60*/  BPT.TRAP 0x1 ;  /* 0x000000040000795c */ /* 0x000fea0000300000 */
[----:B------:R-:W-:-:S04]  /*be70*/  HFMA2 R3, -RZ, RZ, 0, 0 ;  /* 0x00000000ff037431 */ /* 0x000fc800000001ff */
[----:B------:R-:W-:Y:S05]  /*be80*/  RET.REL.NODEC R2 `(_ZN7cutlass13device_kernelINS_4gemm6kernel13GemmUniversalIN4cute5tupleIJiiiiEEENS1_10collective13CollectiveMmaINS1_35MainloopSm100TmaUmmaWarpSpecializedILi52ELi2ELi4ENS5_IJNS4_1CILi4EEESB_NSA_ILi1EEEEEEEENS5_IJNSA_ILi128EEESF_NSA_ILi32EEEEEENS_12float_e5m2_tENS5_IJlSC_lEEESI_SJ_NS4_8TiledMMAINS4_8MMA_AtomIJNS4_10MMA_TraitsINS4_25SM100_MMA_F8F6F4_2x1SM_SSEJSI_SI_fSF_SF_NS4_17integral_constantINS4_4UMMA5MajorELSQ_0EEESR_NSO_INSP_7ScaleInELSS_0EEEST_EEEEEENS4_6LayoutINS5_IJSC_SC_SC_EEENS5_IJNSA_ILi0EEESY_SY_EEEEENS5_IJNS4_10UnderscoreES11_S11_EEEEENS4_28SM100_TMA_2SM_LOAD_MULTICASTENS4_14ComposedLayoutINS4_7SwizzleILi1ELi4ELi3EEENS4_18smem_ptr_flag_bitsILi8EEENSW_INS5_IJNSA_ILi8EEESG_EEENS5_IJSG_SC_EEEEEEEvNS4_8identityES14_S1E_vS1F_EENS_8epilogue10collective18CollectiveEpilogueINS1H_23Sm100TmaWarpSpecializedILi2ELi2ELi32ELb0ELb0EEEJNS5_IJNSA_ILi64EEESF_SG_EEENS5_IJNSW_IS1M_SC_EENSW_INS5_IJSG_NSA_ILi2EEEEEENS5_IJSC_S1M_EEEEEEEESI_SJ_SI_SJ_NS1H_6fusion15FusionCallbacksIS1L_NS1U_17LinearCombinationISI_fSI_fLNS_15FloatRoundStyleE2EEES1N_S1T_JEEENS4_5SM1004TMEM4LOAD26SM100_TMEM_LOAD_32dp32b32xENS4_13SM90_TMA_LOADES1E_NS4_39AutoVectorizingCopyWithAssumedAlignmentILi128EEENS4_14SM90_TMA_STOREES1E_S26_S26_EEEvvEEEEvNT_6ParamsE) ;  /* 0xffffff40025c7950 */ /* 0x000fea0003c3ffff */
        .weak           $__internal_1_$__cuda_sm10x_tcgen05_guardrail_trap_phase_invalid_during_alloc
        .type           $__internal_1_$__cuda_sm10x_tcgen05_guardrail_trap_phase_invalid_during_alloc,@function
        .size           $__internal_1_$__cuda_sm10x_tcgen05_guardrail_trap_phase_invalid_during_alloc,($__internal_2_$__cuda_sm10x_tcgen05_guardrail_trap_unallocated_columns_being_dealloced - $__internal_1_$__cuda_sm10x_tcgen05_guardrail_trap_phase_invalid_during_alloc)
$__internal_1_$__cuda_sm10x_tcgen05_guardrail_trap_phase_invalid_during_alloc:
[----:B------:R-:W-:Y:S05]  /*be90*/  BPT.TRAP 0x1 ;  /* 0x000000040000795c */ /* 0x000fea0000300000 */
[----:B------:R-:W-:-:S04]  /*bea0*/  MOV R5, 0x0 ;  /* 0x0000000000057802 */ /* 0x000fc80000000f00 */
[----:B------:R-:W-:Y:S05]  /*beb0*/  RET.REL.NODEC R4 `(_ZN7cutlass13device_kernelINS_4gemm6kernel13GemmUniversalIN4cute5tupleIJiiiiEEENS1_10collective13CollectiveMmaINS1_35MainloopSm100TmaUmmaWarpSpecializedILi52ELi2ELi4ENS5_IJNS4_1CILi4EEESB_NSA_ILi1EEEEEEEENS5_IJNSA_ILi128EEESF_NSA_ILi32EEEEEENS_12float_e5m2_tENS5_IJlSC_lEEESI_SJ_NS4_8TiledMMAINS4_8MMA_AtomIJNS4_10MMA_TraitsINS4_25SM100_MMA_F8F6F4_2x1SM_SSEJSI_SI_fSF_SF_NS4_17integral_constantINS4_4UMMA5MajorELSQ_0EEESR_NSO_INSP_7ScaleInELSS_0EEEST_EEEEEENS4_6LayoutINS5_IJSC_SC_SC_EEENS5_IJNSA_ILi0EEESY_SY_EEEEENS5_IJNS4_10UnderscoreES11_S11_EEEEENS4_28SM100_TMA_2SM_LOAD_MULTICASTENS4_14ComposedLayoutINS4_7SwizzleILi1ELi4ELi3EEENS4_18smem_ptr_flag_bitsILi8EEENSW_INS5_IJNSA_ILi8EEESG_EEENS5_IJSG_SC_EEEEEEEvNS4_8identityES14_S1E_vS1F_EENS_8epilogue10collective18CollectiveEpilogueINS1H_23Sm100TmaWarpSpecializedILi2ELi2ELi32ELb0ELb0EEEJNS5_IJNSA_ILi64EEESF_SG_EEENS5_IJNSW_IS1M_SC_EENSW_INS5_IJSG_NSA_ILi2EEEEEENS5_IJSC_S1M_EEEEEEEESI_SJ_SI_SJ_NS1H_6fusion15FusionCallbacksIS1L_NS1U_17LinearCombinationISI_fSI_fLNS_15FloatRoundStyleE2EEES1N_S1T_JEEENS4_5SM1004TMEM4LOAD26SM100_TMEM_LOAD_32dp32b32xENS4_13SM90_TMA_LOADES1E_NS4_39AutoVectorizingCopyWithAssumedAlignmentILi128EEENS4_14SM90_TMA_STOREES1E_S26_S26_EEEvvEEEEvNT_6ParamsE) ;  /* 0xffffff4004507950 */ /* 0x000fea0003c3ffff */
        .weak           $__internal_2_$__cuda_sm10x_tcgen05_guardrail_trap_unallocated_columns_being_dealloced
        .type           $__internal_2_$__cuda_sm10x_tcgen05_guardrail_trap_unallocated_columns_being_dealloced,@function
        .size           $__internal_2_$__cuda_sm10x_tcgen05_guardrail_trap_unallocated_columns_being_dealloced,(.L_x_308 - $__internal_2_$__cuda_sm10x_tcgen05_guardrail_trap_unallocated_columns_being_dealloced)
$__internal_2_$__cuda_sm10x_tcgen05_guardrail_trap_unallocated_columns_being_dealloced:
[----:B------:R-:W-:Y:S05]  /*bec0*/  BPT.TRAP 0x1 ;  /* 0x000000040000795c */ /* 0x000fea0000300000 */
[----:B------:R-:W-:-:S04]  /*bed0*/  HFMA2 R3, -RZ, RZ, 0, 0 ;  /* 0x00000000ff037431 */ /* 0x000fc800000001ff */
[----:B------:R-:W-:Y:S05]  /*bee0*/  RET.REL.NODEC R2 `(_ZN7cutlass13device_kernelINS_4gemm6kernel13GemmUniversalIN4cute5tupleIJiiiiEEENS1_10collective13CollectiveMmaINS1_35MainloopSm100TmaUmmaWarpSpecializedILi52ELi2ELi4ENS5_IJNS4_1CILi4EEESB_NSA_ILi1EEEEEEEENS5_IJNSA_ILi128EEESF_NSA_ILi32EEEEEENS_12float_e5m2_tENS5_IJlSC_lEEESI_SJ_NS4_8TiledMMAINS4_8MMA_AtomIJNS4_10MMA_TraitsINS4_25SM100_MMA_F8F6F4_2x1SM_SSEJSI_SI_fSF_SF_NS4_17integral_constantINS4_4UMMA5MajorELSQ_0EEESR_NSO_INSP_7ScaleInELSS_0EEEST_EEEEEENS4_6LayoutINS5_IJSC_SC_SC_EEENS5_IJNSA_ILi0EEESY_SY_EEEEENS5_IJNS4_10UnderscoreES11_S11_EEEEENS4_28SM100_TMA_2SM_LOAD_MULTICASTENS4_14ComposedLayoutINS4_7SwizzleILi1ELi4ELi3EEENS4_18smem_ptr_flag_bitsILi8EEENSW_INS5_IJNSA_ILi8EEESG_EEENS5_IJSG_SC_EEEEEEEvNS4_8identityES14_S1E_vS1F_EENS_8epilogue10collective18CollectiveEpilogueINS1H_23Sm100TmaWarpSpecializedILi2ELi2ELi32ELb0ELb0EEEJNS5_IJNSA_ILi64EEESF_SG_EEENS5_IJNSW_IS1M_SC_EENSW_INS5_IJSG_NSA_ILi2EEEEEENS5_IJSC_S1M_EEEEEEEESI_SJ_SI_SJ_NS1H_6fusion15FusionCallbacksIS1L_NS1U_17LinearCombinationISI_fSI_fLNS_15FloatRoundStyleE2EEES1N_S1T_JEEENS4_5SM1004TMEM4LOAD26SM100_TMEM_LOAD_32dp32b32xENS4_13SM90_TMA_LOADES1E_NS4_39AutoVectorizingCopyWithAssumedAlignmentILi128EEENS4_14SM90_TMA_STOREES1E_S26_S26_EEEvvEEEEvNT_6ParamsE) ;  /* 0xffffff4002447950 */ /* 0x000fea0003c3ffff */
.L_x_307:
[----:B------:R-:W-:-:S00]  /*bef0*/  BRA `(.L_x_307) ;  /* 0xfffffffc00fc7947 */ /* 0x000fc0000383ffff */
[----:B------:R-:W-:-:S00]  /*bf00*/  NOP ;  /* 0x0000000000007918 */ /* 0x000fc00000000000 */
[----:B------:R-:W-:-:S00]  /*bf10*/  NOP ;  /* 0x0000000000007918 */ /* 0x000fc00000000000 */
[----:B------:R-:W-:-:S00]  /*bf20*/  NOP ;  /* 0x0000000000007918 */ /* 0x000fc00000000000 */
[----:B------:R-:W-:-:S00]  /*bf30*/  NOP ;  /* 0x0000000000007918 */ /* 0x000fc00000000000 */
[----:B------:R-:W-:-:S00]  /*bf40*/  NOP ;  /* 0x0000000000007918 */ /* 0x000fc00000000000 */
[----:B------:R-:W-:-:S00]  /*bf50*/  NOP ;  /* 0x0000000000007918 */ /* 0x000fc00000000000 */
[----:B------:R-:W-:-:S00]  /*bf60*/  NOP ;  /* 0x0000000000007918 */ /* 0x000fc00000000000 */
[----:B------:R-:W-:-:S00]  /*bf70*/  NOP ;  /* 0x0000000000007918 */ /* 0x000fc00000000000 */
.L_x_308:


//--------------------- .nv.global.init           --------------------------
	.section	.nv.global.init,"aw",@progbits
.nv.global.init:
	.type		$str$27,@object
	.size		$str$27,($str$28 - $str$27)
$str$27:
        /*0000*/ 	.byte	0x28, 0x61, 0x64, 0x64, 0x72, 0x65, 0x73, 0x73, 0x20, 0x26, 0x20, 0x6d, 0x61, 0x73, 0x6b, 0x29
        /*0010*/ 	.byte	0x20, 0x3d, 0x3d, 0x20, 0x30, 0x00
	.type		$str$28,@object
	.size		$str$28,($str$26 - $str$28)
$str$28:
        /*0016*/ 	.byte	0x2f, 0x74, 0x6d, 0x70, 0x2f, 0x63, 0x75, 0x74, 0x6c, 0x61, 0x73, 0x73, 0x5f, 0x73, 0x77, 0x65
        /*0026*/ 	.byte	0x65, 0x70, 0x5f, 0x73, 0x72, 0x63, 0x2f, 0x69, 0x6e, 0x63, 0x6c, 0x75, 0x64, 0x65, 0x2f, 0x63
        /*0036*/ 	.byte	0x75, 0x74, 0x65, 0x2f, 0x70, 0x6f, 0x69, 0x6e, 0x74, 0x65, 0x72, 0x5f, 0x66, 0x6c, 0x61, 0x67
        /*0046*/ 	.byte	0x67, 0x65, 0x64, 0x2e, 0x68, 0x70, 0x70, 0x00
	.type		$str$26,@object
	.size		$str$26,($str$25 - $str$26)
$str$26:
        /*004e*/ 	.byte	0x2f, 0x74, 0x6d, 0x70, 0x2f, 0x63, 0x75, 0x74, 0x6c, 0x61, 0x73, 0x73, 0x5f, 0x73, 0x77, 0x65
        /*005e*/ 	.byte	0x65, 0x70, 0x5f, 0x73, 0x72, 0x63, 0x2f, 0x69, 0x6e, 0x63, 0x6c, 0x75, 0x64, 0x65, 0x2f, 0x63
        /*006e*/ 	.byte	0x75, 0x74, 0x65, 0x2f, 0x61, 0x74, 0x6f, 0x6d, 0x2f, 0x63, 0x6f, 0x70, 0x79, 0x5f, 0x74, 0x72
        /*007e*/ 	.byte	0x61, 0x69, 0x74, 0x73, 0x5f, 0x73, 0x6d, 0x31, 0x30, 0x30, 0x2e, 0x68, 0x70, 0x70, 0x00
	.type		$str$25,@object
	.size		$str$25,(__unnamed_1 - $str$25)
$str$25:
        /*008d*/ 	.byte	0x28, 0x28, 0x75, 0x69, 0x6e, 0x74, 0x33, 0x32, 0x5f, 0x74, 0x28, 0x74, 0x68, 0x72, 0x65, 0x61
        /*009d*/ 	.byte	0x64, 0x49, 0x64, 0x78, 0x2e, 0x78, 0x29, 0x20, 0x2f, 0x20, 0x33, 0x32, 0x29, 0x20, 0x25, 0x20
        /*00ad*/ 	.byte	0x34, 0x29, 0x20, 0x3d, 0x3d, 0x20, 0x28, 0x28, 0x28, 0x74, 0x6d, 0x65, 0x6d, 0x5f, 0x61, 0x64
        /*00bd*/ 	.byte	0x64, 0x72, 0x20, 0x3e, 0x3e, 0x20, 0x31, 0x36, 0x29, 0x20, 0x2f, 0x20, 0x33, 0x32, 0x29, 0x20
        /*00cd*/ 	.byte	0x25, 0x20, 0x34, 0x29, 0x00
	.type		__unnamed_1,@object
	.size		__unnamed_1,(__unnamed_2 - __unnamed_1)
__unnamed_1:
        /*00d2*/ 	.byte	0x61, 0x75, 0x74, 0x6f, 0x20, 0x63, 0x75, 0x74, 0x65, 0x3a, 0x3a, 0x61, 0x73, 0x5f, 0x70, 0x6f
        /* <DEDUP_REMOVED lines=24> */
        /*0262*/ 	.byte	0x3a, 0x3a, 0x43, 0x3c, 0x34, 0x30, 0x39, 0x36, 0x3e, 0x3e, 0x3e, 0x3e, 0x5d, 0x00
	.type		__unnamed_2,@object
	.size		__unnamed_2,(.L_2 - __unnamed_2)
__unnamed_2:
        /* <DEDUP_REMOVED lines=40> */
        /*04f0*/ 	.byte	0x74, 0x65, 0x3a, 0x3a, 0x43, 0x3c, 0x30, 0x3e, 0x3e, 0x3e, 0x3e, 0x5d, 0x00
.L_2:


//--------------------- .nv.shared._ZN7cutlass13device_kernelINS_4gemm6kernel13GemmUniversalIN4cute5tupleIJiiiiEEENS1_10collective13CollectiveMmaINS1_35MainloopSm100TmaUmmaWarpSpecializedILi52ELi2ELi4ENS5_IJNS4_1CILi4EEESB_NSA_ILi1EEEEEEEENS5_IJNSA_ILi128EEESF_NSA_ILi32EEEEEENS_12float_e5m2_tENS5_IJlSC_lEEESI_SJ_NS4_8TiledMMAINS4_8MMA_AtomIJNS4_10MMA_TraitsINS4_25SM100_MMA_F8F6F4_2x1SM_SSEJSI_SI_fSF_SF_NS4_17integral_constantINS4_4UMMA5MajorELSQ_0EEESR_NSO_INSP_7ScaleInELSS_0EEEST_EEEEEENS4_6LayoutINS5_IJSC_SC_SC_EEENS5_IJNSA_ILi0EEESY_SY_EEEEENS5_IJNS4_10UnderscoreES11_S11_EEEEENS4_28SM100_TMA_2SM_LOAD_MULTICASTENS4_14ComposedLayoutINS4_7SwizzleILi1ELi4ELi3EEENS4_18smem_ptr_flag_bitsILi8EEENSW_INS5_IJNSA_ILi8EEESG_EEENS5_IJSG_SC_EEEEEEEvNS4_8identityES14_S1E_vS1F_EENS_8epilogue10collective18CollectiveEpilogueINS1H_23Sm100TmaWarpSpecializedILi2ELi2ELi32ELb0ELb0EEEJNS5_IJNSA_ILi64EEESF_SG_EEENS5_IJNSW_IS1M_SC_EENSW_INS5_IJSG_NSA_ILi2EEEEEENS5_IJSC_S1M_EEEEEEEESI_SJ_SI_SJ_NS1H_6fusion15FusionCallbacksIS1L_NS1U_17LinearCombinationISI_fSI_fLNS_15FloatRoundStyleE2EEES1N_S1T_JEEENS4_5SM1004TMEM4LOAD26SM100_TMEM_LOAD_32dp32b32xENS4_13SM90_TMA_LOADES1E_NS4_39AutoVectorizingCopyWithAssumedAlignmentILi128EEENS4_14SM90_TMA_STOREES1E_S26_S26_EEEvvEEEEvNT_6ParamsE --------------------------
	.section	.nv.shared._ZN7cutlass13device_kernelINS_4gemm6kernel13GemmUniversalIN4cute5tupleIJiiiiEEENS1_10collective13CollectiveMmaINS1_35MainloopSm100TmaUmmaWarpSpecializedILi52ELi2ELi4ENS5_IJNS4_1CILi4EEESB_NSA_ILi1EEEEEEEENS5_IJNSA_ILi128EEESF_NSA_ILi32EEEEEENS_12float_e5m2_tENS5_IJlSC_lEEESI_SJ_NS4_8TiledMMAINS4_8MMA_AtomIJNS4_10MMA_TraitsINS4_25SM100_MMA_F8F6F4_2x1SM_SSEJSI_SI_fSF_SF_NS4_17integral_constantINS4_4UMMA5MajorELSQ_0EEESR_NSO_INSP_7ScaleInELSS_0EEEST_EEEEEENS4_6LayoutINS5_IJSC_SC_SC_EEENS5_IJNSA_ILi0EEESY_SY_EEEEENS5_IJNS4_10UnderscoreES11_S11_EEEEENS4_28SM100_TMA_2SM_LOAD_MULTICASTENS4_14ComposedLayoutINS4_7SwizzleILi1ELi4ELi3EEENS4_18smem_ptr_flag_bitsILi8EEENSW_INS5_IJNSA_ILi8EEESG_EEENS5_IJSG_SC_EEEEEEEvNS4_8identityES14_S1E_vS1F_EENS_8epilogue10collective18CollectiveEpilogueINS1H_23Sm100TmaWarpSpecializedILi2ELi2ELi32ELb0ELb0EEEJNS5_IJNSA_ILi64EEESF_SG_EEENS5_IJNSW_IS1M_SC_EENSW_INS5_IJSG_NSA_ILi2EEEEEENS5_IJSC_S1M_EEEEEEEESI_SJ_SI_SJ_NS1H_6fusion15FusionCallbacksIS1L_NS1U_17LinearCombinationISI_fSI_fLNS_15FloatRoundStyleE2EEES1N_S1T_JEEENS4_5SM1004TMEM4LOAD26SM100_TMEM_LOAD_32dp32b32xENS4_13SM90_TMA_LOADES1E_NS4_39AutoVectorizingCopyWithAssumedAlignmentILi128EEENS4_14SM90_TMA_STOREES1E_S26_S26_EEEvvEEEEvNT_6ParamsE,"aw",@nobits
	.sectionflags	@""
	.align	16
	.zero		1024


//--------------------- .nv.shared.reserved.0     --------------------------
	.section	.nv.shared.reserved.0,"aw",@nobits
	.weak		__nv_reservedSMEM_offset_0_alias
	.size		__nv_reservedSMEM_offset_0_alias, 0, 64
	.other		__nv_reservedSMEM_offset_0_alias,@"STO_CUDA_RESERVED_SHARED STV_DEFAULT"
__nv_reservedSMEM_offset_0_alias:
	.zero		0
.nv.shared.reserved.0:
	.zero		64
	.weak		__nv_reservedSMEM_tcgen05_partition
	.type		__nv_reservedSMEM_tcgen05_partition,@object
	.size		__nv_reservedSMEM_tcgen05_partition,(.L_0 - __nv_reservedSMEM_tcgen05_partition)
__nv_reservedSMEM_tcgen05_partition:
	.zero		32
.L_0:


//--------------------- .nv.global                --------------------------
	.section	.nv.global,"aw",@nobits
.nv.global:
	.type		_ZN40_INTERNAL_ea0f7582_4_k_cu_885fd6dd_360774cute1_E,@object
	.size		_ZN40_INTERNAL_ea0f7582_4_k_cu_885fd6dd_360774cute1_E,(_ZN40_INTERNAL_ea0f7582_4_k_cu_885fd6dd_360774cuda3std3__45__cpo6cbeginE - _ZN40_INTERNAL_ea0f7582_4_k_cu_885fd6dd_360774cute1_E)
_ZN40_INTERNAL_ea0f7582_4_k_cu_885fd6dd_360774cute1_E:
	.zero		1
	.type		_ZN40_INTERNAL_ea0f7582_4_k_cu_885fd6dd_360774cuda3std3__45__cpo6cbeginE,@object
	.size		_ZN40_INTERNAL_ea0f7582_4_k_cu_885fd6dd_360774cuda3std3__45__cpo6cbeginE,(_ZN40_INTERNAL_ea0f7582_4_k_cu_885fd6dd_360774cuda3std3__48in_placeE - _ZN40_INTERNAL_ea0f7582_4_k_cu_885fd6dd_360774cuda3std3__45__cpo6cbeginE)
_ZN40_INTERNAL_ea0f7582_4_k_cu_885fd6dd_360774cuda3std3__45__cpo6cbeginE:
	.zero		1
	.type		_ZN40_INTERNAL_ea0f7582_4_k_cu_885fd6dd_360774cuda3std3__48in_placeE,@object
	.size		_ZN40_INTERNAL_ea0f7582_4_k_cu_885fd6dd_360774cuda3std3__48in_placeE,(_ZN40_INTERNAL_ea0f7582_4_k_cu_885fd6dd_360774cuda3std6ranges3__45__cpo9iter_moveE - _ZN40_INTERNAL_ea0f7582_4_k_cu_885fd6dd_360774cuda3std3__48in_placeE)
_ZN40_INTERNAL_ea0f7582_4_k_cu_885fd6dd_360774cuda3std3__48in_placeE:
	.zero		1
	.type		_ZN40_INTERNAL_ea0f7582_4_k_cu_885fd6dd_360774cuda3std6ranges3__45__cpo9iter_moveE,@object
	.size		_ZN40_INTERNAL_ea0f7582_4_k_cu_885fd6dd_360774cuda3std6ranges3__45__cpo9iter_moveE,(_ZN40_INTERNAL_ea0f7582_4_k_cu_885fd6dd_360774cuda3std3__45__cpo5beginE - _ZN40_INTERNAL_ea0f7582_4_k_cu_885fd6dd_360774cuda3std6ranges3__45__cpo9iter_moveE)
_ZN40_INTERNAL_ea0f7582_4_k_cu_885fd6dd_360774cuda3std6ranges3__45__cpo9iter_moveE:
	.zero		1
	.type		_ZN40_INTERNAL_ea0f7582_4_k_cu_885fd6dd_360774cuda3std3__45__cpo5beginE,@object
	.size		_ZN40_INTERNAL_ea0f7582_4_k_cu_885fd6dd_360774cuda3std3__45__cpo5beginE,(_ZN40_INTERNAL_ea0f7582_4_k_cu_885fd6dd_360774cuda3std3__442_GLOBAL__N__ea0f7582_4_k_cu_885fd6dd_360776ignoreE - _ZN40_INTERNAL_ea0f7582_4_k_cu_885fd6dd_360774cuda3std3__45__cpo5beginE)
_ZN40_INTERNAL_ea0f7582_4_k_cu_885fd6dd_360774cuda3std3__45__cpo5beginE:
	.zero		1
	.type		_ZN40_INTERNAL_ea0f7582_4_k_cu_885fd6dd_360774cuda3std3__442_GLOBAL__N__ea0f7582_4_k_cu_885fd6dd_360776ignoreE,@object
	.size		_ZN40_INTERNAL_ea0f7582_4_k_cu_885fd6dd_360774cuda3std3__442_GLOBAL__N__ea0f7582_4_k_cu_885fd6dd_360776ignoreE,(_ZN40_INTERNAL_ea0f7582_4_k_cu_885fd6dd_360774cute7productE - _ZN40_INTERNAL_ea0f7582_4_k_cu_885fd6dd_360774cuda3std3__442_GLOBAL__N__ea0f7582_4_k_cu_885fd6dd_360776ignoreE)
_ZN40_INTERNAL_ea0f7582_4_k_cu_885fd6dd_360774cuda3std3__442_GLOBAL__N__ea0f7582_4_k_cu_885fd6dd_360776ignoreE:
	.zero		1
	.type		_ZN40_INTERNAL_ea0f7582_4_k_cu_885fd6dd_360774cute7productE,@object
	.size		_ZN40_INTERNAL_ea0f7582_4_k_cu_885fd6dd_360774cute7productE,(_ZN40_INTERNAL_ea0f7582_4_k_cu_885fd6dd_360774cuda3std3__45__cpo3endE - _ZN40_INTERNAL_ea0f7582_4_k_cu_885fd6dd_360774cute7productE)
_ZN40_INTERNAL_ea0f7582_4_k_cu_885fd6dd_360774cute7productE:
	.zero		1
	.type		_ZN40_INTERNAL_ea0f7582_4_k_cu_885fd6dd_360774cuda3std3__45__cpo3endE,@object
	.size		_ZN40_INTERNAL_ea0f7582_4_k_cu_885fd6dd_360774cuda3std3__45__cpo3endE,(_ZN40_INTERNAL_ea0f7582_4_k_cu_885fd6dd_360774cuda3std3__419piecewise_constructE - _ZN40_INTERNAL_ea0f7582_4_k_cu_885fd6dd_360774cuda3std3__45__cpo3endE)
_ZN40_INTERNAL_ea0f7582_4_k_cu_885fd6dd_360774cuda3std3__45__cpo3endE:
	.zero		1
	.type		_ZN40_INTERNAL_ea0f7582_4_k_cu_885fd6dd_360774cuda3std3__419piecewise_constructE,@object
	.size		_ZN40_INTERNAL_ea0f7582_4_k_cu_885fd6dd_360774cuda3std3__419piecewise_constructE,(_ZN40_INTERNAL_ea0f7582_4_k_cu_885fd6dd_360774cuda3std3__45__cpo4cendE - _ZN40_INTERNAL_ea0f7582_4_k_cu_885fd6dd_360774cuda3std3__419piecewise_constructE)
_ZN40_INTERNAL_ea0f7582_4_k_cu_885fd6dd_360774cuda3std3__419piecewise_constructE:
	.zero		1
	.type		_ZN40_INTERNAL_ea0f7582_4_k_cu_885fd6dd_360774cuda3std3__45__cpo4cendE,@object
	.size		_ZN40_INTERNAL_ea0f7582_4_k_cu_885fd6dd_360774cuda3std3__45__cpo4cendE,(_ZN40_INTERNAL_ea0f7582_4_k_cu_885fd6dd_360774cuda3std6ranges3__45__cpo4swapE - _ZN40_INTERNAL_ea0f7582_4_k_cu_885fd6dd_360774cuda3std3__45__cpo4cendE)
_ZN40_INTERNAL_ea0f7582_4_k_cu_885fd6dd_360774cuda3std3__45__cpo4cendE:
	.zero		1
	.type		_ZN40_INTERNAL_ea0f7582_4_k_cu_885fd6dd_360774cuda3std6ranges3__45__cpo4swapE,@object
	.size		_ZN40_INTERNAL_ea0f7582_4_k_cu_885fd6dd_360774cuda3std6ranges3__45__cpo4swapE,(.L_10 - _ZN40_INTERNAL_ea0f7582_4_k_cu_885fd6dd_360774cuda3std6ranges3__45__cpo4swapE)
_ZN40_INTERNAL_ea0f7582_4_k_cu_885fd6dd_360774cuda3std6ranges3__45__cpo4swapE:
	.zero		1
.L_10:


//--------------------- .nv.constant0._ZN7cutlass13device_kernelINS_4gemm6kernel13GemmUniversalIN4cute5tupleIJiiiiEEENS1_10collective13CollectiveMmaINS1_35MainloopSm100TmaUmmaWarpSpecializedILi52ELi2ELi4ENS5_IJNS4_1CILi4EEESB_NSA_ILi1EEEEEEEENS5_IJNSA_ILi128EEESF_NSA_ILi32EEEEEENS_12float_e5m2_tENS5_IJlSC_lEEESI_SJ_NS4_8TiledMMAINS4_8MMA_AtomIJNS4_10MMA_TraitsINS4_25SM100_MMA_F8F6F4_2x1SM_SSEJSI_SI_fSF_SF_NS4_17integral_constantINS4_4UMMA5MajorELSQ_0EEESR_NSO_INSP_7ScaleInELSS_0EEEST_EEEEEENS4_6LayoutINS5_IJSC_SC_SC_EEENS5_IJNSA_ILi0EEESY_SY_EEEEENS5_IJNS4_10UnderscoreES11_S11_EEEEENS4_28SM100_TMA_2SM_LOAD_MULTICASTENS4_14ComposedLayoutINS4_7SwizzleILi1ELi4ELi3EEENS4_18smem_ptr_flag_bitsILi8EEENSW_INS5_IJNSA_ILi8EEESG_EEENS5_IJSG_SC_EEEEEEEvNS4_8identityES14_S1E_vS1F_EENS_8epilogue10collective18CollectiveEpilogueINS1H_23Sm100TmaWarpSpecializedILi2ELi2ELi32ELb0ELb0EEEJNS5_IJNSA_ILi64EEESF_SG_EEENS5_IJNSW_IS1M_SC_EENSW_INS5_IJSG_NSA_ILi2EEEEEENS5_IJSC_S1M_EEEEEEEESI_SJ_SI_SJ_NS1H_6fusion15FusionCallbacksIS1L_NS1U_17LinearCombinationISI_fSI_fLNS_15FloatRoundStyleE2EEES1N_S1T_JEEENS4_5SM1004TMEM4LOAD26SM100_TMEM_LOAD_32dp32b32xENS4_13SM90_TMA_LOADES1E_NS4_39AutoVectorizingCopyWithAssumedAlignmentILi128EEENS4_14SM90_TMA_STOREES1E_S26_S26_EEEvvEEEEvNT_6ParamsE --------------------------
	.section	.nv.constant0._ZN7cutlass13device_kernelINS_4gemm6kernel13GemmUniversalIN4cute5tupleIJiiiiEEENS1_10collective13CollectiveMmaINS1_35MainloopSm100TmaUmmaWarpSpecializedILi52ELi2ELi4ENS5_IJNS4_1CILi4EEESB_NSA_ILi1EEEEEEEENS5_IJNSA_ILi128EEESF_NSA_ILi32EEEEEENS_12float_e5m2_tENS5_IJlSC_lEEESI_SJ_NS4_8TiledMMAINS4_8MMA_AtomIJNS4_10MMA_TraitsINS4_25SM100_MMA_F8F6F4_2x1SM_SSEJSI_SI_fSF_SF_NS4_17integral_constantINS4_4UMMA5MajorELSQ_0EEESR_NSO_INSP_7ScaleInELSS_0EEEST_EEEEEENS4_6LayoutINS5_IJSC_SC_SC_EEENS5_IJNSA_ILi0EEESY_SY_EEEEENS5_IJNS4_10UnderscoreES11_S11_EEEEENS4_28SM100_TMA_2SM_LOAD_MULTICASTENS4_14ComposedLayoutINS4_7SwizzleILi1ELi4ELi3EEENS4_18smem_ptr_flag_bitsILi8EEENSW_INS5_IJNSA_ILi8EEESG_EEENS5_IJSG_SC_EEEEEEEvNS4_8identityES14_S1E_vS1F_EENS_8epilogue10collective18CollectiveEpilogueINS1H_23Sm100TmaWarpSpecializedILi2ELi2ELi32ELb0ELb0EEEJNS5_IJNSA_ILi64EEESF_SG_EEENS5_IJNSW_IS1M_SC_EENSW_INS5_IJSG_NSA_ILi2EEEEEENS5_IJSC_S1M_EEEEEEEESI_SJ_SI_SJ_NS1H_6fusion15FusionCallbacksIS1L_NS1U_17LinearCombinationISI_fSI_fLNS_15FloatRoundStyleE2EEES1N_S1T_JEEENS4_5SM1004TMEM4LOAD26SM100_TMEM_LOAD_32dp32b32xENS4_13SM90_TMA_LOADES1E_NS4_39AutoVectorizingCopyWithAssumedAlignmentILi128EEENS4_14SM90_TMA_STOREES1E_S26_S26_EEEvvEEEEvNT_6ParamsE,"a",@progbits
	.sectionflags	@""
	.align	4
.nv.constant0._ZN7cutlass13device_kernelINS_4gemm6kernel13GemmUniversalIN4cute5tupleIJiiiiEEENS1_10collective13CollectiveMmaINS1_35MainloopSm100TmaUmmaWarpSpecializedILi52ELi2ELi4ENS5_IJNS4_1CILi4EEESB_NSA_ILi1EEEEEEEENS5_IJNSA_ILi128EEESF_NSA_ILi32EEEEEENS_12float_e5m2_tENS5_IJlSC_lEEESI_SJ_NS4_8TiledMMAINS4_8MMA_AtomIJNS4_10MMA_TraitsINS4_25SM100_MMA_F8F6F4_2x1SM_SSEJSI_SI_fSF_SF_NS4_17integral_constantINS4_4UMMA5MajorELSQ_0EEESR_NSO_INSP_7ScaleInELSS_0EEEST_EEEEEENS4_6LayoutINS5_IJSC_SC_SC_EEENS5_IJNSA_ILi0EEESY_SY_EEEEENS5_IJNS4_10UnderscoreES11_S11_EEEEENS4_28SM100_TMA_2SM_LOAD_MULTICASTENS4_14ComposedLayoutINS4_7SwizzleILi1ELi4ELi3EEENS4_18smem_ptr_flag_bitsILi8EEENSW_INS5_IJNSA_ILi8EEESG_EEENS5_IJSG_SC_EEEEEEEvNS4_8identityES14_S1E_vS1F_EENS_8epilogue10collective18CollectiveEpilogueINS1H_23Sm100TmaWarpSpecializedILi2ELi2ELi32ELb0ELb0EEEJNS5_IJNSA_ILi64EEESF_SG_EEENS5_IJNSW_IS1M_SC_EENSW_INS5_IJSG_NSA_ILi2EEEEEENS5_IJSC_S1M_EEEEEEEESI_SJ_SI_SJ_NS1H_6fusion15FusionCallbacksIS1L_NS1U_17LinearCombinationISI_fSI_fLNS_15FloatRoundStyleE2EEES1N_S1T_JEEENS4_5SM1004TMEM4LOAD26SM100_TMEM_LOAD_32dp32b32xENS4_13SM90_TMA_LOADES1E_NS4_39AutoVectorizingCopyWithAssumedAlignmentILi128EEENS4_14SM90_TMA_STOREES1E_S26_S26_EEEvvEEEEvNT_6ParamsE:
	.zero		2944


//--------------------- SYMBOLS --------------------------

	.type		.nv.reservedSmem.offset0,@object
	.size		.nv.reservedSmem.offset0,0x4
	.type		.nv.reservedSmem.cap,@object
	.size		.nv.reservedSmem.cap,0x4
	.type		__assertfail,@function
